//
// Generated by NVIDIA NVVM Compiler
//
// Compiler Build ID: CL-36424714
// Cuda compilation tools, release 13.0, V13.0.88
// Based on NVVM 20.0.0
//

.version 9.0
.target sm_100
.address_size 64

	// .globl	_Z16sgemm_vec_transAILi128ELi128ELi8ELi8ELi8EEvPKfS1_Pfiiiff
// _ZZ16sgemm_vec_transAILi128ELi128ELi8ELi8ELi8EEvPKfS1_PfiiiffE2As has been demoted
// _ZZ16sgemm_vec_transAILi128ELi128ELi8ELi8ELi8EEvPKfS1_PfiiiffE2Bs has been demoted
// _ZZ16sgemm_vec_transAILi64ELi64ELi16ELi4ELi4EEvPKfS1_PfiiiffE2As has been demoted
// _ZZ16sgemm_vec_transAILi64ELi64ELi16ELi4ELi4EEvPKfS1_PfiiiffE2Bs has been demoted
// _ZZ16sgemm_vec_transAILi128ELi128ELi16ELi8ELi8EEvPKfS1_PfiiiffE2As has been demoted
// _ZZ16sgemm_vec_transAILi128ELi128ELi16ELi8ELi8EEvPKfS1_PfiiiffE2Bs has been demoted
// _ZZ16sgemm_vec_transAILi64ELi128ELi8ELi8ELi8EEvPKfS1_PfiiiffE2As has been demoted
// _ZZ16sgemm_vec_transAILi64ELi128ELi8ELi8ELi8EEvPKfS1_PfiiiffE2Bs has been demoted
// _ZZ16sgemm_vec_transAILi128ELi64ELi16ELi8ELi8EEvPKfS1_PfiiiffE2As has been demoted
// _ZZ16sgemm_vec_transAILi128ELi64ELi16ELi8ELi8EEvPKfS1_PfiiiffE2Bs has been demoted
// _ZZ16sgemm_vec_transAILi256ELi128ELi8ELi8ELi8EEvPKfS1_PfiiiffE2As has been demoted
// _ZZ16sgemm_vec_transAILi256ELi128ELi8ELi8ELi8EEvPKfS1_PfiiiffE2Bs has been demoted
// _ZZ16sgemm_vec_transAILi64ELi64ELi8ELi4ELi8EEvPKfS1_PfiiiffE2As has been demoted
// _ZZ16sgemm_vec_transAILi64ELi64ELi8ELi4ELi8EEvPKfS1_PfiiiffE2Bs has been demoted

.visible .entry _Z16sgemm_vec_transAILi128ELi128ELi8ELi8ELi8EEvPKfS1_Pfiiiff(
	.param .u64 .ptr .align 1 _Z16sgemm_vec_transAILi128ELi128ELi8ELi8ELi8EEvPKfS1_Pfiiiff_param_0,
	.param .u64 .ptr .align 1 _Z16sgemm_vec_transAILi128ELi128ELi8ELi8ELi8EEvPKfS1_Pfiiiff_param_1,
	.param .u64 .ptr .align 1 _Z16sgemm_vec_transAILi128ELi128ELi8ELi8ELi8EEvPKfS1_Pfiiiff_param_2,
	.param .u32 _Z16sgemm_vec_transAILi128ELi128ELi8ELi8ELi8EEvPKfS1_Pfiiiff_param_3,
	.param .u32 _Z16sgemm_vec_transAILi128ELi128ELi8ELi8ELi8EEvPKfS1_Pfiiiff_param_4,
	.param .u32 _Z16sgemm_vec_transAILi128ELi128ELi8ELi8ELi8EEvPKfS1_Pfiiiff_param_5,
	.param .f32 _Z16sgemm_vec_transAILi128ELi128ELi8ELi8ELi8EEvPKfS1_Pfiiiff_param_6,
	.param .f32 _Z16sgemm_vec_transAILi128ELi128ELi8ELi8ELi8EEvPKfS1_Pfiiiff_param_7
)
{
	.reg .pred 	%p<129>;
	.reg .b32 	%r<333>;
	.reg .b32 	%f<1149>;
	.reg .b64 	%rd<91>;
	// demoted variable
	.shared .align 4 .b8 _ZZ16sgemm_vec_transAILi128ELi128ELi8ELi8ELi8EEvPKfS1_PfiiiffE2As[4096];
	// demoted variable
	.shared .align 4 .b8 _ZZ16sgemm_vec_transAILi128ELi128ELi8ELi8ELi8EEvPKfS1_PfiiiffE2Bs[4096];
	ld.param.u64 	%rd12, [_Z16sgemm_vec_transAILi128ELi128ELi8ELi8ELi8EEvPKfS1_Pfiiiff_param_0];
	ld.param.u64 	%rd13, [_Z16sgemm_vec_transAILi128ELi128ELi8ELi8ELi8EEvPKfS1_Pfiiiff_param_1];
	ld.param.u64 	%rd14, [_Z16sgemm_vec_transAILi128ELi128ELi8ELi8ELi8EEvPKfS1_Pfiiiff_param_2];
	ld.param.u32 	%r124, [_Z16sgemm_vec_transAILi128ELi128ELi8ELi8ELi8EEvPKfS1_Pfiiiff_param_3];
	ld.param.u32 	%r125, [_Z16sgemm_vec_transAILi128ELi128ELi8ELi8ELi8EEvPKfS1_Pfiiiff_param_4];
	ld.param.u32 	%r126, [_Z16sgemm_vec_transAILi128ELi128ELi8ELi8ELi8EEvPKfS1_Pfiiiff_param_5];
	ld.param.f32 	%f193, [_Z16sgemm_vec_transAILi128ELi128ELi8ELi8ELi8EEvPKfS1_Pfiiiff_param_6];
	ld.param.f32 	%f194, [_Z16sgemm_vec_transAILi128ELi128ELi8ELi8ELi8EEvPKfS1_Pfiiiff_param_7];
	cvta.to.global.u64 	%rd1, %rd12;
	cvta.to.global.u64 	%rd2, %rd13;
	cvta.to.global.u64 	%rd3, %rd14;
	mov.u32 	%r127, %tid.y;
	mov.u32 	%r128, %tid.x;
	mov.u32 	%r129, %ntid.x;
	mov.u32 	%r130, %ntid.y;
	mul.lo.s32 	%r1, %r129, %r130;
	mad.lo.s32 	%r2, %r127, %r129, %r128;
	mov.u32 	%r131, %ctaid.y;
	shl.b32 	%r3, %r131, 7;
	mov.u32 	%r132, %ctaid.x;
	shl.b32 	%r4, %r132, 7;
	shl.b32 	%r5, %r127, 3;
	add.s32 	%r6, %r3, %r5;
	shl.b32 	%r7, %r128, 3;
	add.s32 	%r8, %r4, %r7;
	setp.lt.s32 	%p1, %r125, 1;
	mov.f32 	%f1085, 0f00000000;
	mov.f32 	%f1086, %f1085;
	mov.f32 	%f1087, %f1085;
	mov.f32 	%f1088, %f1085;
	mov.f32 	%f1089, %f1085;
	mov.f32 	%f1090, %f1085;
	mov.f32 	%f1091, %f1085;
	mov.f32 	%f1092, %f1085;
	mov.f32 	%f1093, %f1085;
	mov.f32 	%f1094, %f1085;
	mov.f32 	%f1095, %f1085;
	mov.f32 	%f1096, %f1085;
	mov.f32 	%f1097, %f1085;
	mov.f32 	%f1098, %f1085;
	mov.f32 	%f1099, %f1085;
	mov.f32 	%f1100, %f1085;
	mov.f32 	%f1101, %f1085;
	mov.f32 	%f1102, %f1085;
	mov.f32 	%f1103, %f1085;
	mov.f32 	%f1104, %f1085;
	mov.f32 	%f1105, %f1085;
	mov.f32 	%f1106, %f1085;
	mov.f32 	%f1107, %f1085;
	mov.f32 	%f1108, %f1085;
	mov.f32 	%f1109, %f1085;
	mov.f32 	%f1110, %f1085;
	mov.f32 	%f1111, %f1085;
	mov.f32 	%f1112, %f1085;
	mov.f32 	%f1113, %f1085;
	mov.f32 	%f1114, %f1085;
	mov.f32 	%f1115, %f1085;
	mov.f32 	%f1116, %f1085;
	mov.f32 	%f1117, %f1085;
	mov.f32 	%f1118, %f1085;
	mov.f32 	%f1119, %f1085;
	mov.f32 	%f1120, %f1085;
	mov.f32 	%f1121, %f1085;
	mov.f32 	%f1122, %f1085;
	mov.f32 	%f1123, %f1085;
	mov.f32 	%f1124, %f1085;
	mov.f32 	%f1125, %f1085;
	mov.f32 	%f1126, %f1085;
	mov.f32 	%f1127, %f1085;
	mov.f32 	%f1128, %f1085;
	mov.f32 	%f1129, %f1085;
	mov.f32 	%f1130, %f1085;
	mov.f32 	%f1131, %f1085;
	mov.f32 	%f1132, %f1085;
	mov.f32 	%f1133, %f1085;
	mov.f32 	%f1134, %f1085;
	mov.f32 	%f1135, %f1085;
	mov.f32 	%f1136, %f1085;
	mov.f32 	%f1137, %f1085;
	mov.f32 	%f1138, %f1085;
	mov.f32 	%f1139, %f1085;
	mov.f32 	%f1140, %f1085;
	mov.f32 	%f1141, %f1085;
	mov.f32 	%f1142, %f1085;
	mov.f32 	%f1143, %f1085;
	mov.f32 	%f1144, %f1085;
	mov.f32 	%f1145, %f1085;
	mov.f32 	%f1146, %f1085;
	mov.f32 	%f1147, %f1085;
	mov.f32 	%f1148, %f1085;
	@%p1 bra 	$L__BB0_43;
	add.s32 	%r9, %r2, %r1;
	max.u32 	%r134, %r9, 256;
	setp.lt.u32 	%p2, %r9, 256;
	selp.u32 	%r135, 1, 0, %p2;
	add.s32 	%r136, %r9, %r135;
	sub.s32 	%r137, %r134, %r136;
	div.u32 	%r138, %r137, %r1;
	add.s32 	%r10, %r138, %r135;
	add.s32 	%r139, %r10, 1;
	and.b32  	%r11, %r139, 3;
	shr.u32 	%r140, %r2, 1;
	shl.b32 	%r141, %r2, 2;
	and.b32  	%r12, %r141, 4;
	add.s32 	%r13, %r140, %r3;
	mul.lo.s32 	%r14, %r13, %r125;
	shl.b32 	%r142, %r2, 11;
	and.b32  	%r143, %r142, 2048;
	mov.u32 	%r144, _ZZ16sgemm_vec_transAILi128ELi128ELi8ELi8ELi8EEvPKfS1_PfiiiffE2As;
	add.s32 	%r145, %r144, %r143;
	shl.b32 	%r146, %r140, 2;
	add.s32 	%r15, %r145, %r146;
	shr.u32 	%r147, %r9, 1;
	shl.b32 	%r148, %r9, 2;
	and.b32  	%r16, %r148, 4;
	add.s32 	%r17, %r147, %r3;
	mul.lo.s32 	%r18, %r17, %r125;
	shl.b32 	%r149, %r9, 11;
	and.b32  	%r150, %r149, 2048;
	add.s32 	%r151, %r144, %r150;
	shl.b32 	%r152, %r147, 2;
	add.s32 	%r19, %r151, %r152;
	add.s32 	%r20, %r9, %r1;
	shr.u32 	%r153, %r20, 1;
	shl.b32 	%r154, %r20, 2;
	and.b32  	%r21, %r154, 4;
	add.s32 	%r22, %r153, %r3;
	mul.lo.s32 	%r23, %r22, %r125;
	shl.b32 	%r155, %r20, 11;
	and.b32  	%r156, %r155, 2048;
	add.s32 	%r157, %r144, %r156;
	shl.b32 	%r158, %r153, 2;
	add.s32 	%r24, %r157, %r158;
	add.s32 	%r25, %r20, %r1;
	shr.u32 	%r26, %r2, 5;
	and.b32  	%r159, %r141, 124;
	add.s32 	%r27, %r159, %r4;
	shl.b32 	%r160, %r26, 9;
	mov.u32 	%r161, _ZZ16sgemm_vec_transAILi128ELi128ELi8ELi8ELi8EEvPKfS1_PfiiiffE2Bs;
	add.s32 	%r162, %r161, %r160;
	shl.b32 	%r163, %r2, 4;
	and.b32  	%r164, %r163, 496;
	add.s32 	%r28, %r162, %r164;
	shr.u32 	%r29, %r9, 5;
	and.b32  	%r165, %r148, 124;
	add.s32 	%r30, %r165, %r4;
	shl.b32 	%r166, %r29, 9;
	add.s32 	%r167, %r161, %r166;
	shl.b32 	%r168, %r9, 4;
	and.b32  	%r169, %r168, 496;
	add.s32 	%r31, %r167, %r169;
	shr.u32 	%r32, %r20, 5;
	and.b32  	%r170, %r154, 124;
	add.s32 	%r33, %r170, %r4;
	shl.b32 	%r171, %r32, 9;
	add.s32 	%r172, %r161, %r171;
	shl.b32 	%r173, %r20, 4;
	and.b32  	%r174, %r173, 496;
	add.s32 	%r34, %r172, %r174;
	shl.b32 	%r175, %r5, 2;
	add.s32 	%r35, %r144, %r175;
	shl.b32 	%r176, %r7, 2;
	add.s32 	%r36, %r161, %r176;
	mov.b32 	%r321, 0;
	mov.f32 	%f1085, 0f00000000;
$L__BB0_2:
	setp.gt.u32 	%p3, %r2, 255;
	@%p3 bra 	$L__BB0_42;
	setp.eq.s32 	%p4, %r11, 0;
	mov.u32 	%r322, %r2;
	@%p4 bra 	$L__BB0_12;
	setp.ge.s32 	%p5, %r13, %r124;
	add.s32 	%r38, %r12, %r321;
	add.s32 	%r178, %r38, 3;
	setp.ge.s32 	%p6, %r178, %r125;
	or.pred  	%p7, %p5, %p6;
	@%p7 bra 	$L__BB0_6;
	add.s32 	%r179, %r14, %r38;
	mul.wide.u32 	%rd15, %r179, 4;
	add.s64 	%rd16, %rd1, %rd15;
	ld.global.nc.v4.f32 	{%f197, %f198, %f199, %f200}, [%rd16];
	st.shared.f32 	[%r15], %f197;
	st.shared.f32 	[%r15+512], %f198;
	st.shared.f32 	[%r15+1024], %f199;
	st.shared.f32 	[%r15+1536], %f200;
$L__BB0_6:
	setp.eq.s32 	%p8, %r11, 1;
	mov.u32 	%r322, %r9;
	@%p8 bra 	$L__BB0_12;
	setp.ge.s32 	%p9, %r17, %r124;
	add.s32 	%r39, %r16, %r321;
	add.s32 	%r181, %r39, 3;
	setp.ge.s32 	%p10, %r181, %r125;
	or.pred  	%p11, %p9, %p10;
	@%p11 bra 	$L__BB0_9;
	add.s32 	%r182, %r18, %r39;
	mul.wide.u32 	%rd17, %r182, 4;
	add.s64 	%rd18, %rd1, %rd17;
	ld.global.nc.v4.f32 	{%f201, %f202, %f203, %f204}, [%rd18];
	st.shared.f32 	[%r19], %f201;
	st.shared.f32 	[%r19+512], %f202;
	st.shared.f32 	[%r19+1024], %f203;
	st.shared.f32 	[%r19+1536], %f204;
$L__BB0_9:
	setp.eq.s32 	%p12, %r11, 2;
	mov.u32 	%r322, %r20;
	@%p12 bra 	$L__BB0_12;
	setp.ge.s32 	%p13, %r22, %r124;
	add.s32 	%r40, %r21, %r321;
	add.s32 	%r184, %r40, 3;
	setp.ge.s32 	%p14, %r184, %r125;
	or.pred  	%p15, %p13, %p14;
	mov.u32 	%r322, %r25;
	@%p15 bra 	$L__BB0_12;
	add.s32 	%r185, %r23, %r40;
	mul.wide.u32 	%rd19, %r185, 4;
	add.s64 	%rd20, %rd1, %rd19;
	ld.global.nc.v4.f32 	{%f205, %f206, %f207, %f208}, [%rd20];
	st.shared.f32 	[%r24], %f205;
	st.shared.f32 	[%r24+512], %f206;
	st.shared.f32 	[%r24+1024], %f207;
	st.shared.f32 	[%r24+1536], %f208;
	mov.u32 	%r322, %r25;
$L__BB0_12:
	setp.lt.u32 	%p16, %r10, 3;
	@%p16 bra 	$L__BB0_23;
	shl.b32 	%r186, %r1, 1;
	add.s32 	%r330, %r186, %r322;
	shl.b32 	%r324, %r322, 2;
	shl.b32 	%r187, %r1, 3;
	add.s32 	%r329, %r187, %r324;
	mad.lo.s32 	%r328, %r1, 3, %r322;
	mad.lo.s32 	%r327, %r1, 12, %r324;
	add.s32 	%r325, %r1, %r322;
	shl.b32 	%r326, %r325, 2;
$L__BB0_14:
	shr.u32 	%r61, %r322, 1;
	and.b32  	%r62, %r324, 4;
	add.s32 	%r63, %r61, %r3;
	setp.ge.s32 	%p17, %r63, %r124;
	add.s32 	%r64, %r62, %r321;
	add.s32 	%r188, %r64, 3;
	setp.ge.s32 	%p18, %r188, %r125;
	or.pred  	%p19, %p17, %p18;
	@%p19 bra 	$L__BB0_16;
	mad.lo.s32 	%r189, %r63, %r125, %r64;
	mul.wide.u32 	%rd21, %r189, 4;
	add.s64 	%rd22, %rd1, %rd21;
	ld.global.nc.v4.f32 	{%f209, %f210, %f211, %f212}, [%rd22];
	shl.b32 	%r190, %r62, 9;
	mov.u32 	%r191, _ZZ16sgemm_vec_transAILi128ELi128ELi8ELi8ELi8EEvPKfS1_PfiiiffE2As;
	add.s32 	%r192, %r191, %r190;
	shl.b32 	%r193, %r61, 2;
	add.s32 	%r194, %r192, %r193;
	st.shared.f32 	[%r194], %f209;
	st.shared.f32 	[%r194+512], %f210;
	st.shared.f32 	[%r194+1024], %f211;
	st.shared.f32 	[%r194+1536], %f212;
$L__BB0_16:
	shr.u32 	%r65, %r325, 1;
	and.b32  	%r66, %r326, 4;
	add.s32 	%r67, %r65, %r3;
	setp.ge.s32 	%p20, %r67, %r124;
	add.s32 	%r68, %r66, %r321;
	add.s32 	%r195, %r68, 3;
	setp.ge.s32 	%p21, %r195, %r125;
	or.pred  	%p22, %p20, %p21;
	@%p22 bra 	$L__BB0_18;
	mad.lo.s32 	%r196, %r67, %r125, %r68;
	mul.wide.u32 	%rd23, %r196, 4;
	add.s64 	%rd24, %rd1, %rd23;
	ld.global.nc.v4.f32 	{%f213, %f214, %f215, %f216}, [%rd24];
	shl.b32 	%r197, %r66, 9;
	mov.u32 	%r198, _ZZ16sgemm_vec_transAILi128ELi128ELi8ELi8ELi8EEvPKfS1_PfiiiffE2As;
	add.s32 	%r199, %r198, %r197;
	shl.b32 	%r200, %r65, 2;
	add.s32 	%r201, %r199, %r200;
	st.shared.f32 	[%r201], %f213;
	st.shared.f32 	[%r201+512], %f214;
	st.shared.f32 	[%r201+1024], %f215;
	st.shared.f32 	[%r201+1536], %f216;
$L__BB0_18:
	add.s32 	%r69, %r322, %r1;
	shr.u32 	%r70, %r330, 1;
	and.b32  	%r71, %r329, 4;
	add.s32 	%r72, %r70, %r3;
	setp.ge.s32 	%p23, %r72, %r124;
	add.s32 	%r73, %r71, %r321;
	add.s32 	%r202, %r73, 3;
	setp.ge.s32 	%p24, %r202, %r125;
	or.pred  	%p25, %p23, %p24;
	@%p25 bra 	$L__BB0_20;
	mad.lo.s32 	%r203, %r72, %r125, %r73;
	mul.wide.u32 	%rd25, %r203, 4;
	add.s64 	%rd26, %rd1, %rd25;
	ld.global.nc.v4.f32 	{%f217, %f218, %f219, %f220}, [%rd26];
	shl.b32 	%r204, %r71, 9;
	mov.u32 	%r205, _ZZ16sgemm_vec_transAILi128ELi128ELi8ELi8ELi8EEvPKfS1_PfiiiffE2As;
	add.s32 	%r206, %r205, %r204;
	shl.b32 	%r207, %r70, 2;
	add.s32 	%r208, %r206, %r207;
	st.shared.f32 	[%r208], %f217;
	st.shared.f32 	[%r208+512], %f218;
	st.shared.f32 	[%r208+1024], %f219;
	st.shared.f32 	[%r208+1536], %f220;
$L__BB0_20:
	add.s32 	%r74, %r69, %r1;
	shr.u32 	%r75, %r328, 1;
	and.b32  	%r76, %r327, 4;
	add.s32 	%r77, %r75, %r3;
	setp.ge.s32 	%p26, %r77, %r124;
	add.s32 	%r78, %r76, %r321;
	add.s32 	%r209, %r78, 3;
	setp.ge.s32 	%p27, %r209, %r125;
	or.pred  	%p28, %p26, %p27;
	@%p28 bra 	$L__BB0_22;
	mad.lo.s32 	%r210, %r77, %r125, %r78;
	mul.wide.u32 	%rd27, %r210, 4;
	add.s64 	%rd28, %rd1, %rd27;
	ld.global.nc.v4.f32 	{%f221, %f222, %f223, %f224}, [%rd28];
	shl.b32 	%r211, %r76, 9;
	mov.u32 	%r212, _ZZ16sgemm_vec_transAILi128ELi128ELi8ELi8ELi8EEvPKfS1_PfiiiffE2As;
	add.s32 	%r213, %r212, %r211;
	shl.b32 	%r214, %r75, 2;
	add.s32 	%r215, %r213, %r214;
	st.shared.f32 	[%r215], %f221;
	st.shared.f32 	[%r215+512], %f222;
	st.shared.f32 	[%r215+1024], %f223;
	st.shared.f32 	[%r215+1536], %f224;
$L__BB0_22:
	add.s32 	%r216, %r74, %r1;
	add.s32 	%r322, %r216, %r1;
	shl.b32 	%r217, %r1, 2;
	add.s32 	%r330, %r330, %r217;
	shl.b32 	%r218, %r1, 4;
	add.s32 	%r329, %r329, %r218;
	add.s32 	%r328, %r328, %r217;
	add.s32 	%r327, %r327, %r218;
	add.s32 	%r326, %r326, %r218;
	add.s32 	%r325, %r325, %r217;
	add.s32 	%r324, %r324, %r218;
	setp.lt.u32 	%p29, %r322, 256;
	@%p29 bra 	$L__BB0_14;
$L__BB0_23:
	mov.u32 	%r323, %r2;
	@%p4 bra 	$L__BB0_32;
	add.s32 	%r219, %r27, 3;
	setp.ge.s32 	%p31, %r219, %r126;
	add.s32 	%r49, %r26, %r321;
	setp.ge.s32 	%p32, %r49, %r125;
	or.pred  	%p33, %p32, %p31;
	@%p33 bra 	$L__BB0_26;
	mad.lo.s32 	%r220, %r49, %r126, %r27;
	mul.wide.s32 	%rd29, %r220, 4;
	add.s64 	%rd30, %rd2, %rd29;
	ld.global.nc.v4.f32 	{%f225, %f226, %f227, %f228}, [%rd30];
	st.shared.f32 	[%r28], %f225;
	st.shared.f32 	[%r28+4], %f226;
	st.shared.f32 	[%r28+8], %f227;
	st.shared.f32 	[%r28+12], %f228;
$L__BB0_26:
	setp.eq.s32 	%p34, %r11, 1;
	mov.u32 	%r323, %r9;
	@%p34 bra 	$L__BB0_32;
	add.s32 	%r221, %r30, 3;
	setp.ge.s32 	%p35, %r221, %r126;
	add.s32 	%r50, %r29, %r321;
	setp.ge.s32 	%p36, %r50, %r125;
	or.pred  	%p37, %p36, %p35;
	@%p37 bra 	$L__BB0_29;
	mad.lo.s32 	%r222, %r50, %r126, %r30;
	mul.wide.s32 	%rd31, %r222, 4;
	add.s64 	%rd32, %rd2, %rd31;
	ld.global.nc.v4.f32 	{%f229, %f230, %f231, %f232}, [%rd32];
	st.shared.f32 	[%r31], %f229;
	st.shared.f32 	[%r31+4], %f230;
	st.shared.f32 	[%r31+8], %f231;
	st.shared.f32 	[%r31+12], %f232;
$L__BB0_29:
	setp.eq.s32 	%p38, %r11, 2;
	mov.u32 	%r323, %r20;
	@%p38 bra 	$L__BB0_32;
	add.s32 	%r223, %r33, 3;
	setp.ge.s32 	%p39, %r223, %r126;
	add.s32 	%r51, %r32, %r321;
	setp.ge.s32 	%p40, %r51, %r125;
	or.pred  	%p41, %p40, %p39;
	mov.u32 	%r323, %r25;
	@%p41 bra 	$L__BB0_32;
	mad.lo.s32 	%r224, %r51, %r126, %r33;
	mul.wide.s32 	%rd33, %r224, 4;
	add.s64 	%rd34, %rd2, %rd33;
	ld.global.nc.v4.f32 	{%f233, %f234, %f235, %f236}, [%rd34];
	st.shared.f32 	[%r34], %f233;
	st.shared.f32 	[%r34+4], %f234;
	st.shared.f32 	[%r34+8], %f235;
	st.shared.f32 	[%r34+12], %f236;
	mov.u32 	%r323, %r25;
$L__BB0_32:
	@%p16 bra 	$L__BB0_42;
$L__BB0_33:
	shr.u32 	%r88, %r323, 5;
	shl.b32 	%r225, %r323, 2;
	and.b32  	%r89, %r225, 124;
	add.s32 	%r90, %r88, %r321;
	add.s32 	%r91, %r89, %r4;
	setp.ge.s32 	%p43, %r90, %r125;
	add.s32 	%r226, %r91, 3;
	setp.ge.s32 	%p44, %r226, %r126;
	or.pred  	%p45, %p43, %p44;
	@%p45 bra 	$L__BB0_35;
	mad.lo.s32 	%r227, %r90, %r126, %r91;
	mul.wide.s32 	%rd35, %r227, 4;
	add.s64 	%rd36, %rd2, %rd35;
	ld.global.nc.v4.f32 	{%f237, %f238, %f239, %f240}, [%rd36];
	shl.b32 	%r228, %r88, 9;
	mov.u32 	%r229, _ZZ16sgemm_vec_transAILi128ELi128ELi8ELi8ELi8EEvPKfS1_PfiiiffE2Bs;
	add.s32 	%r230, %r229, %r228;
	shl.b32 	%r231, %r89, 2;
	add.s32 	%r232, %r230, %r231;
	st.shared.f32 	[%r232], %f237;
	st.shared.f32 	[%r232+4], %f238;
	st.shared.f32 	[%r232+8], %f239;
	st.shared.f32 	[%r232+12], %f240;
$L__BB0_35:
	add.s32 	%r92, %r323, %r1;
	shr.u32 	%r93, %r92, 5;
	shl.b32 	%r233, %r92, 2;
	and.b32  	%r94, %r233, 124;
	add.s32 	%r95, %r93, %r321;
	add.s32 	%r96, %r94, %r4;
	setp.ge.s32 	%p46, %r95, %r125;
	add.s32 	%r234, %r96, 3;
	setp.ge.s32 	%p47, %r234, %r126;
	or.pred  	%p48, %p46, %p47;
	@%p48 bra 	$L__BB0_37;
	mad.lo.s32 	%r235, %r95, %r126, %r96;
	mul.wide.s32 	%rd37, %r235, 4;
	add.s64 	%rd38, %rd2, %rd37;
	ld.global.nc.v4.f32 	{%f241, %f242, %f243, %f244}, [%rd38];
	shl.b32 	%r236, %r93, 9;
	mov.u32 	%r237, _ZZ16sgemm_vec_transAILi128ELi128ELi8ELi8ELi8EEvPKfS1_PfiiiffE2Bs;
	add.s32 	%r238, %r237, %r236;
	shl.b32 	%r239, %r94, 2;
	add.s32 	%r240, %r238, %r239;
	st.shared.f32 	[%r240], %f241;
	st.shared.f32 	[%r240+4], %f242;
	st.shared.f32 	[%r240+8], %f243;
	st.shared.f32 	[%r240+12], %f244;
$L__BB0_37:
	add.s32 	%r97, %r92, %r1;
	shr.u32 	%r98, %r97, 5;
	shl.b32 	%r241, %r97, 2;
	and.b32  	%r99, %r241, 124;
	add.s32 	%r100, %r98, %r321;
	add.s32 	%r101, %r99, %r4;
	setp.ge.s32 	%p49, %r100, %r125;
	add.s32 	%r242, %r101, 3;
	setp.ge.s32 	%p50, %r242, %r126;
	or.pred  	%p51, %p49, %p50;
	@%p51 bra 	$L__BB0_39;
	mad.lo.s32 	%r243, %r100, %r126, %r101;
	mul.wide.s32 	%rd39, %r243, 4;
	add.s64 	%rd40, %rd2, %rd39;
	ld.global.nc.v4.f32 	{%f245, %f246, %f247, %f248}, [%rd40];
	shl.b32 	%r244, %r98, 9;
	mov.u32 	%r245, _ZZ16sgemm_vec_transAILi128ELi128ELi8ELi8ELi8EEvPKfS1_PfiiiffE2Bs;
	add.s32 	%r246, %r245, %r244;
	shl.b32 	%r247, %r99, 2;
	add.s32 	%r248, %r246, %r247;
	st.shared.f32 	[%r248], %f245;
	st.shared.f32 	[%r248+4], %f246;
	st.shared.f32 	[%r248+8], %f247;
	st.shared.f32 	[%r248+12], %f248;
$L__BB0_39:
	add.s32 	%r102, %r97, %r1;
	shr.u32 	%r103, %r102, 5;
	shl.b32 	%r249, %r102, 2;
	and.b32  	%r104, %r249, 124;
	add.s32 	%r105, %r103, %r321;
	add.s32 	%r106, %r104, %r4;
	setp.ge.s32 	%p52, %r105, %r125;
	add.s32 	%r250, %r106, 3;
	setp.ge.s32 	%p53, %r250, %r126;
	or.pred  	%p54, %p52, %p53;
	@%p54 bra 	$L__BB0_41;
	mad.lo.s32 	%r251, %r105, %r126, %r106;
	mul.wide.s32 	%rd41, %r251, 4;
	add.s64 	%rd42, %rd2, %rd41;
	ld.global.nc.v4.f32 	{%f249, %f250, %f251, %f252}, [%rd42];
	shl.b32 	%r252, %r103, 9;
	mov.u32 	%r253, _ZZ16sgemm_vec_transAILi128ELi128ELi8ELi8ELi8EEvPKfS1_PfiiiffE2Bs;
	add.s32 	%r254, %r253, %r252;
	shl.b32 	%r255, %r104, 2;
	add.s32 	%r256, %r254, %r255;
	st.shared.f32 	[%r256], %f249;
	st.shared.f32 	[%r256+4], %f250;
	st.shared.f32 	[%r256+8], %f251;
	st.shared.f32 	[%r256+12], %f252;
$L__BB0_41:
	add.s32 	%r323, %r102, %r1;
	setp.lt.u32 	%p55, %r323, 256;
	@%p55 bra 	$L__BB0_33;
$L__BB0_42:
	bar.sync 	0;
	ld.shared.f32 	%f253, [%r35];
	ld.shared.f32 	%f254, [%r35+4];
	ld.shared.f32 	%f255, [%r35+8];
	ld.shared.f32 	%f256, [%r35+12];
	ld.shared.f32 	%f257, [%r35+16];
	ld.shared.f32 	%f258, [%r35+20];
	ld.shared.f32 	%f259, [%r35+24];
	ld.shared.f32 	%f260, [%r35+28];
	ld.shared.f32 	%f261, [%r36];
	ld.shared.f32 	%f262, [%r36+4];
	ld.shared.f32 	%f263, [%r36+8];
	ld.shared.f32 	%f264, [%r36+12];
	ld.shared.f32 	%f265, [%r36+16];
	ld.shared.f32 	%f266, [%r36+20];
	ld.shared.f32 	%f267, [%r36+24];
	ld.shared.f32 	%f268, [%r36+28];
	fma.rn.f32 	%f269, %f253, %f261, %f1132;
	fma.rn.f32 	%f270, %f253, %f262, %f1131;
	fma.rn.f32 	%f271, %f253, %f263, %f1130;
	fma.rn.f32 	%f272, %f253, %f264, %f1129;
	fma.rn.f32 	%f273, %f253, %f265, %f1128;
	fma.rn.f32 	%f274, %f253, %f266, %f1127;
	fma.rn.f32 	%f275, %f253, %f267, %f1126;
	fma.rn.f32 	%f276, %f253, %f268, %f1125;
	fma.rn.f32 	%f277, %f254, %f261, %f1124;
	fma.rn.f32 	%f278, %f254, %f262, %f1123;
	fma.rn.f32 	%f279, %f254, %f263, %f1122;
	fma.rn.f32 	%f280, %f254, %f264, %f1121;
	fma.rn.f32 	%f281, %f254, %f265, %f1120;
	fma.rn.f32 	%f282, %f254, %f266, %f1119;
	fma.rn.f32 	%f283, %f254, %f267, %f1118;
	fma.rn.f32 	%f284, %f254, %f268, %f1117;
	fma.rn.f32 	%f285, %f255, %f261, %f1116;
	fma.rn.f32 	%f286, %f255, %f262, %f1115;
	fma.rn.f32 	%f287, %f255, %f263, %f1114;
	fma.rn.f32 	%f288, %f255, %f264, %f1113;
	fma.rn.f32 	%f289, %f255, %f265, %f1112;
	fma.rn.f32 	%f290, %f255, %f266, %f1111;
	fma.rn.f32 	%f291, %f255, %f267, %f1110;
	fma.rn.f32 	%f292, %f255, %f268, %f1109;
	fma.rn.f32 	%f293, %f256, %f261, %f1108;
	fma.rn.f32 	%f294, %f256, %f262, %f1107;
	fma.rn.f32 	%f295, %f256, %f263, %f1106;
	fma.rn.f32 	%f296, %f256, %f264, %f1105;
	fma.rn.f32 	%f297, %f256, %f265, %f1104;
	fma.rn.f32 	%f298, %f256, %f266, %f1103;
	fma.rn.f32 	%f299, %f256, %f267, %f1102;
	fma.rn.f32 	%f300, %f256, %f268, %f1101;
	fma.rn.f32 	%f301, %f257, %f261, %f1100;
	fma.rn.f32 	%f302, %f257, %f262, %f1099;
	fma.rn.f32 	%f303, %f257, %f263, %f1098;
	fma.rn.f32 	%f304, %f257, %f264, %f1097;
	fma.rn.f32 	%f305, %f257, %f265, %f1096;
	fma.rn.f32 	%f306, %f257, %f266, %f1095;
	fma.rn.f32 	%f307, %f257, %f267, %f1094;
	fma.rn.f32 	%f308, %f257, %f268, %f1093;
	fma.rn.f32 	%f309, %f258, %f261, %f1092;
	fma.rn.f32 	%f310, %f258, %f262, %f1091;
	fma.rn.f32 	%f311, %f258, %f263, %f1090;
	fma.rn.f32 	%f312, %f258, %f264, %f1089;
	fma.rn.f32 	%f313, %f258, %f265, %f1088;
	fma.rn.f32 	%f314, %f258, %f266, %f1087;
	fma.rn.f32 	%f315, %f258, %f267, %f1086;
	fma.rn.f32 	%f316, %f258, %f268, %f1085;
	fma.rn.f32 	%f317, %f259, %f261, %f1133;
	fma.rn.f32 	%f318, %f259, %f262, %f1134;
	fma.rn.f32 	%f319, %f259, %f263, %f1135;
	fma.rn.f32 	%f320, %f259, %f264, %f1136;
	fma.rn.f32 	%f321, %f259, %f265, %f1137;
	fma.rn.f32 	%f322, %f259, %f266, %f1138;
	fma.rn.f32 	%f323, %f259, %f267, %f1139;
	fma.rn.f32 	%f324, %f259, %f268, %f1140;
	fma.rn.f32 	%f325, %f260, %f261, %f1141;
	fma.rn.f32 	%f326, %f260, %f262, %f1142;
	fma.rn.f32 	%f327, %f260, %f263, %f1143;
	fma.rn.f32 	%f328, %f260, %f264, %f1144;
	fma.rn.f32 	%f329, %f260, %f265, %f1145;
	fma.rn.f32 	%f330, %f260, %f266, %f1146;
	fma.rn.f32 	%f331, %f260, %f267, %f1147;
	fma.rn.f32 	%f332, %f260, %f268, %f1148;
	ld.shared.f32 	%f333, [%r35+512];
	ld.shared.f32 	%f334, [%r35+516];
	ld.shared.f32 	%f335, [%r35+520];
	ld.shared.f32 	%f336, [%r35+524];
	ld.shared.f32 	%f337, [%r35+528];
	ld.shared.f32 	%f338, [%r35+532];
	ld.shared.f32 	%f339, [%r35+536];
	ld.shared.f32 	%f340, [%r35+540];
	ld.shared.f32 	%f341, [%r36+512];
	ld.shared.f32 	%f342, [%r36+516];
	ld.shared.f32 	%f343, [%r36+520];
	ld.shared.f32 	%f344, [%r36+524];
	ld.shared.f32 	%f345, [%r36+528];
	ld.shared.f32 	%f346, [%r36+532];
	ld.shared.f32 	%f347, [%r36+536];
	ld.shared.f32 	%f348, [%r36+540];
	fma.rn.f32 	%f349, %f333, %f341, %f269;
	fma.rn.f32 	%f350, %f333, %f342, %f270;
	fma.rn.f32 	%f351, %f333, %f343, %f271;
	fma.rn.f32 	%f352, %f333, %f344, %f272;
	fma.rn.f32 	%f353, %f333, %f345, %f273;
	fma.rn.f32 	%f354, %f333, %f346, %f274;
	fma.rn.f32 	%f355, %f333, %f347, %f275;
	fma.rn.f32 	%f356, %f333, %f348, %f276;
	fma.rn.f32 	%f357, %f334, %f341, %f277;
	fma.rn.f32 	%f358, %f334, %f342, %f278;
	fma.rn.f32 	%f359, %f334, %f343, %f279;
	fma.rn.f32 	%f360, %f334, %f344, %f280;
	fma.rn.f32 	%f361, %f334, %f345, %f281;
	fma.rn.f32 	%f362, %f334, %f346, %f282;
	fma.rn.f32 	%f363, %f334, %f347, %f283;
	fma.rn.f32 	%f364, %f334, %f348, %f284;
	fma.rn.f32 	%f365, %f335, %f341, %f285;
	fma.rn.f32 	%f366, %f335, %f342, %f286;
	fma.rn.f32 	%f367, %f335, %f343, %f287;
	fma.rn.f32 	%f368, %f335, %f344, %f288;
	fma.rn.f32 	%f369, %f335, %f345, %f289;
	fma.rn.f32 	%f370, %f335, %f346, %f290;
	fma.rn.f32 	%f371, %f335, %f347, %f291;
	fma.rn.f32 	%f372, %f335, %f348, %f292;
	fma.rn.f32 	%f373, %f336, %f341, %f293;
	fma.rn.f32 	%f374, %f336, %f342, %f294;
	fma.rn.f32 	%f375, %f336, %f343, %f295;
	fma.rn.f32 	%f376, %f336, %f344, %f296;
	fma.rn.f32 	%f377, %f336, %f345, %f297;
	fma.rn.f32 	%f378, %f336, %f346, %f298;
	fma.rn.f32 	%f379, %f336, %f347, %f299;
	fma.rn.f32 	%f380, %f336, %f348, %f300;
	fma.rn.f32 	%f381, %f337, %f341, %f301;
	fma.rn.f32 	%f382, %f337, %f342, %f302;
	fma.rn.f32 	%f383, %f337, %f343, %f303;
	fma.rn.f32 	%f384, %f337, %f344, %f304;
	fma.rn.f32 	%f385, %f337, %f345, %f305;
	fma.rn.f32 	%f386, %f337, %f346, %f306;
	fma.rn.f32 	%f387, %f337, %f347, %f307;
	fma.rn.f32 	%f388, %f337, %f348, %f308;
	fma.rn.f32 	%f389, %f338, %f341, %f309;
	fma.rn.f32 	%f390, %f338, %f342, %f310;
	fma.rn.f32 	%f391, %f338, %f343, %f311;
	fma.rn.f32 	%f392, %f338, %f344, %f312;
	fma.rn.f32 	%f393, %f338, %f345, %f313;
	fma.rn.f32 	%f394, %f338, %f346, %f314;
	fma.rn.f32 	%f395, %f338, %f347, %f315;
	fma.rn.f32 	%f396, %f338, %f348, %f316;
	fma.rn.f32 	%f397, %f339, %f341, %f317;
	fma.rn.f32 	%f398, %f339, %f342, %f318;
	fma.rn.f32 	%f399, %f339, %f343, %f319;
	fma.rn.f32 	%f400, %f339, %f344, %f320;
	fma.rn.f32 	%f401, %f339, %f345, %f321;
	fma.rn.f32 	%f402, %f339, %f346, %f322;
	fma.rn.f32 	%f403, %f339, %f347, %f323;
	fma.rn.f32 	%f404, %f339, %f348, %f324;
	fma.rn.f32 	%f405, %f340, %f341, %f325;
	fma.rn.f32 	%f406, %f340, %f342, %f326;
	fma.rn.f32 	%f407, %f340, %f343, %f327;
	fma.rn.f32 	%f408, %f340, %f344, %f328;
	fma.rn.f32 	%f409, %f340, %f345, %f329;
	fma.rn.f32 	%f410, %f340, %f346, %f330;
	fma.rn.f32 	%f411, %f340, %f347, %f331;
	fma.rn.f32 	%f412, %f340, %f348, %f332;
	ld.shared.f32 	%f413, [%r35+1024];
	ld.shared.f32 	%f414, [%r35+1028];
	ld.shared.f32 	%f415, [%r35+1032];
	ld.shared.f32 	%f416, [%r35+1036];
	ld.shared.f32 	%f417, [%r35+1040];
	ld.shared.f32 	%f418, [%r35+1044];
	ld.shared.f32 	%f419, [%r35+1048];
	ld.shared.f32 	%f420, [%r35+1052];
	ld.shared.f32 	%f421, [%r36+1024];
	ld.shared.f32 	%f422, [%r36+1028];
	ld.shared.f32 	%f423, [%r36+1032];
	ld.shared.f32 	%f424, [%r36+1036];
	ld.shared.f32 	%f425, [%r36+1040];
	ld.shared.f32 	%f426, [%r36+1044];
	ld.shared.f32 	%f427, [%r36+1048];
	ld.shared.f32 	%f428, [%r36+1052];
	fma.rn.f32 	%f429, %f413, %f421, %f349;
	fma.rn.f32 	%f430, %f413, %f422, %f350;
	fma.rn.f32 	%f431, %f413, %f423, %f351;
	fma.rn.f32 	%f432, %f413, %f424, %f352;
	fma.rn.f32 	%f433, %f413, %f425, %f353;
	fma.rn.f32 	%f434, %f413, %f426, %f354;
	fma.rn.f32 	%f435, %f413, %f427, %f355;
	fma.rn.f32 	%f436, %f413, %f428, %f356;
	fma.rn.f32 	%f437, %f414, %f421, %f357;
	fma.rn.f32 	%f438, %f414, %f422, %f358;
	fma.rn.f32 	%f439, %f414, %f423, %f359;
	fma.rn.f32 	%f440, %f414, %f424, %f360;
	fma.rn.f32 	%f441, %f414, %f425, %f361;
	fma.rn.f32 	%f442, %f414, %f426, %f362;
	fma.rn.f32 	%f443, %f414, %f427, %f363;
	fma.rn.f32 	%f444, %f414, %f428, %f364;
	fma.rn.f32 	%f445, %f415, %f421, %f365;
	fma.rn.f32 	%f446, %f415, %f422, %f366;
	fma.rn.f32 	%f447, %f415, %f423, %f367;
	fma.rn.f32 	%f448, %f415, %f424, %f368;
	fma.rn.f32 	%f449, %f415, %f425, %f369;
	fma.rn.f32 	%f450, %f415, %f426, %f370;
	fma.rn.f32 	%f451, %f415, %f427, %f371;
	fma.rn.f32 	%f452, %f415, %f428, %f372;
	fma.rn.f32 	%f453, %f416, %f421, %f373;
	fma.rn.f32 	%f454, %f416, %f422, %f374;
	fma.rn.f32 	%f455, %f416, %f423, %f375;
	fma.rn.f32 	%f456, %f416, %f424, %f376;
	fma.rn.f32 	%f457, %f416, %f425, %f377;
	fma.rn.f32 	%f458, %f416, %f426, %f378;
	fma.rn.f32 	%f459, %f416, %f427, %f379;
	fma.rn.f32 	%f460, %f416, %f428, %f380;
	fma.rn.f32 	%f461, %f417, %f421, %f381;
	fma.rn.f32 	%f462, %f417, %f422, %f382;
	fma.rn.f32 	%f463, %f417, %f423, %f383;
	fma.rn.f32 	%f464, %f417, %f424, %f384;
	fma.rn.f32 	%f465, %f417, %f425, %f385;
	fma.rn.f32 	%f466, %f417, %f426, %f386;
	fma.rn.f32 	%f467, %f417, %f427, %f387;
	fma.rn.f32 	%f468, %f417, %f428, %f388;
	fma.rn.f32 	%f469, %f418, %f421, %f389;
	fma.rn.f32 	%f470, %f418, %f422, %f390;
	fma.rn.f32 	%f471, %f418, %f423, %f391;
	fma.rn.f32 	%f472, %f418, %f424, %f392;
	fma.rn.f32 	%f473, %f418, %f425, %f393;
	fma.rn.f32 	%f474, %f418, %f426, %f394;
	fma.rn.f32 	%f475, %f418, %f427, %f395;
	fma.rn.f32 	%f476, %f418, %f428, %f396;
	fma.rn.f32 	%f477, %f419, %f421, %f397;
	fma.rn.f32 	%f478, %f419, %f422, %f398;
	fma.rn.f32 	%f479, %f419, %f423, %f399;
	fma.rn.f32 	%f480, %f419, %f424, %f400;
	fma.rn.f32 	%f481, %f419, %f425, %f401;
	fma.rn.f32 	%f482, %f419, %f426, %f402;
	fma.rn.f32 	%f483, %f419, %f427, %f403;
	fma.rn.f32 	%f484, %f419, %f428, %f404;
	fma.rn.f32 	%f485, %f420, %f421, %f405;
	fma.rn.f32 	%f486, %f420, %f422, %f406;
	fma.rn.f32 	%f487, %f420, %f423, %f407;
	fma.rn.f32 	%f488, %f420, %f424, %f408;
	fma.rn.f32 	%f489, %f420, %f425, %f409;
	fma.rn.f32 	%f490, %f420, %f426, %f410;
	fma.rn.f32 	%f491, %f420, %f427, %f411;
	fma.rn.f32 	%f492, %f420, %f428, %f412;
	ld.shared.f32 	%f493, [%r35+1536];
	ld.shared.f32 	%f494, [%r35+1540];
	ld.shared.f32 	%f495, [%r35+1544];
	ld.shared.f32 	%f496, [%r35+1548];
	ld.shared.f32 	%f497, [%r35+1552];
	ld.shared.f32 	%f498, [%r35+1556];
	ld.shared.f32 	%f499, [%r35+1560];
	ld.shared.f32 	%f500, [%r35+1564];
	ld.shared.f32 	%f501, [%r36+1536];
	ld.shared.f32 	%f502, [%r36+1540];
	ld.shared.f32 	%f503, [%r36+1544];
	ld.shared.f32 	%f504, [%r36+1548];
	ld.shared.f32 	%f505, [%r36+1552];
	ld.shared.f32 	%f506, [%r36+1556];
	ld.shared.f32 	%f507, [%r36+1560];
	ld.shared.f32 	%f508, [%r36+1564];
	fma.rn.f32 	%f509, %f493, %f501, %f429;
	fma.rn.f32 	%f510, %f493, %f502, %f430;
	fma.rn.f32 	%f511, %f493, %f503, %f431;
	fma.rn.f32 	%f512, %f493, %f504, %f432;
	fma.rn.f32 	%f513, %f493, %f505, %f433;
	fma.rn.f32 	%f514, %f493, %f506, %f434;
	fma.rn.f32 	%f515, %f493, %f507, %f435;
	fma.rn.f32 	%f516, %f493, %f508, %f436;
	fma.rn.f32 	%f517, %f494, %f501, %f437;
	fma.rn.f32 	%f518, %f494, %f502, %f438;
	fma.rn.f32 	%f519, %f494, %f503, %f439;
	fma.rn.f32 	%f520, %f494, %f504, %f440;
	fma.rn.f32 	%f521, %f494, %f505, %f441;
	fma.rn.f32 	%f522, %f494, %f506, %f442;
	fma.rn.f32 	%f523, %f494, %f507, %f443;
	fma.rn.f32 	%f524, %f494, %f508, %f444;
	fma.rn.f32 	%f525, %f495, %f501, %f445;
	fma.rn.f32 	%f526, %f495, %f502, %f446;
	fma.rn.f32 	%f527, %f495, %f503, %f447;
	fma.rn.f32 	%f528, %f495, %f504, %f448;
	fma.rn.f32 	%f529, %f495, %f505, %f449;
	fma.rn.f32 	%f530, %f495, %f506, %f450;
	fma.rn.f32 	%f531, %f495, %f507, %f451;
	fma.rn.f32 	%f532, %f495, %f508, %f452;
	fma.rn.f32 	%f533, %f496, %f501, %f453;
	fma.rn.f32 	%f534, %f496, %f502, %f454;
	fma.rn.f32 	%f535, %f496, %f503, %f455;
	fma.rn.f32 	%f536, %f496, %f504, %f456;
	fma.rn.f32 	%f537, %f496, %f505, %f457;
	fma.rn.f32 	%f538, %f496, %f506, %f458;
	fma.rn.f32 	%f539, %f496, %f507, %f459;
	fma.rn.f32 	%f540, %f496, %f508, %f460;
	fma.rn.f32 	%f541, %f497, %f501, %f461;
	fma.rn.f32 	%f542, %f497, %f502, %f462;
	fma.rn.f32 	%f543, %f497, %f503, %f463;
	fma.rn.f32 	%f544, %f497, %f504, %f464;
	fma.rn.f32 	%f545, %f497, %f505, %f465;
	fma.rn.f32 	%f546, %f497, %f506, %f466;
	fma.rn.f32 	%f547, %f497, %f507, %f467;
	fma.rn.f32 	%f548, %f497, %f508, %f468;
	fma.rn.f32 	%f549, %f498, %f501, %f469;
	fma.rn.f32 	%f550, %f498, %f502, %f470;
	fma.rn.f32 	%f551, %f498, %f503, %f471;
	fma.rn.f32 	%f552, %f498, %f504, %f472;
	fma.rn.f32 	%f553, %f498, %f505, %f473;
	fma.rn.f32 	%f554, %f498, %f506, %f474;
	fma.rn.f32 	%f555, %f498, %f507, %f475;
	fma.rn.f32 	%f556, %f498, %f508, %f476;
	fma.rn.f32 	%f557, %f499, %f501, %f477;
	fma.rn.f32 	%f558, %f499, %f502, %f478;
	fma.rn.f32 	%f559, %f499, %f503, %f479;
	fma.rn.f32 	%f560, %f499, %f504, %f480;
	fma.rn.f32 	%f561, %f499, %f505, %f481;
	fma.rn.f32 	%f562, %f499, %f506, %f482;
	fma.rn.f32 	%f563, %f499, %f507, %f483;
	fma.rn.f32 	%f564, %f499, %f508, %f484;
	fma.rn.f32 	%f565, %f500, %f501, %f485;
	fma.rn.f32 	%f566, %f500, %f502, %f486;
	fma.rn.f32 	%f567, %f500, %f503, %f487;
	fma.rn.f32 	%f568, %f500, %f504, %f488;
	fma.rn.f32 	%f569, %f500, %f505, %f489;
	fma.rn.f32 	%f570, %f500, %f506, %f490;
	fma.rn.f32 	%f571, %f500, %f507, %f491;
	fma.rn.f32 	%f572, %f500, %f508, %f492;
	ld.shared.f32 	%f573, [%r35+2048];
	ld.shared.f32 	%f574, [%r35+2052];
	ld.shared.f32 	%f575, [%r35+2056];
	ld.shared.f32 	%f576, [%r35+2060];
	ld.shared.f32 	%f577, [%r35+2064];
	ld.shared.f32 	%f578, [%r35+2068];
	ld.shared.f32 	%f579, [%r35+2072];
	ld.shared.f32 	%f580, [%r35+2076];
	ld.shared.f32 	%f581, [%r36+2048];
	ld.shared.f32 	%f582, [%r36+2052];
	ld.shared.f32 	%f583, [%r36+2056];
	ld.shared.f32 	%f584, [%r36+2060];
	ld.shared.f32 	%f585, [%r36+2064];
	ld.shared.f32 	%f586, [%r36+2068];
	ld.shared.f32 	%f587, [%r36+2072];
	ld.shared.f32 	%f588, [%r36+2076];
	fma.rn.f32 	%f589, %f573, %f581, %f509;
	fma.rn.f32 	%f590, %f573, %f582, %f510;
	fma.rn.f32 	%f591, %f573, %f583, %f511;
	fma.rn.f32 	%f592, %f573, %f584, %f512;
	fma.rn.f32 	%f593, %f573, %f585, %f513;
	fma.rn.f32 	%f594, %f573, %f586, %f514;
	fma.rn.f32 	%f595, %f573, %f587, %f515;
	fma.rn.f32 	%f596, %f573, %f588, %f516;
	fma.rn.f32 	%f597, %f574, %f581, %f517;
	fma.rn.f32 	%f598, %f574, %f582, %f518;
	fma.rn.f32 	%f599, %f574, %f583, %f519;
	fma.rn.f32 	%f600, %f574, %f584, %f520;
	fma.rn.f32 	%f601, %f574, %f585, %f521;
	fma.rn.f32 	%f602, %f574, %f586, %f522;
	fma.rn.f32 	%f603, %f574, %f587, %f523;
	fma.rn.f32 	%f604, %f574, %f588, %f524;
	fma.rn.f32 	%f605, %f575, %f581, %f525;
	fma.rn.f32 	%f606, %f575, %f582, %f526;
	fma.rn.f32 	%f607, %f575, %f583, %f527;
	fma.rn.f32 	%f608, %f575, %f584, %f528;
	fma.rn.f32 	%f609, %f575, %f585, %f529;
	fma.rn.f32 	%f610, %f575, %f586, %f530;
	fma.rn.f32 	%f611, %f575, %f587, %f531;
	fma.rn.f32 	%f612, %f575, %f588, %f532;
	fma.rn.f32 	%f613, %f576, %f581, %f533;
	fma.rn.f32 	%f614, %f576, %f582, %f534;
	fma.rn.f32 	%f615, %f576, %f583, %f535;
	fma.rn.f32 	%f616, %f576, %f584, %f536;
	fma.rn.f32 	%f617, %f576, %f585, %f537;
	fma.rn.f32 	%f618, %f576, %f586, %f538;
	fma.rn.f32 	%f619, %f576, %f587, %f539;
	fma.rn.f32 	%f620, %f576, %f588, %f540;
	fma.rn.f32 	%f621, %f577, %f581, %f541;
	fma.rn.f32 	%f622, %f577, %f582, %f542;
	fma.rn.f32 	%f623, %f577, %f583, %f543;
	fma.rn.f32 	%f624, %f577, %f584, %f544;
	fma.rn.f32 	%f625, %f577, %f585, %f545;
	fma.rn.f32 	%f626, %f577, %f586, %f546;
	fma.rn.f32 	%f627, %f577, %f587, %f547;
	fma.rn.f32 	%f628, %f577, %f588, %f548;
	fma.rn.f32 	%f629, %f578, %f581, %f549;
	fma.rn.f32 	%f630, %f578, %f582, %f550;
	fma.rn.f32 	%f631, %f578, %f583, %f551;
	fma.rn.f32 	%f632, %f578, %f584, %f552;
	fma.rn.f32 	%f633, %f578, %f585, %f553;
	fma.rn.f32 	%f634, %f578, %f586, %f554;
	fma.rn.f32 	%f635, %f578, %f587, %f555;
	fma.rn.f32 	%f636, %f578, %f588, %f556;
	fma.rn.f32 	%f637, %f579, %f581, %f557;
	fma.rn.f32 	%f638, %f579, %f582, %f558;
	fma.rn.f32 	%f639, %f579, %f583, %f559;
	fma.rn.f32 	%f640, %f579, %f584, %f560;
	fma.rn.f32 	%f641, %f579, %f585, %f561;
	fma.rn.f32 	%f642, %f579, %f586, %f562;
	fma.rn.f32 	%f643, %f579, %f587, %f563;
	fma.rn.f32 	%f644, %f579, %f588, %f564;
	fma.rn.f32 	%f645, %f580, %f581, %f565;
	fma.rn.f32 	%f646, %f580, %f582, %f566;
	fma.rn.f32 	%f647, %f580, %f583, %f567;
	fma.rn.f32 	%f648, %f580, %f584, %f568;
	fma.rn.f32 	%f649, %f580, %f585, %f569;
	fma.rn.f32 	%f650, %f580, %f586, %f570;
	fma.rn.f32 	%f651, %f580, %f587, %f571;
	fma.rn.f32 	%f652, %f580, %f588, %f572;
	ld.shared.f32 	%f653, [%r35+2560];
	ld.shared.f32 	%f654, [%r35+2564];
	ld.shared.f32 	%f655, [%r35+2568];
	ld.shared.f32 	%f656, [%r35+2572];
	ld.shared.f32 	%f657, [%r35+2576];
	ld.shared.f32 	%f658, [%r35+2580];
	ld.shared.f32 	%f659, [%r35+2584];
	ld.shared.f32 	%f660, [%r35+2588];
	ld.shared.f32 	%f661, [%r36+2560];
	ld.shared.f32 	%f662, [%r36+2564];
	ld.shared.f32 	%f663, [%r36+2568];
	ld.shared.f32 	%f664, [%r36+2572];
	ld.shared.f32 	%f665, [%r36+2576];
	ld.shared.f32 	%f666, [%r36+2580];
	ld.shared.f32 	%f667, [%r36+2584];
	ld.shared.f32 	%f668, [%r36+2588];
	fma.rn.f32 	%f669, %f653, %f661, %f589;
	fma.rn.f32 	%f670, %f653, %f662, %f590;
	fma.rn.f32 	%f671, %f653, %f663, %f591;
	fma.rn.f32 	%f672, %f653, %f664, %f592;
	fma.rn.f32 	%f673, %f653, %f665, %f593;
	fma.rn.f32 	%f674, %f653, %f666, %f594;
	fma.rn.f32 	%f675, %f653, %f667, %f595;
	fma.rn.f32 	%f676, %f653, %f668, %f596;
	fma.rn.f32 	%f677, %f654, %f661, %f597;
	fma.rn.f32 	%f678, %f654, %f662, %f598;
	fma.rn.f32 	%f679, %f654, %f663, %f599;
	fma.rn.f32 	%f680, %f654, %f664, %f600;
	fma.rn.f32 	%f681, %f654, %f665, %f601;
	fma.rn.f32 	%f682, %f654, %f666, %f602;
	fma.rn.f32 	%f683, %f654, %f667, %f603;
	fma.rn.f32 	%f684, %f654, %f668, %f604;
	fma.rn.f32 	%f685, %f655, %f661, %f605;
	fma.rn.f32 	%f686, %f655, %f662, %f606;
	fma.rn.f32 	%f687, %f655, %f663, %f607;
	fma.rn.f32 	%f688, %f655, %f664, %f608;
	fma.rn.f32 	%f689, %f655, %f665, %f609;
	fma.rn.f32 	%f690, %f655, %f666, %f610;
	fma.rn.f32 	%f691, %f655, %f667, %f611;
	fma.rn.f32 	%f692, %f655, %f668, %f612;
	fma.rn.f32 	%f693, %f656, %f661, %f613;
	fma.rn.f32 	%f694, %f656, %f662, %f614;
	fma.rn.f32 	%f695, %f656, %f663, %f615;
	fma.rn.f32 	%f696, %f656, %f664, %f616;
	fma.rn.f32 	%f697, %f656, %f665, %f617;
	fma.rn.f32 	%f698, %f656, %f666, %f618;
	fma.rn.f32 	%f699, %f656, %f667, %f619;
	fma.rn.f32 	%f700, %f656, %f668, %f620;
	fma.rn.f32 	%f701, %f657, %f661, %f621;
	fma.rn.f32 	%f702, %f657, %f662, %f622;
	fma.rn.f32 	%f703, %f657, %f663, %f623;
	fma.rn.f32 	%f704, %f657, %f664, %f624;
	fma.rn.f32 	%f705, %f657, %f665, %f625;
	fma.rn.f32 	%f706, %f657, %f666, %f626;
	fma.rn.f32 	%f707, %f657, %f667, %f627;
	fma.rn.f32 	%f708, %f657, %f668, %f628;
	fma.rn.f32 	%f709, %f658, %f661, %f629;
	fma.rn.f32 	%f710, %f658, %f662, %f630;
	fma.rn.f32 	%f711, %f658, %f663, %f631;
	fma.rn.f32 	%f712, %f658, %f664, %f632;
	fma.rn.f32 	%f713, %f658, %f665, %f633;
	fma.rn.f32 	%f714, %f658, %f666, %f634;
	fma.rn.f32 	%f715, %f658, %f667, %f635;
	fma.rn.f32 	%f716, %f658, %f668, %f636;
	fma.rn.f32 	%f717, %f659, %f661, %f637;
	fma.rn.f32 	%f718, %f659, %f662, %f638;
	fma.rn.f32 	%f719, %f659, %f663, %f639;
	fma.rn.f32 	%f720, %f659, %f664, %f640;
	fma.rn.f32 	%f721, %f659, %f665, %f641;
	fma.rn.f32 	%f722, %f659, %f666, %f642;
	fma.rn.f32 	%f723, %f659, %f667, %f643;
	fma.rn.f32 	%f724, %f659, %f668, %f644;
	fma.rn.f32 	%f725, %f660, %f661, %f645;
	fma.rn.f32 	%f726, %f660, %f662, %f646;
	fma.rn.f32 	%f727, %f660, %f663, %f647;
	fma.rn.f32 	%f728, %f660, %f664, %f648;
	fma.rn.f32 	%f729, %f660, %f665, %f649;
	fma.rn.f32 	%f730, %f660, %f666, %f650;
	fma.rn.f32 	%f731, %f660, %f667, %f651;
	fma.rn.f32 	%f732, %f660, %f668, %f652;
	ld.shared.f32 	%f733, [%r35+3072];
	ld.shared.f32 	%f734, [%r35+3076];
	ld.shared.f32 	%f735, [%r35+3080];
	ld.shared.f32 	%f736, [%r35+3084];
	ld.shared.f32 	%f737, [%r35+3088];
	ld.shared.f32 	%f738, [%r35+3092];
	ld.shared.f32 	%f739, [%r35+3096];
	ld.shared.f32 	%f740, [%r35+3100];
	ld.shared.f32 	%f741, [%r36+3072];
	ld.shared.f32 	%f742, [%r36+3076];
	ld.shared.f32 	%f743, [%r36+3080];
	ld.shared.f32 	%f744, [%r36+3084];
	ld.shared.f32 	%f745, [%r36+3088];
	ld.shared.f32 	%f746, [%r36+3092];
	ld.shared.f32 	%f747, [%r36+3096];
	ld.shared.f32 	%f748, [%r36+3100];
	fma.rn.f32 	%f749, %f733, %f741, %f669;
	fma.rn.f32 	%f750, %f733, %f742, %f670;
	fma.rn.f32 	%f751, %f733, %f743, %f671;
	fma.rn.f32 	%f752, %f733, %f744, %f672;
	fma.rn.f32 	%f753, %f733, %f745, %f673;
	fma.rn.f32 	%f754, %f733, %f746, %f674;
	fma.rn.f32 	%f755, %f733, %f747, %f675;
	fma.rn.f32 	%f756, %f733, %f748, %f676;
	fma.rn.f32 	%f757, %f734, %f741, %f677;
	fma.rn.f32 	%f758, %f734, %f742, %f678;
	fma.rn.f32 	%f759, %f734, %f743, %f679;
	fma.rn.f32 	%f760, %f734, %f744, %f680;
	fma.rn.f32 	%f761, %f734, %f745, %f681;
	fma.rn.f32 	%f762, %f734, %f746, %f682;
	fma.rn.f32 	%f763, %f734, %f747, %f683;
	fma.rn.f32 	%f764, %f734, %f748, %f684;
	fma.rn.f32 	%f765, %f735, %f741, %f685;
	fma.rn.f32 	%f766, %f735, %f742, %f686;
	fma.rn.f32 	%f767, %f735, %f743, %f687;
	fma.rn.f32 	%f768, %f735, %f744, %f688;
	fma.rn.f32 	%f769, %f735, %f745, %f689;
	fma.rn.f32 	%f770, %f735, %f746, %f690;
	fma.rn.f32 	%f771, %f735, %f747, %f691;
	fma.rn.f32 	%f772, %f735, %f748, %f692;
	fma.rn.f32 	%f773, %f736, %f741, %f693;
	fma.rn.f32 	%f774, %f736, %f742, %f694;
	fma.rn.f32 	%f775, %f736, %f743, %f695;
	fma.rn.f32 	%f776, %f736, %f744, %f696;
	fma.rn.f32 	%f777, %f736, %f745, %f697;
	fma.rn.f32 	%f778, %f736, %f746, %f698;
	fma.rn.f32 	%f779, %f736, %f747, %f699;
	fma.rn.f32 	%f780, %f736, %f748, %f700;
	fma.rn.f32 	%f781, %f737, %f741, %f701;
	fma.rn.f32 	%f782, %f737, %f742, %f702;
	fma.rn.f32 	%f783, %f737, %f743, %f703;
	fma.rn.f32 	%f784, %f737, %f744, %f704;
	fma.rn.f32 	%f785, %f737, %f745, %f705;
	fma.rn.f32 	%f786, %f737, %f746, %f706;
	fma.rn.f32 	%f787, %f737, %f747, %f707;
	fma.rn.f32 	%f788, %f737, %f748, %f708;
	fma.rn.f32 	%f789, %f738, %f741, %f709;
	fma.rn.f32 	%f790, %f738, %f742, %f710;
	fma.rn.f32 	%f791, %f738, %f743, %f711;
	fma.rn.f32 	%f792, %f738, %f744, %f712;
	fma.rn.f32 	%f793, %f738, %f745, %f713;
	fma.rn.f32 	%f794, %f738, %f746, %f714;
	fma.rn.f32 	%f795, %f738, %f747, %f715;
	fma.rn.f32 	%f796, %f738, %f748, %f716;
	fma.rn.f32 	%f797, %f739, %f741, %f717;
	fma.rn.f32 	%f798, %f739, %f742, %f718;
	fma.rn.f32 	%f799, %f739, %f743, %f719;
	fma.rn.f32 	%f800, %f739, %f744, %f720;
	fma.rn.f32 	%f801, %f739, %f745, %f721;
	fma.rn.f32 	%f802, %f739, %f746, %f722;
	fma.rn.f32 	%f803, %f739, %f747, %f723;
	fma.rn.f32 	%f804, %f739, %f748, %f724;
	fma.rn.f32 	%f805, %f740, %f741, %f725;
	fma.rn.f32 	%f806, %f740, %f742, %f726;
	fma.rn.f32 	%f807, %f740, %f743, %f727;
	fma.rn.f32 	%f808, %f740, %f744, %f728;
	fma.rn.f32 	%f809, %f740, %f745, %f729;
	fma.rn.f32 	%f810, %f740, %f746, %f730;
	fma.rn.f32 	%f811, %f740, %f747, %f731;
	fma.rn.f32 	%f812, %f740, %f748, %f732;
	ld.shared.f32 	%f813, [%r35+3584];
	ld.shared.f32 	%f814, [%r35+3588];
	ld.shared.f32 	%f815, [%r35+3592];
	ld.shared.f32 	%f816, [%r35+3596];
	ld.shared.f32 	%f817, [%r35+3600];
	ld.shared.f32 	%f818, [%r35+3604];
	ld.shared.f32 	%f819, [%r35+3608];
	ld.shared.f32 	%f820, [%r35+3612];
	ld.shared.f32 	%f821, [%r36+3584];
	ld.shared.f32 	%f822, [%r36+3588];
	ld.shared.f32 	%f823, [%r36+3592];
	ld.shared.f32 	%f824, [%r36+3596];
	ld.shared.f32 	%f825, [%r36+3600];
	ld.shared.f32 	%f826, [%r36+3604];
	ld.shared.f32 	%f827, [%r36+3608];
	ld.shared.f32 	%f828, [%r36+3612];
	fma.rn.f32 	%f1132, %f813, %f821, %f749;
	fma.rn.f32 	%f1131, %f813, %f822, %f750;
	fma.rn.f32 	%f1130, %f813, %f823, %f751;
	fma.rn.f32 	%f1129, %f813, %f824, %f752;
	fma.rn.f32 	%f1128, %f813, %f825, %f753;
	fma.rn.f32 	%f1127, %f813, %f826, %f754;
	fma.rn.f32 	%f1126, %f813, %f827, %f755;
	fma.rn.f32 	%f1125, %f813, %f828, %f756;
	fma.rn.f32 	%f1124, %f814, %f821, %f757;
	fma.rn.f32 	%f1123, %f814, %f822, %f758;
	fma.rn.f32 	%f1122, %f814, %f823, %f759;
	fma.rn.f32 	%f1121, %f814, %f824, %f760;
	fma.rn.f32 	%f1120, %f814, %f825, %f761;
	fma.rn.f32 	%f1119, %f814, %f826, %f762;
	fma.rn.f32 	%f1118, %f814, %f827, %f763;
	fma.rn.f32 	%f1117, %f814, %f828, %f764;
	fma.rn.f32 	%f1116, %f815, %f821, %f765;
	fma.rn.f32 	%f1115, %f815, %f822, %f766;
	fma.rn.f32 	%f1114, %f815, %f823, %f767;
	fma.rn.f32 	%f1113, %f815, %f824, %f768;
	fma.rn.f32 	%f1112, %f815, %f825, %f769;
	fma.rn.f32 	%f1111, %f815, %f826, %f770;
	fma.rn.f32 	%f1110, %f815, %f827, %f771;
	fma.rn.f32 	%f1109, %f815, %f828, %f772;
	fma.rn.f32 	%f1108, %f816, %f821, %f773;
	fma.rn.f32 	%f1107, %f816, %f822, %f774;
	fma.rn.f32 	%f1106, %f816, %f823, %f775;
	fma.rn.f32 	%f1105, %f816, %f824, %f776;
	fma.rn.f32 	%f1104, %f816, %f825, %f777;
	fma.rn.f32 	%f1103, %f816, %f826, %f778;
	fma.rn.f32 	%f1102, %f816, %f827, %f779;
	fma.rn.f32 	%f1101, %f816, %f828, %f780;
	fma.rn.f32 	%f1100, %f817, %f821, %f781;
	fma.rn.f32 	%f1099, %f817, %f822, %f782;
	fma.rn.f32 	%f1098, %f817, %f823, %f783;
	fma.rn.f32 	%f1097, %f817, %f824, %f784;
	fma.rn.f32 	%f1096, %f817, %f825, %f785;
	fma.rn.f32 	%f1095, %f817, %f826, %f786;
	fma.rn.f32 	%f1094, %f817, %f827, %f787;
	fma.rn.f32 	%f1093, %f817, %f828, %f788;
	fma.rn.f32 	%f1092, %f818, %f821, %f789;
	fma.rn.f32 	%f1091, %f818, %f822, %f790;
	fma.rn.f32 	%f1090, %f818, %f823, %f791;
	fma.rn.f32 	%f1089, %f818, %f824, %f792;
	fma.rn.f32 	%f1088, %f818, %f825, %f793;
	fma.rn.f32 	%f1087, %f818, %f826, %f794;
	fma.rn.f32 	%f1086, %f818, %f827, %f795;
	fma.rn.f32 	%f1085, %f818, %f828, %f796;
	fma.rn.f32 	%f1133, %f819, %f821, %f797;
	fma.rn.f32 	%f1134, %f819, %f822, %f798;
	fma.rn.f32 	%f1135, %f819, %f823, %f799;
	fma.rn.f32 	%f1136, %f819, %f824, %f800;
	fma.rn.f32 	%f1137, %f819, %f825, %f801;
	fma.rn.f32 	%f1138, %f819, %f826, %f802;
	fma.rn.f32 	%f1139, %f819, %f827, %f803;
	fma.rn.f32 	%f1140, %f819, %f828, %f804;
	fma.rn.f32 	%f1141, %f820, %f821, %f805;
	fma.rn.f32 	%f1142, %f820, %f822, %f806;
	fma.rn.f32 	%f1143, %f820, %f823, %f807;
	fma.rn.f32 	%f1144, %f820, %f824, %f808;
	fma.rn.f32 	%f1145, %f820, %f825, %f809;
	fma.rn.f32 	%f1146, %f820, %f826, %f810;
	fma.rn.f32 	%f1147, %f820, %f827, %f811;
	fma.rn.f32 	%f1148, %f820, %f828, %f812;
	bar.sync 	0;
	add.s32 	%r321, %r321, 8;
	setp.lt.s32 	%p56, %r321, %r125;
	@%p56 bra 	$L__BB0_2;
$L__BB0_43:
	setp.ge.s32 	%p57, %r6, %r124;
	@%p57 bra 	$L__BB0_60;
	mul.lo.s32 	%r109, %r6, %r126;
	setp.ge.s32 	%p58, %r8, %r126;
	@%p58 bra 	$L__BB0_46;
	add.s32 	%r257, %r8, %r109;
	mul.wide.s32 	%rd43, %r257, 4;
	add.s64 	%rd44, %rd3, %rd43;
	ld.global.f32 	%f829, [%rd44];
	mul.f32 	%f830, %f194, %f829;
	fma.rn.f32 	%f831, %f193, %f1132, %f830;
	st.global.f32 	[%rd44], %f831;
$L__BB0_46:
	add.s32 	%r258, %r8, 1;
	setp.ge.s32 	%p59, %r258, %r126;
	cvt.s64.s32 	%rd45, %r109;
	cvt.s64.s32 	%rd46, %r8;
	add.s64 	%rd47, %rd46, %rd45;
	shl.b64 	%rd48, %rd47, 2;
	add.s64 	%rd4, %rd3, %rd48;
	@%p59 bra 	$L__BB0_48;
	ld.global.f32 	%f832, [%rd4+4];
	mul.f32 	%f833, %f194, %f832;
	fma.rn.f32 	%f834, %f193, %f1131, %f833;
	st.global.f32 	[%rd4+4], %f834;
$L__BB0_48:
	add.s32 	%r259, %r8, 2;
	setp.ge.s32 	%p60, %r259, %r126;
	@%p60 bra 	$L__BB0_50;
	ld.global.f32 	%f835, [%rd4+8];
	mul.f32 	%f836, %f194, %f835;
	fma.rn.f32 	%f837, %f193, %f1130, %f836;
	st.global.f32 	[%rd4+8], %f837;
$L__BB0_50:
	add.s32 	%r260, %r8, 3;
	setp.ge.s32 	%p61, %r260, %r126;
	@%p61 bra 	$L__BB0_52;
	ld.global.f32 	%f838, [%rd4+12];
	mul.f32 	%f839, %f194, %f838;
	fma.rn.f32 	%f840, %f193, %f1129, %f839;
	st.global.f32 	[%rd4+12], %f840;
$L__BB0_52:
	add.s32 	%r261, %r8, 4;
	setp.ge.s32 	%p62, %r261, %r126;
	@%p62 bra 	$L__BB0_54;
	ld.global.f32 	%f841, [%rd4+16];
	mul.f32 	%f842, %f194, %f841;
	fma.rn.f32 	%f843, %f193, %f1128, %f842;
	st.global.f32 	[%rd4+16], %f843;
$L__BB0_54:
	add.s32 	%r262, %r8, 5;
	setp.ge.s32 	%p63, %r262, %r126;
	@%p63 bra 	$L__BB0_56;
	ld.global.f32 	%f844, [%rd4+20];
	mul.f32 	%f845, %f194, %f844;
	fma.rn.f32 	%f846, %f193, %f1127, %f845;
	st.global.f32 	[%rd4+20], %f846;
$L__BB0_56:
	add.s32 	%r263, %r8, 6;
	setp.ge.s32 	%p64, %r263, %r126;
	@%p64 bra 	$L__BB0_58;
	ld.global.f32 	%f847, [%rd4+24];
	mul.f32 	%f848, %f194, %f847;
	fma.rn.f32 	%f849, %f193, %f1126, %f848;
	st.global.f32 	[%rd4+24], %f849;
$L__BB0_58:
	add.s32 	%r264, %r8, 7;
	setp.ge.s32 	%p65, %r264, %r126;
	@%p65 bra 	$L__BB0_60;
	ld.global.f32 	%f850, [%rd4+28];
	mul.f32 	%f851, %f194, %f850;
	fma.rn.f32 	%f852, %f193, %f1125, %f851;
	st.global.f32 	[%rd4+28], %f852;
$L__BB0_60:
	add.s32 	%r110, %r6, 1;
	setp.ge.s32 	%p66, %r110, %r124;
	@%p66 bra 	$L__BB0_77;
	mul.lo.s32 	%r111, %r110, %r126;
	setp.ge.s32 	%p67, %r8, %r126;
	@%p67 bra 	$L__BB0_63;
	add.s32 	%r265, %r8, %r111;
	mul.wide.s32 	%rd49, %r265, 4;
	add.s64 	%rd50, %rd3, %rd49;
	ld.global.f32 	%f853, [%rd50];
	mul.f32 	%f854, %f194, %f853;
	fma.rn.f32 	%f855, %f193, %f1124, %f854;
	st.global.f32 	[%rd50], %f855;
$L__BB0_63:
	add.s32 	%r266, %r8, 1;
	setp.ge.s32 	%p68, %r266, %r126;
	cvt.s64.s32 	%rd51, %r111;
	cvt.s64.s32 	%rd52, %r8;
	add.s64 	%rd53, %rd52, %rd51;
	shl.b64 	%rd54, %rd53, 2;
	add.s64 	%rd5, %rd3, %rd54;
	@%p68 bra 	$L__BB0_65;
	ld.global.f32 	%f856, [%rd5+4];
	mul.f32 	%f857, %f194, %f856;
	fma.rn.f32 	%f858, %f193, %f1123, %f857;
	st.global.f32 	[%rd5+4], %f858;
$L__BB0_65:
	add.s32 	%r267, %r8, 2;
	setp.ge.s32 	%p69, %r267, %r126;
	@%p69 bra 	$L__BB0_67;
	ld.global.f32 	%f859, [%rd5+8];
	mul.f32 	%f860, %f194, %f859;
	fma.rn.f32 	%f861, %f193, %f1122, %f860;
	st.global.f32 	[%rd5+8], %f861;
$L__BB0_67:
	add.s32 	%r268, %r8, 3;
	setp.ge.s32 	%p70, %r268, %r126;
	@%p70 bra 	$L__BB0_69;
	ld.global.f32 	%f862, [%rd5+12];
	mul.f32 	%f863, %f194, %f862;
	fma.rn.f32 	%f864, %f193, %f1121, %f863;
	st.global.f32 	[%rd5+12], %f864;
$L__BB0_69:
	add.s32 	%r269, %r8, 4;
	setp.ge.s32 	%p71, %r269, %r126;
	@%p71 bra 	$L__BB0_71;
	ld.global.f32 	%f865, [%rd5+16];
	mul.f32 	%f866, %f194, %f865;
	fma.rn.f32 	%f867, %f193, %f1120, %f866;
	st.global.f32 	[%rd5+16], %f867;
$L__BB0_71:
	add.s32 	%r270, %r8, 5;
	setp.ge.s32 	%p72, %r270, %r126;
	@%p72 bra 	$L__BB0_73;
	ld.global.f32 	%f868, [%rd5+20];
	mul.f32 	%f869, %f194, %f868;
	fma.rn.f32 	%f870, %f193, %f1119, %f869;
	st.global.f32 	[%rd5+20], %f870;
$L__BB0_73:
	add.s32 	%r271, %r8, 6;
	setp.ge.s32 	%p73, %r271, %r126;
	@%p73 bra 	$L__BB0_75;
	ld.global.f32 	%f871, [%rd5+24];
	mul.f32 	%f872, %f194, %f871;
	fma.rn.f32 	%f873, %f193, %f1118, %f872;
	st.global.f32 	[%rd5+24], %f873;
$L__BB0_75:
	add.s32 	%r272, %r8, 7;
	setp.ge.s32 	%p74, %r272, %r126;
	@%p74 bra 	$L__BB0_77;
	ld.global.f32 	%f874, [%rd5+28];
	mul.f32 	%f875, %f194, %f874;
	fma.rn.f32 	%f876, %f193, %f1117, %f875;
	st.global.f32 	[%rd5+28], %f876;
$L__BB0_77:
	add.s32 	%r112, %r6, 2;
	setp.ge.s32 	%p75, %r112, %r124;
	@%p75 bra 	$L__BB0_94;
	mul.lo.s32 	%r113, %r112, %r126;
	setp.ge.s32 	%p76, %r8, %r126;
	@%p76 bra 	$L__BB0_80;
	add.s32 	%r273, %r8, %r113;
	mul.wide.s32 	%rd55, %r273, 4;
	add.s64 	%rd56, %rd3, %rd55;
	ld.global.f32 	%f877, [%rd56];
	mul.f32 	%f878, %f194, %f877;
	fma.rn.f32 	%f879, %f193, %f1116, %f878;
	st.global.f32 	[%rd56], %f879;
$L__BB0_80:
	add.s32 	%r274, %r8, 1;
	setp.ge.s32 	%p77, %r274, %r126;
	cvt.s64.s32 	%rd57, %r113;
	cvt.s64.s32 	%rd58, %r8;
	add.s64 	%rd59, %rd58, %rd57;
	shl.b64 	%rd60, %rd59, 2;
	add.s64 	%rd6, %rd3, %rd60;
	@%p77 bra 	$L__BB0_82;
	ld.global.f32 	%f880, [%rd6+4];
	mul.f32 	%f881, %f194, %f880;
	fma.rn.f32 	%f882, %f193, %f1115, %f881;
	st.global.f32 	[%rd6+4], %f882;
$L__BB0_82:
	add.s32 	%r275, %r8, 2;
	setp.ge.s32 	%p78, %r275, %r126;
	@%p78 bra 	$L__BB0_84;
	ld.global.f32 	%f883, [%rd6+8];
	mul.f32 	%f884, %f194, %f883;
	fma.rn.f32 	%f885, %f193, %f1114, %f884;
	st.global.f32 	[%rd6+8], %f885;
$L__BB0_84:
	add.s32 	%r276, %r8, 3;
	setp.ge.s32 	%p79, %r276, %r126;
	@%p79 bra 	$L__BB0_86;
	ld.global.f32 	%f886, [%rd6+12];
	mul.f32 	%f887, %f194, %f886;
	fma.rn.f32 	%f888, %f193, %f1113, %f887;
	st.global.f32 	[%rd6+12], %f888;
$L__BB0_86:
	add.s32 	%r277, %r8, 4;
	setp.ge.s32 	%p80, %r277, %r126;
	@%p80 bra 	$L__BB0_88;
	ld.global.f32 	%f889, [%rd6+16];
	mul.f32 	%f890, %f194, %f889;
	fma.rn.f32 	%f891, %f193, %f1112, %f890;
	st.global.f32 	[%rd6+16], %f891;
$L__BB0_88:
	add.s32 	%r278, %r8, 5;
	setp.ge.s32 	%p81, %r278, %r126;
	@%p81 bra 	$L__BB0_90;
	ld.global.f32 	%f892, [%rd6+20];
	mul.f32 	%f893, %f194, %f892;
	fma.rn.f32 	%f894, %f193, %f1111, %f893;
	st.global.f32 	[%rd6+20], %f894;
$L__BB0_90:
	add.s32 	%r279, %r8, 6;
	setp.ge.s32 	%p82, %r279, %r126;
	@%p82 bra 	$L__BB0_92;
	ld.global.f32 	%f895, [%rd6+24];
	mul.f32 	%f896, %f194, %f895;
	fma.rn.f32 	%f897, %f193, %f1110, %f896;
	st.global.f32 	[%rd6+24], %f897;
$L__BB0_92:
	add.s32 	%r280, %r8, 7;
	setp.ge.s32 	%p83, %r280, %r126;
	@%p83 bra 	$L__BB0_94;
	ld.global.f32 	%f898, [%rd6+28];
	mul.f32 	%f899, %f194, %f898;
	fma.rn.f32 	%f900, %f193, %f1109, %f899;
	st.global.f32 	[%rd6+28], %f900;
$L__BB0_94:
	add.s32 	%r114, %r6, 3;
	setp.ge.s32 	%p84, %r114, %r124;
	@%p84 bra 	$L__BB0_111;
	mul.lo.s32 	%r115, %r114, %r126;
	setp.ge.s32 	%p85, %r8, %r126;
	@%p85 bra 	$L__BB0_97;
	add.s32 	%r281, %r8, %r115;
	mul.wide.s32 	%rd61, %r281, 4;
	add.s64 	%rd62, %rd3, %rd61;
	ld.global.f32 	%f901, [%rd62];
	mul.f32 	%f902, %f194, %f901;
	fma.rn.f32 	%f903, %f193, %f1108, %f902;
	st.global.f32 	[%rd62], %f903;
$L__BB0_97:
	add.s32 	%r282, %r8, 1;
	setp.ge.s32 	%p86, %r282, %r126;
	cvt.s64.s32 	%rd63, %r115;
	cvt.s64.s32 	%rd64, %r8;
	add.s64 	%rd65, %rd64, %rd63;
	shl.b64 	%rd66, %rd65, 2;
	add.s64 	%rd7, %rd3, %rd66;
	@%p86 bra 	$L__BB0_99;
	ld.global.f32 	%f904, [%rd7+4];
	mul.f32 	%f905, %f194, %f904;
	fma.rn.f32 	%f906, %f193, %f1107, %f905;
	st.global.f32 	[%rd7+4], %f906;
$L__BB0_99:
	add.s32 	%r283, %r8, 2;
	setp.ge.s32 	%p87, %r283, %r126;
	@%p87 bra 	$L__BB0_101;
	ld.global.f32 	%f907, [%rd7+8];
	mul.f32 	%f908, %f194, %f907;
	fma.rn.f32 	%f909, %f193, %f1106, %f908;
	st.global.f32 	[%rd7+8], %f909;
$L__BB0_101:
	add.s32 	%r284, %r8, 3;
	setp.ge.s32 	%p88, %r284, %r126;
	@%p88 bra 	$L__BB0_103;
	ld.global.f32 	%f910, [%rd7+12];
	mul.f32 	%f911, %f194, %f910;
	fma.rn.f32 	%f912, %f193, %f1105, %f911;
	st.global.f32 	[%rd7+12], %f912;
$L__BB0_103:
	add.s32 	%r285, %r8, 4;
	setp.ge.s32 	%p89, %r285, %r126;
	@%p89 bra 	$L__BB0_105;
	ld.global.f32 	%f913, [%rd7+16];
	mul.f32 	%f914, %f194, %f913;
	fma.rn.f32 	%f915, %f193, %f1104, %f914;
	st.global.f32 	[%rd7+16], %f915;
$L__BB0_105:
	add.s32 	%r286, %r8, 5;
	setp.ge.s32 	%p90, %r286, %r126;
	@%p90 bra 	$L__BB0_107;
	ld.global.f32 	%f916, [%rd7+20];
	mul.f32 	%f917, %f194, %f916;
	fma.rn.f32 	%f918, %f193, %f1103, %f917;
	st.global.f32 	[%rd7+20], %f918;
$L__BB0_107:
	add.s32 	%r287, %r8, 6;
	setp.ge.s32 	%p91, %r287, %r126;
	@%p91 bra 	$L__BB0_109;
	ld.global.f32 	%f919, [%rd7+24];
	mul.f32 	%f920, %f194, %f919;
	fma.rn.f32 	%f921, %f193, %f1102, %f920;
	st.global.f32 	[%rd7+24], %f921;
$L__BB0_109:
	add.s32 	%r288, %r8, 7;
	setp.ge.s32 	%p92, %r288, %r126;
	@%p92 bra 	$L__BB0_111;
	ld.global.f32 	%f922, [%rd7+28];
	mul.f32 	%f923, %f194, %f922;
	fma.rn.f32 	%f924, %f193, %f1101, %f923;
	st.global.f32 	[%rd7+28], %f924;
$L__BB0_111:
	add.s32 	%r116, %r6, 4;
	setp.ge.s32 	%p93, %r116, %r124;
	@%p93 bra 	$L__BB0_128;
	mul.lo.s32 	%r117, %r116, %r126;
	setp.ge.s32 	%p94, %r8, %r126;
	@%p94 bra 	$L__BB0_114;
	add.s32 	%r289, %r8, %r117;
	mul.wide.s32 	%rd67, %r289, 4;
	add.s64 	%rd68, %rd3, %rd67;
	ld.global.f32 	%f925, [%rd68];
	mul.f32 	%f926, %f194, %f925;
	fma.rn.f32 	%f927, %f193, %f1100, %f926;
	st.global.f32 	[%rd68], %f927;
$L__BB0_114:
	add.s32 	%r290, %r8, 1;
	setp.ge.s32 	%p95, %r290, %r126;
	cvt.s64.s32 	%rd69, %r117;
	cvt.s64.s32 	%rd70, %r8;
	add.s64 	%rd71, %rd70, %rd69;
	shl.b64 	%rd72, %rd71, 2;
	add.s64 	%rd8, %rd3, %rd72;
	@%p95 bra 	$L__BB0_116;
	ld.global.f32 	%f928, [%rd8+4];
	mul.f32 	%f929, %f194, %f928;
	fma.rn.f32 	%f930, %f193, %f1099, %f929;
	st.global.f32 	[%rd8+4], %f930;
$L__BB0_116:
	add.s32 	%r291, %r8, 2;
	setp.ge.s32 	%p96, %r291, %r126;
	@%p96 bra 	$L__BB0_118;
	ld.global.f32 	%f931, [%rd8+8];
	mul.f32 	%f932, %f194, %f931;
	fma.rn.f32 	%f933, %f193, %f1098, %f932;
	st.global.f32 	[%rd8+8], %f933;
$L__BB0_118:
	add.s32 	%r292, %r8, 3;
	setp.ge.s32 	%p97, %r292, %r126;
	@%p97 bra 	$L__BB0_120;
	ld.global.f32 	%f934, [%rd8+12];
	mul.f32 	%f935, %f194, %f934;
	fma.rn.f32 	%f936, %f193, %f1097, %f935;
	st.global.f32 	[%rd8+12], %f936;
$L__BB0_120:
	add.s32 	%r293, %r8, 4;
	setp.ge.s32 	%p98, %r293, %r126;
	@%p98 bra 	$L__BB0_122;
	ld.global.f32 	%f937, [%rd8+16];
	mul.f32 	%f938, %f194, %f937;
	fma.rn.f32 	%f939, %f193, %f1096, %f938;
	st.global.f32 	[%rd8+16], %f939;
$L__BB0_122:
	add.s32 	%r294, %r8, 5;
	setp.ge.s32 	%p99, %r294, %r126;
	@%p99 bra 	$L__BB0_124;
	ld.global.f32 	%f940, [%rd8+20];
	mul.f32 	%f941, %f194, %f940;
	fma.rn.f32 	%f942, %f193, %f1095, %f941;
	st.global.f32 	[%rd8+20], %f942;
$L__BB0_124:
	add.s32 	%r295, %r8, 6;
	setp.ge.s32 	%p100, %r295, %r126;
	@%p100 bra 	$L__BB0_126;
	ld.global.f32 	%f943, [%rd8+24];
	mul.f32 	%f944, %f194, %f943;
	fma.rn.f32 	%f945, %f193, %f1094, %f944;
	st.global.f32 	[%rd8+24], %f945;
$L__BB0_126:
	add.s32 	%r296, %r8, 7;
	setp.ge.s32 	%p101, %r296, %r126;
	@%p101 bra 	$L__BB0_128;
	ld.global.f32 	%f946, [%rd8+28];
	mul.f32 	%f947, %f194, %f946;
	fma.rn.f32 	%f948, %f193, %f1093, %f947;
	st.global.f32 	[%rd8+28], %f948;
$L__BB0_128:
	add.s32 	%r118, %r6, 5;
	setp.ge.s32 	%p102, %r118, %r124;
	@%p102 bra 	$L__BB0_145;
	mul.lo.s32 	%r119, %r118, %r126;
	setp.ge.s32 	%p103, %r8, %r126;
	@%p103 bra 	$L__BB0_131;
	add.s32 	%r297, %r8, %r119;
	mul.wide.s32 	%rd73, %r297, 4;
	add.s64 	%rd74, %rd3, %rd73;
	ld.global.f32 	%f949, [%rd74];
	mul.f32 	%f950, %f194, %f949;
	fma.rn.f32 	%f951, %f193, %f1092, %f950;
	st.global.f32 	[%rd74], %f951;
$L__BB0_131:
	add.s32 	%r298, %r8, 1;
	setp.ge.s32 	%p104, %r298, %r126;
	cvt.s64.s32 	%rd75, %r119;
	cvt.s64.s32 	%rd76, %r8;
	add.s64 	%rd77, %rd76, %rd75;
	shl.b64 	%rd78, %rd77, 2;
	add.s64 	%rd9, %rd3, %rd78;
	@%p104 bra 	$L__BB0_133;
	ld.global.f32 	%f952, [%rd9+4];
	mul.f32 	%f953, %f194, %f952;
	fma.rn.f32 	%f954, %f193, %f1091, %f953;
	st.global.f32 	[%rd9+4], %f954;
$L__BB0_133:
	add.s32 	%r299, %r8, 2;
	setp.ge.s32 	%p105, %r299, %r126;
	@%p105 bra 	$L__BB0_135;
	ld.global.f32 	%f955, [%rd9+8];
	mul.f32 	%f956, %f194, %f955;
	fma.rn.f32 	%f957, %f193, %f1090, %f956;
	st.global.f32 	[%rd9+8], %f957;
$L__BB0_135:
	add.s32 	%r300, %r8, 3;
	setp.ge.s32 	%p106, %r300, %r126;
	@%p106 bra 	$L__BB0_137;
	ld.global.f32 	%f958, [%rd9+12];
	mul.f32 	%f959, %f194, %f958;
	fma.rn.f32 	%f960, %f193, %f1089, %f959;
	st.global.f32 	[%rd9+12], %f960;
$L__BB0_137:
	add.s32 	%r301, %r8, 4;
	setp.ge.s32 	%p107, %r301, %r126;
	@%p107 bra 	$L__BB0_139;
	ld.global.f32 	%f961, [%rd9+16];
	mul.f32 	%f962, %f194, %f961;
	fma.rn.f32 	%f963, %f193, %f1088, %f962;
	st.global.f32 	[%rd9+16], %f963;
$L__BB0_139:
	add.s32 	%r302, %r8, 5;
	setp.ge.s32 	%p108, %r302, %r126;
	@%p108 bra 	$L__BB0_141;
	ld.global.f32 	%f964, [%rd9+20];
	mul.f32 	%f965, %f194, %f964;
	fma.rn.f32 	%f966, %f193, %f1087, %f965;
	st.global.f32 	[%rd9+20], %f966;
$L__BB0_141:
	add.s32 	%r303, %r8, 6;
	setp.ge.s32 	%p109, %r303, %r126;
	@%p109 bra 	$L__BB0_143;
	ld.global.f32 	%f967, [%rd9+24];
	mul.f32 	%f968, %f194, %f967;
	fma.rn.f32 	%f969, %f193, %f1086, %f968;
	st.global.f32 	[%rd9+24], %f969;
$L__BB0_143:
	add.s32 	%r304, %r8, 7;
	setp.ge.s32 	%p110, %r304, %r126;
	@%p110 bra 	$L__BB0_145;
	ld.global.f32 	%f970, [%rd9+28];
	mul.f32 	%f971, %f194, %f970;
	fma.rn.f32 	%f972, %f193, %f1085, %f971;
	st.global.f32 	[%rd9+28], %f972;
$L__BB0_145:
	add.s32 	%r120, %r6, 6;
	setp.ge.s32 	%p111, %r120, %r124;
	@%p111 bra 	$L__BB0_162;
	mul.lo.s32 	%r121, %r120, %r126;
	setp.ge.s32 	%p112, %r8, %r126;
	@%p112 bra 	$L__BB0_148;
	add.s32 	%r305, %r8, %r121;
	mul.wide.s32 	%rd79, %r305, 4;
	add.s64 	%rd80, %rd3, %rd79;
	ld.global.f32 	%f973, [%rd80];
	mul.f32 	%f974, %f194, %f973;
	fma.rn.f32 	%f975, %f193, %f1133, %f974;
	st.global.f32 	[%rd80], %f975;
$L__BB0_148:
	add.s32 	%r306, %r8, 1;
	setp.ge.s32 	%p113, %r306, %r126;
	cvt.s64.s32 	%rd81, %r121;
	cvt.s64.s32 	%rd82, %r8;
	add.s64 	%rd83, %rd82, %rd81;
	shl.b64 	%rd84, %rd83, 2;
	add.s64 	%rd10, %rd3, %rd84;
	@%p113 bra 	$L__BB0_150;
	ld.global.f32 	%f976, [%rd10+4];
	mul.f32 	%f977, %f194, %f976;
	fma.rn.f32 	%f978, %f193, %f1134, %f977;
	st.global.f32 	[%rd10+4], %f978;
$L__BB0_150:
	add.s32 	%r307, %r8, 2;
	setp.ge.s32 	%p114, %r307, %r126;
	@%p114 bra 	$L__BB0_152;
	ld.global.f32 	%f979, [%rd10+8];
	mul.f32 	%f980, %f194, %f979;
	fma.rn.f32 	%f981, %f193, %f1135, %f980;
	st.global.f32 	[%rd10+8], %f981;
$L__BB0_152:
	add.s32 	%r308, %r8, 3;
	setp.ge.s32 	%p115, %r308, %r126;
	@%p115 bra 	$L__BB0_154;
	ld.global.f32 	%f982, [%rd10+12];
	mul.f32 	%f983, %f194, %f982;
	fma.rn.f32 	%f984, %f193, %f1136, %f983;
	st.global.f32 	[%rd10+12], %f984;
$L__BB0_154:
	add.s32 	%r309, %r8, 4;
	setp.ge.s32 	%p116, %r309, %r126;
	@%p116 bra 	$L__BB0_156;
	ld.global.f32 	%f985, [%rd10+16];
	mul.f32 	%f986, %f194, %f985;
	fma.rn.f32 	%f987, %f193, %f1137, %f986;
	st.global.f32 	[%rd10+16], %f987;
$L__BB0_156:
	add.s32 	%r310, %r8, 5;
	setp.ge.s32 	%p117, %r310, %r126;
	@%p117 bra 	$L__BB0_158;
	ld.global.f32 	%f988, [%rd10+20];
	mul.f32 	%f989, %f194, %f988;
	fma.rn.f32 	%f990, %f193, %f1138, %f989;
	st.global.f32 	[%rd10+20], %f990;
$L__BB0_158:
	add.s32 	%r311, %r8, 6;
	setp.ge.s32 	%p118, %r311, %r126;
	@%p118 bra 	$L__BB0_160;
	ld.global.f32 	%f991, [%rd10+24];
	mul.f32 	%f992, %f194, %f991;
	fma.rn.f32 	%f993, %f193, %f1139, %f992;
	st.global.f32 	[%rd10+24], %f993;
$L__BB0_160:
	add.s32 	%r312, %r8, 7;
	setp.ge.s32 	%p119, %r312, %r126;
	@%p119 bra 	$L__BB0_162;
	ld.global.f32 	%f994, [%rd10+28];
	mul.f32 	%f995, %f194, %f994;
	fma.rn.f32 	%f996, %f193, %f1140, %f995;
	st.global.f32 	[%rd10+28], %f996;
$L__BB0_162:
	add.s32 	%r122, %r6, 7;
	setp.ge.s32 	%p120, %r122, %r124;
	@%p120 bra 	$L__BB0_179;
	mul.lo.s32 	%r123, %r122, %r126;
	setp.ge.s32 	%p121, %r8, %r126;
	@%p121 bra 	$L__BB0_165;
	add.s32 	%r313, %r8, %r123;
	mul.wide.s32 	%rd85, %r313, 4;
	add.s64 	%rd86, %rd3, %rd85;
	ld.global.f32 	%f997, [%rd86];
	mul.f32 	%f998, %f194, %f997;
	fma.rn.f32 	%f999, %f193, %f1141, %f998;
	st.global.f32 	[%rd86], %f999;
$L__BB0_165:
	add.s32 	%r314, %r8, 1;
	setp.ge.s32 	%p122, %r314, %r126;
	cvt.s64.s32 	%rd87, %r123;
	cvt.s64.s32 	%rd88, %r8;
	add.s64 	%rd89, %rd88, %rd87;
	shl.b64 	%rd90, %rd89, 2;
	add.s64 	%rd11, %rd3, %rd90;
	@%p122 bra 	$L__BB0_167;
	ld.global.f32 	%f1000, [%rd11+4];
	mul.f32 	%f1001, %f194, %f1000;
	fma.rn.f32 	%f1002, %f193, %f1142, %f1001;
	st.global.f32 	[%rd11+4], %f1002;
$L__BB0_167:
	add.s32 	%r315, %r8, 2;
	setp.ge.s32 	%p123, %r315, %r126;
	@%p123 bra 	$L__BB0_169;
	ld.global.f32 	%f1003, [%rd11+8];
	mul.f32 	%f1004, %f194, %f1003;
	fma.rn.f32 	%f1005, %f193, %f1143, %f1004;
	st.global.f32 	[%rd11+8], %f1005;
$L__BB0_169:
	add.s32 	%r316, %r8, 3;
	setp.ge.s32 	%p124, %r316, %r126;
	@%p124 bra 	$L__BB0_171;
	ld.global.f32 	%f1006, [%rd11+12];
	mul.f32 	%f1007, %f194, %f1006;
	fma.rn.f32 	%f1008, %f193, %f1144, %f1007;
	st.global.f32 	[%rd11+12], %f1008;
$L__BB0_171:
	add.s32 	%r317, %r8, 4;
	setp.ge.s32 	%p125, %r317, %r126;
	@%p125 bra 	$L__BB0_173;
	ld.global.f32 	%f1009, [%rd11+16];
	mul.f32 	%f1010, %f194, %f1009;
	fma.rn.f32 	%f1011, %f193, %f1145, %f1010;
	st.global.f32 	[%rd11+16], %f1011;
$L__BB0_173:
	add.s32 	%r318, %r8, 5;
	setp.ge.s32 	%p126, %r318, %r126;
	@%p126 bra 	$L__BB0_175;
	ld.global.f32 	%f1012, [%rd11+20];
	mul.f32 	%f1013, %f194, %f1012;
	fma.rn.f32 	%f1014, %f193, %f1146, %f1013;
	st.global.f32 	[%rd11+20], %f1014;
$L__BB0_175:
	add.s32 	%r319, %r8, 6;
	setp.ge.s32 	%p127, %r319, %r126;
	@%p127 bra 	$L__BB0_177;
	ld.global.f32 	%f1015, [%rd11+24];
	mul.f32 	%f1016, %f194, %f1015;
	fma.rn.f32 	%f1017, %f193, %f1147, %f1016;
	st.global.f32 	[%rd11+24], %f1017;
$L__BB0_177:
	add.s32 	%r320, %r8, 7;
	setp.ge.s32 	%p128, %r320, %r126;
	@%p128 bra 	$L__BB0_179;
	ld.global.f32 	%f1018, [%rd11+28];
	mul.f32 	%f1019, %f194, %f1018;
	fma.rn.f32 	%f1020, %f193, %f1148, %f1019;
	st.global.f32 	[%rd11+28], %f1020;
$L__BB0_179:
	ret;

}
	// .globl	_Z16sgemm_vec_transAILi64ELi64ELi16ELi4ELi4EEvPKfS1_Pfiiiff
.visible .entry _Z16sgemm_vec_transAILi64ELi64ELi16ELi4ELi4EEvPKfS1_Pfiiiff(
	.param .u64 .ptr .align 1 _Z16sgemm_vec_transAILi64ELi64ELi16ELi4ELi4EEvPKfS1_Pfiiiff_param_0,
	.param .u64 .ptr .align 1 _Z16sgemm_vec_transAILi64ELi64ELi16ELi4ELi4EEvPKfS1_Pfiiiff_param_1,
	.param .u64 .ptr .align 1 _Z16sgemm_vec_transAILi64ELi64ELi16ELi4ELi4EEvPKfS1_Pfiiiff_param_2,
	.param .u32 _Z16sgemm_vec_transAILi64ELi64ELi16ELi4ELi4EEvPKfS1_Pfiiiff_param_3,
	.param .u32 _Z16sgemm_vec_transAILi64ELi64ELi16ELi4ELi4EEvPKfS1_Pfiiiff_param_4,
	.param .u32 _Z16sgemm_vec_transAILi64ELi64ELi16ELi4ELi4EEvPKfS1_Pfiiiff_param_5,
	.param .f32 _Z16sgemm_vec_transAILi64ELi64ELi16ELi4ELi4EEvPKfS1_Pfiiiff_param_6,
	.param .f32 _Z16sgemm_vec_transAILi64ELi64ELi16ELi4ELi4EEvPKfS1_Pfiiiff_param_7
)
{
	.reg .pred 	%p<77>;
	.reg .b32 	%r<277>;
	.reg .b32 	%f<557>;
	.reg .b64 	%rd<63>;
	// demoted variable
	.shared .align 4 .b8 _ZZ16sgemm_vec_transAILi64ELi64ELi16ELi4ELi4EEvPKfS1_PfiiiffE2As[4096];
	// demoted variable
	.shared .align 4 .b8 _ZZ16sgemm_vec_transAILi64ELi64ELi16ELi4ELi4EEvPKfS1_PfiiiffE2Bs[4096];
	ld.param.u64 	%rd8, [_Z16sgemm_vec_transAILi64ELi64ELi16ELi4ELi4EEvPKfS1_Pfiiiff_param_0];
	ld.param.u64 	%rd9, [_Z16sgemm_vec_transAILi64ELi64ELi16ELi4ELi4EEvPKfS1_Pfiiiff_param_1];
	ld.param.u64 	%rd10, [_Z16sgemm_vec_transAILi64ELi64ELi16ELi4ELi4EEvPKfS1_Pfiiiff_param_2];
	ld.param.u32 	%r119, [_Z16sgemm_vec_transAILi64ELi64ELi16ELi4ELi4EEvPKfS1_Pfiiiff_param_3];
	ld.param.u32 	%r120, [_Z16sgemm_vec_transAILi64ELi64ELi16ELi4ELi4EEvPKfS1_Pfiiiff_param_4];
	ld.param.u32 	%r121, [_Z16sgemm_vec_transAILi64ELi64ELi16ELi4ELi4EEvPKfS1_Pfiiiff_param_5];
	ld.param.f32 	%f49, [_Z16sgemm_vec_transAILi64ELi64ELi16ELi4ELi4EEvPKfS1_Pfiiiff_param_6];
	ld.param.f32 	%f50, [_Z16sgemm_vec_transAILi64ELi64ELi16ELi4ELi4EEvPKfS1_Pfiiiff_param_7];
	cvta.to.global.u64 	%rd1, %rd8;
	cvta.to.global.u64 	%rd2, %rd9;
	cvta.to.global.u64 	%rd3, %rd10;
	mov.u32 	%r122, %tid.y;
	mov.u32 	%r123, %tid.x;
	mov.u32 	%r124, %ntid.x;
	mov.u32 	%r125, %ntid.y;
	mul.lo.s32 	%r1, %r124, %r125;
	mad.lo.s32 	%r2, %r122, %r124, %r123;
	mov.u32 	%r126, %ctaid.y;
	shl.b32 	%r3, %r126, 6;
	mov.u32 	%r127, %ctaid.x;
	shl.b32 	%r4, %r127, 6;
	shl.b32 	%r5, %r122, 2;
	add.s32 	%r6, %r3, %r5;
	shl.b32 	%r7, %r123, 2;
	add.s32 	%r8, %r4, %r7;
	setp.lt.s32 	%p1, %r120, 1;
	mov.f32 	%f541, 0f00000000;
	mov.f32 	%f542, %f541;
	mov.f32 	%f543, %f541;
	mov.f32 	%f544, %f541;
	mov.f32 	%f545, %f541;
	mov.f32 	%f546, %f541;
	mov.f32 	%f547, %f541;
	mov.f32 	%f548, %f541;
	mov.f32 	%f549, %f541;
	mov.f32 	%f550, %f541;
	mov.f32 	%f551, %f541;
	mov.f32 	%f552, %f541;
	mov.f32 	%f553, %f541;
	mov.f32 	%f554, %f541;
	mov.f32 	%f555, %f541;
	mov.f32 	%f556, %f541;
	@%p1 bra 	$L__BB1_43;
	add.s32 	%r9, %r2, %r1;
	max.u32 	%r129, %r9, 256;
	setp.lt.u32 	%p2, %r9, 256;
	selp.u32 	%r130, 1, 0, %p2;
	add.s32 	%r131, %r9, %r130;
	sub.s32 	%r132, %r129, %r131;
	div.u32 	%r133, %r132, %r1;
	add.s32 	%r10, %r133, %r130;
	add.s32 	%r134, %r10, 1;
	and.b32  	%r11, %r134, 3;
	shr.u32 	%r135, %r2, 2;
	shl.b32 	%r136, %r2, 2;
	and.b32  	%r12, %r136, 12;
	add.s32 	%r13, %r135, %r3;
	mul.lo.s32 	%r14, %r13, %r120;
	shl.b32 	%r137, %r2, 10;
	and.b32  	%r138, %r137, 3072;
	mov.u32 	%r139, _ZZ16sgemm_vec_transAILi64ELi64ELi16ELi4ELi4EEvPKfS1_PfiiiffE2As;
	add.s32 	%r140, %r139, %r138;
	and.b32  	%r141, %r2, -4;
	add.s32 	%r15, %r140, %r141;
	shr.u32 	%r142, %r9, 2;
	shl.b32 	%r143, %r9, 2;
	and.b32  	%r16, %r143, 12;
	add.s32 	%r17, %r142, %r3;
	mul.lo.s32 	%r18, %r17, %r120;
	shl.b32 	%r144, %r9, 10;
	and.b32  	%r145, %r144, 3072;
	add.s32 	%r146, %r139, %r145;
	and.b32  	%r147, %r9, -4;
	add.s32 	%r19, %r146, %r147;
	add.s32 	%r20, %r9, %r1;
	shr.u32 	%r148, %r20, 2;
	shl.b32 	%r149, %r20, 2;
	and.b32  	%r21, %r149, 12;
	add.s32 	%r22, %r148, %r3;
	mul.lo.s32 	%r23, %r22, %r120;
	shl.b32 	%r150, %r20, 10;
	and.b32  	%r151, %r150, 3072;
	add.s32 	%r152, %r139, %r151;
	and.b32  	%r153, %r20, -4;
	add.s32 	%r24, %r152, %r153;
	add.s32 	%r25, %r20, %r1;
	shr.u32 	%r26, %r2, 4;
	and.b32  	%r154, %r136, 60;
	add.s32 	%r27, %r154, %r4;
	shl.b32 	%r155, %r26, 8;
	mov.u32 	%r156, _ZZ16sgemm_vec_transAILi64ELi64ELi16ELi4ELi4EEvPKfS1_PfiiiffE2Bs;
	add.s32 	%r157, %r156, %r155;
	shl.b32 	%r158, %r2, 4;
	and.b32  	%r159, %r158, 240;
	add.s32 	%r28, %r157, %r159;
	shr.u32 	%r29, %r9, 4;
	and.b32  	%r160, %r143, 60;
	add.s32 	%r30, %r160, %r4;
	add.s32 	%r31, %r30, 3;
	shl.b32 	%r161, %r29, 8;
	add.s32 	%r162, %r156, %r161;
	shl.b32 	%r163, %r9, 4;
	and.b32  	%r164, %r163, 240;
	add.s32 	%r32, %r162, %r164;
	shr.u32 	%r33, %r20, 4;
	and.b32  	%r165, %r149, 60;
	add.s32 	%r34, %r165, %r4;
	shl.b32 	%r166, %r33, 8;
	add.s32 	%r167, %r156, %r166;
	shl.b32 	%r168, %r20, 4;
	and.b32  	%r169, %r168, 240;
	add.s32 	%r35, %r167, %r169;
	shl.b32 	%r170, %r5, 2;
	add.s32 	%r36, %r139, %r170;
	shl.b32 	%r171, %r7, 2;
	add.s32 	%r37, %r156, %r171;
	shl.b32 	%r38, %r1, 2;
	shl.b32 	%r39, %r1, 4;
	mov.b32 	%r265, 0;
	mov.f32 	%f541, 0f00000000;
$L__BB1_2:
	setp.gt.u32 	%p3, %r2, 255;
	@%p3 bra 	$L__BB1_42;
	setp.eq.s32 	%p4, %r11, 0;
	mov.u32 	%r266, %r2;
	@%p4 bra 	$L__BB1_12;
	setp.ge.s32 	%p5, %r13, %r119;
	add.s32 	%r41, %r12, %r265;
	add.s32 	%r173, %r41, 3;
	setp.ge.s32 	%p6, %r173, %r120;
	or.pred  	%p7, %p5, %p6;
	@%p7 bra 	$L__BB1_6;
	add.s32 	%r174, %r14, %r41;
	mul.wide.u32 	%rd11, %r174, 4;
	add.s64 	%rd12, %rd1, %rd11;
	ld.global.nc.v4.f32 	{%f53, %f54, %f55, %f56}, [%rd12];
	st.shared.f32 	[%r15], %f53;
	st.shared.f32 	[%r15+256], %f54;
	st.shared.f32 	[%r15+512], %f55;
	st.shared.f32 	[%r15+768], %f56;
$L__BB1_6:
	setp.eq.s32 	%p8, %r11, 1;
	mov.u32 	%r266, %r9;
	@%p8 bra 	$L__BB1_12;
	setp.ge.s32 	%p9, %r17, %r119;
	add.s32 	%r42, %r16, %r265;
	add.s32 	%r176, %r42, 3;
	setp.ge.s32 	%p10, %r176, %r120;
	or.pred  	%p11, %p9, %p10;
	@%p11 bra 	$L__BB1_9;
	add.s32 	%r177, %r18, %r42;
	mul.wide.u32 	%rd13, %r177, 4;
	add.s64 	%rd14, %rd1, %rd13;
	ld.global.nc.v4.f32 	{%f57, %f58, %f59, %f60}, [%rd14];
	st.shared.f32 	[%r19], %f57;
	st.shared.f32 	[%r19+256], %f58;
	st.shared.f32 	[%r19+512], %f59;
	st.shared.f32 	[%r19+768], %f60;
$L__BB1_9:
	setp.eq.s32 	%p12, %r11, 2;
	mov.u32 	%r266, %r20;
	@%p12 bra 	$L__BB1_12;
	setp.ge.s32 	%p13, %r22, %r119;
	add.s32 	%r43, %r21, %r265;
	add.s32 	%r179, %r43, 3;
	setp.ge.s32 	%p14, %r179, %r120;
	or.pred  	%p15, %p13, %p14;
	mov.u32 	%r266, %r25;
	@%p15 bra 	$L__BB1_12;
	add.s32 	%r180, %r23, %r43;
	mul.wide.u32 	%rd15, %r180, 4;
	add.s64 	%rd16, %rd1, %rd15;
	ld.global.nc.v4.f32 	{%f61, %f62, %f63, %f64}, [%rd16];
	st.shared.f32 	[%r24], %f61;
	st.shared.f32 	[%r24+256], %f62;
	st.shared.f32 	[%r24+512], %f63;
	st.shared.f32 	[%r24+768], %f64;
	mov.u32 	%r266, %r25;
$L__BB1_12:
	setp.lt.u32 	%p16, %r10, 3;
	@%p16 bra 	$L__BB1_23;
	shl.b32 	%r181, %r1, 1;
	add.s32 	%r274, %r181, %r266;
	shl.b32 	%r268, %r266, 2;
	shl.b32 	%r182, %r1, 3;
	add.s32 	%r273, %r182, %r268;
	mad.lo.s32 	%r272, %r1, 3, %r266;
	mad.lo.s32 	%r271, %r1, 12, %r268;
	add.s32 	%r269, %r1, %r266;
	shl.b32 	%r270, %r269, 2;
$L__BB1_14:
	shr.u32 	%r64, %r266, 2;
	and.b32  	%r65, %r268, 12;
	add.s32 	%r66, %r64, %r3;
	setp.ge.s32 	%p17, %r66, %r119;
	add.s32 	%r67, %r65, %r265;
	add.s32 	%r183, %r67, 3;
	setp.ge.s32 	%p18, %r183, %r120;
	or.pred  	%p19, %p17, %p18;
	@%p19 bra 	$L__BB1_16;
	mad.lo.s32 	%r184, %r66, %r120, %r67;
	mul.wide.u32 	%rd17, %r184, 4;
	add.s64 	%rd18, %rd1, %rd17;
	ld.global.nc.v4.f32 	{%f65, %f66, %f67, %f68}, [%rd18];
	shl.b32 	%r185, %r65, 8;
	mov.u32 	%r186, _ZZ16sgemm_vec_transAILi64ELi64ELi16ELi4ELi4EEvPKfS1_PfiiiffE2As;
	add.s32 	%r187, %r186, %r185;
	shl.b32 	%r188, %r64, 2;
	add.s32 	%r189, %r187, %r188;
	st.shared.f32 	[%r189], %f65;
	st.shared.f32 	[%r189+256], %f66;
	st.shared.f32 	[%r189+512], %f67;
	st.shared.f32 	[%r189+768], %f68;
$L__BB1_16:
	shr.u32 	%r68, %r269, 2;
	and.b32  	%r69, %r270, 12;
	add.s32 	%r70, %r68, %r3;
	setp.ge.s32 	%p20, %r70, %r119;
	add.s32 	%r71, %r69, %r265;
	add.s32 	%r190, %r71, 3;
	setp.ge.s32 	%p21, %r190, %r120;
	or.pred  	%p22, %p20, %p21;
	@%p22 bra 	$L__BB1_18;
	mad.lo.s32 	%r191, %r70, %r120, %r71;
	mul.wide.u32 	%rd19, %r191, 4;
	add.s64 	%rd20, %rd1, %rd19;
	ld.global.nc.v4.f32 	{%f69, %f70, %f71, %f72}, [%rd20];
	shl.b32 	%r192, %r69, 8;
	mov.u32 	%r193, _ZZ16sgemm_vec_transAILi64ELi64ELi16ELi4ELi4EEvPKfS1_PfiiiffE2As;
	add.s32 	%r194, %r193, %r192;
	shl.b32 	%r195, %r68, 2;
	add.s32 	%r196, %r194, %r195;
	st.shared.f32 	[%r196], %f69;
	st.shared.f32 	[%r196+256], %f70;
	st.shared.f32 	[%r196+512], %f71;
	st.shared.f32 	[%r196+768], %f72;
$L__BB1_18:
	add.s32 	%r72, %r266, %r1;
	shr.u32 	%r73, %r274, 2;
	and.b32  	%r74, %r273, 12;
	add.s32 	%r75, %r73, %r3;
	setp.ge.s32 	%p23, %r75, %r119;
	add.s32 	%r76, %r74, %r265;
	add.s32 	%r197, %r76, 3;
	setp.ge.s32 	%p24, %r197, %r120;
	or.pred  	%p25, %p23, %p24;
	@%p25 bra 	$L__BB1_20;
	mad.lo.s32 	%r198, %r75, %r120, %r76;
	mul.wide.u32 	%rd21, %r198, 4;
	add.s64 	%rd22, %rd1, %rd21;
	ld.global.nc.v4.f32 	{%f73, %f74, %f75, %f76}, [%rd22];
	shl.b32 	%r199, %r74, 8;
	mov.u32 	%r200, _ZZ16sgemm_vec_transAILi64ELi64ELi16ELi4ELi4EEvPKfS1_PfiiiffE2As;
	add.s32 	%r201, %r200, %r199;
	shl.b32 	%r202, %r73, 2;
	add.s32 	%r203, %r201, %r202;
	st.shared.f32 	[%r203], %f73;
	st.shared.f32 	[%r203+256], %f74;
	st.shared.f32 	[%r203+512], %f75;
	st.shared.f32 	[%r203+768], %f76;
$L__BB1_20:
	add.s32 	%r77, %r72, %r1;
	shr.u32 	%r78, %r272, 2;
	and.b32  	%r79, %r271, 12;
	add.s32 	%r80, %r78, %r3;
	setp.ge.s32 	%p26, %r80, %r119;
	add.s32 	%r81, %r79, %r265;
	add.s32 	%r204, %r81, 3;
	setp.ge.s32 	%p27, %r204, %r120;
	or.pred  	%p28, %p26, %p27;
	@%p28 bra 	$L__BB1_22;
	mad.lo.s32 	%r205, %r80, %r120, %r81;
	mul.wide.u32 	%rd23, %r205, 4;
	add.s64 	%rd24, %rd1, %rd23;
	ld.global.nc.v4.f32 	{%f77, %f78, %f79, %f80}, [%rd24];
	shl.b32 	%r206, %r79, 8;
	mov.u32 	%r207, _ZZ16sgemm_vec_transAILi64ELi64ELi16ELi4ELi4EEvPKfS1_PfiiiffE2As;
	add.s32 	%r208, %r207, %r206;
	shl.b32 	%r209, %r78, 2;
	add.s32 	%r210, %r208, %r209;
	st.shared.f32 	[%r210], %f77;
	st.shared.f32 	[%r210+256], %f78;
	st.shared.f32 	[%r210+512], %f79;
	st.shared.f32 	[%r210+768], %f80;
$L__BB1_22:
	add.s32 	%r211, %r77, %r1;
	add.s32 	%r266, %r211, %r1;
	add.s32 	%r274, %r274, %r38;
	add.s32 	%r273, %r273, %r39;
	add.s32 	%r272, %r272, %r38;
	add.s32 	%r271, %r271, %r39;
	add.s32 	%r270, %r270, %r39;
	add.s32 	%r269, %r269, %r38;
	add.s32 	%r268, %r268, %r39;
	setp.lt.u32 	%p29, %r266, 256;
	@%p29 bra 	$L__BB1_14;
$L__BB1_23:
	mov.u32 	%r267, %r2;
	@%p4 bra 	$L__BB1_32;
	add.s32 	%r212, %r27, 3;
	setp.ge.s32 	%p31, %r212, %r121;
	add.s32 	%r52, %r26, %r265;
	setp.ge.s32 	%p32, %r52, %r120;
	or.pred  	%p33, %p32, %p31;
	@%p33 bra 	$L__BB1_26;
	mad.lo.s32 	%r213, %r52, %r121, %r27;
	mul.wide.s32 	%rd25, %r213, 4;
	add.s64 	%rd26, %rd2, %rd25;
	ld.global.nc.v4.f32 	{%f81, %f82, %f83, %f84}, [%rd26];
	st.shared.f32 	[%r28], %f81;
	st.shared.f32 	[%r28+4], %f82;
	st.shared.f32 	[%r28+8], %f83;
	st.shared.f32 	[%r28+12], %f84;
$L__BB1_26:
	setp.eq.s32 	%p34, %r11, 1;
	mov.u32 	%r267, %r9;
	@%p34 bra 	$L__BB1_32;
	setp.ge.s32 	%p35, %r31, %r121;
	add.s32 	%r53, %r29, %r265;
	setp.ge.s32 	%p36, %r53, %r120;
	or.pred  	%p37, %p36, %p35;
	@%p37 bra 	$L__BB1_29;
	mad.lo.s32 	%r214, %r53, %r121, %r30;
	mul.wide.s32 	%rd27, %r214, 4;
	add.s64 	%rd28, %rd2, %rd27;
	ld.global.nc.v4.f32 	{%f85, %f86, %f87, %f88}, [%rd28];
	st.shared.f32 	[%r32], %f85;
	st.shared.f32 	[%r32+4], %f86;
	st.shared.f32 	[%r32+8], %f87;
	st.shared.f32 	[%r32+12], %f88;
$L__BB1_29:
	setp.eq.s32 	%p38, %r11, 2;
	mov.u32 	%r267, %r20;
	@%p38 bra 	$L__BB1_32;
	add.s32 	%r215, %r34, 3;
	setp.ge.s32 	%p39, %r215, %r121;
	add.s32 	%r54, %r33, %r265;
	setp.ge.s32 	%p40, %r54, %r120;
	or.pred  	%p41, %p40, %p39;
	mov.u32 	%r267, %r25;
	@%p41 bra 	$L__BB1_32;
	mad.lo.s32 	%r216, %r54, %r121, %r34;
	mul.wide.s32 	%rd29, %r216, 4;
	add.s64 	%rd30, %rd2, %rd29;
	ld.global.nc.v4.f32 	{%f89, %f90, %f91, %f92}, [%rd30];
	st.shared.f32 	[%r35], %f89;
	st.shared.f32 	[%r35+4], %f90;
	st.shared.f32 	[%r35+8], %f91;
	st.shared.f32 	[%r35+12], %f92;
	mov.u32 	%r267, %r25;
$L__BB1_32:
	@%p16 bra 	$L__BB1_42;
$L__BB1_33:
	shr.u32 	%r91, %r267, 4;
	shl.b32 	%r217, %r267, 2;
	and.b32  	%r92, %r217, 60;
	add.s32 	%r93, %r91, %r265;
	add.s32 	%r94, %r92, %r4;
	setp.ge.s32 	%p43, %r93, %r120;
	add.s32 	%r218, %r94, 3;
	setp.ge.s32 	%p44, %r218, %r121;
	or.pred  	%p45, %p43, %p44;
	@%p45 bra 	$L__BB1_35;
	mad.lo.s32 	%r219, %r93, %r121, %r94;
	mul.wide.s32 	%rd31, %r219, 4;
	add.s64 	%rd32, %rd2, %rd31;
	ld.global.nc.v4.f32 	{%f93, %f94, %f95, %f96}, [%rd32];
	shl.b32 	%r220, %r91, 8;
	mov.u32 	%r221, _ZZ16sgemm_vec_transAILi64ELi64ELi16ELi4ELi4EEvPKfS1_PfiiiffE2Bs;
	add.s32 	%r222, %r221, %r220;
	shl.b32 	%r223, %r92, 2;
	add.s32 	%r224, %r222, %r223;
	st.shared.f32 	[%r224], %f93;
	st.shared.f32 	[%r224+4], %f94;
	st.shared.f32 	[%r224+8], %f95;
	st.shared.f32 	[%r224+12], %f96;
$L__BB1_35:
	add.s32 	%r95, %r267, %r1;
	shr.u32 	%r96, %r95, 4;
	shl.b32 	%r225, %r95, 2;
	and.b32  	%r97, %r225, 60;
	add.s32 	%r98, %r96, %r265;
	add.s32 	%r99, %r97, %r4;
	setp.ge.s32 	%p46, %r98, %r120;
	add.s32 	%r226, %r99, 3;
	setp.ge.s32 	%p47, %r226, %r121;
	or.pred  	%p48, %p46, %p47;
	@%p48 bra 	$L__BB1_37;
	mad.lo.s32 	%r227, %r98, %r121, %r99;
	mul.wide.s32 	%rd33, %r227, 4;
	add.s64 	%rd34, %rd2, %rd33;
	ld.global.nc.v4.f32 	{%f97, %f98, %f99, %f100}, [%rd34];
	shl.b32 	%r228, %r96, 8;
	mov.u32 	%r229, _ZZ16sgemm_vec_transAILi64ELi64ELi16ELi4ELi4EEvPKfS1_PfiiiffE2Bs;
	add.s32 	%r230, %r229, %r228;
	shl.b32 	%r231, %r97, 2;
	add.s32 	%r232, %r230, %r231;
	st.shared.f32 	[%r232], %f97;
	st.shared.f32 	[%r232+4], %f98;
	st.shared.f32 	[%r232+8], %f99;
	st.shared.f32 	[%r232+12], %f100;
$L__BB1_37:
	add.s32 	%r100, %r95, %r1;
	shr.u32 	%r101, %r100, 4;
	shl.b32 	%r233, %r100, 2;
	and.b32  	%r102, %r233, 60;
	add.s32 	%r103, %r101, %r265;
	add.s32 	%r104, %r102, %r4;
	setp.ge.s32 	%p49, %r103, %r120;
	add.s32 	%r234, %r104, 3;
	setp.ge.s32 	%p50, %r234, %r121;
	or.pred  	%p51, %p49, %p50;
	@%p51 bra 	$L__BB1_39;
	mad.lo.s32 	%r235, %r103, %r121, %r104;
	mul.wide.s32 	%rd35, %r235, 4;
	add.s64 	%rd36, %rd2, %rd35;
	ld.global.nc.v4.f32 	{%f101, %f102, %f103, %f104}, [%rd36];
	shl.b32 	%r236, %r101, 8;
	mov.u32 	%r237, _ZZ16sgemm_vec_transAILi64ELi64ELi16ELi4ELi4EEvPKfS1_PfiiiffE2Bs;
	add.s32 	%r238, %r237, %r236;
	shl.b32 	%r239, %r102, 2;
	add.s32 	%r240, %r238, %r239;
	st.shared.f32 	[%r240], %f101;
	st.shared.f32 	[%r240+4], %f102;
	st.shared.f32 	[%r240+8], %f103;
	st.shared.f32 	[%r240+12], %f104;
$L__BB1_39:
	add.s32 	%r105, %r100, %r1;
	shr.u32 	%r106, %r105, 4;
	shl.b32 	%r241, %r105, 2;
	and.b32  	%r107, %r241, 60;
	add.s32 	%r108, %r106, %r265;
	add.s32 	%r109, %r107, %r4;
	setp.ge.s32 	%p52, %r108, %r120;
	add.s32 	%r242, %r109, 3;
	setp.ge.s32 	%p53, %r242, %r121;
	or.pred  	%p54, %p52, %p53;
	@%p54 bra 	$L__BB1_41;
	mad.lo.s32 	%r243, %r108, %r121, %r109;
	mul.wide.s32 	%rd37, %r243, 4;
	add.s64 	%rd38, %rd2, %rd37;
	ld.global.nc.v4.f32 	{%f105, %f106, %f107, %f108}, [%rd38];
	shl.b32 	%r244, %r106, 8;
	mov.u32 	%r245, _ZZ16sgemm_vec_transAILi64ELi64ELi16ELi4ELi4EEvPKfS1_PfiiiffE2Bs;
	add.s32 	%r246, %r245, %r244;
	shl.b32 	%r247, %r107, 2;
	add.s32 	%r248, %r246, %r247;
	st.shared.f32 	[%r248], %f105;
	st.shared.f32 	[%r248+4], %f106;
	st.shared.f32 	[%r248+8], %f107;
	st.shared.f32 	[%r248+12], %f108;
$L__BB1_41:
	add.s32 	%r267, %r105, %r1;
	setp.lt.u32 	%p55, %r267, 256;
	@%p55 bra 	$L__BB1_33;
$L__BB1_42:
	bar.sync 	0;
	ld.shared.f32 	%f109, [%r36];
	ld.shared.f32 	%f110, [%r36+4];
	ld.shared.f32 	%f111, [%r36+8];
	ld.shared.f32 	%f112, [%r36+12];
	ld.shared.f32 	%f113, [%r37];
	ld.shared.f32 	%f114, [%r37+4];
	ld.shared.f32 	%f115, [%r37+8];
	ld.shared.f32 	%f116, [%r37+12];
	fma.rn.f32 	%f117, %f109, %f113, %f548;
	fma.rn.f32 	%f118, %f109, %f114, %f547;
	fma.rn.f32 	%f119, %f109, %f115, %f546;
	fma.rn.f32 	%f120, %f109, %f116, %f545;
	fma.rn.f32 	%f121, %f110, %f113, %f544;
	fma.rn.f32 	%f122, %f110, %f114, %f543;
	fma.rn.f32 	%f123, %f110, %f115, %f542;
	fma.rn.f32 	%f124, %f110, %f116, %f541;
	fma.rn.f32 	%f125, %f111, %f113, %f549;
	fma.rn.f32 	%f126, %f111, %f114, %f550;
	fma.rn.f32 	%f127, %f111, %f115, %f551;
	fma.rn.f32 	%f128, %f111, %f116, %f552;
	fma.rn.f32 	%f129, %f112, %f113, %f553;
	fma.rn.f32 	%f130, %f112, %f114, %f554;
	fma.rn.f32 	%f131, %f112, %f115, %f555;
	fma.rn.f32 	%f132, %f112, %f116, %f556;
	ld.shared.f32 	%f133, [%r36+256];
	ld.shared.f32 	%f134, [%r36+260];
	ld.shared.f32 	%f135, [%r36+264];
	ld.shared.f32 	%f136, [%r36+268];
	ld.shared.f32 	%f137, [%r37+256];
	ld.shared.f32 	%f138, [%r37+260];
	ld.shared.f32 	%f139, [%r37+264];
	ld.shared.f32 	%f140, [%r37+268];
	fma.rn.f32 	%f141, %f133, %f137, %f117;
	fma.rn.f32 	%f142, %f133, %f138, %f118;
	fma.rn.f32 	%f143, %f133, %f139, %f119;
	fma.rn.f32 	%f144, %f133, %f140, %f120;
	fma.rn.f32 	%f145, %f134, %f137, %f121;
	fma.rn.f32 	%f146, %f134, %f138, %f122;
	fma.rn.f32 	%f147, %f134, %f139, %f123;
	fma.rn.f32 	%f148, %f134, %f140, %f124;
	fma.rn.f32 	%f149, %f135, %f137, %f125;
	fma.rn.f32 	%f150, %f135, %f138, %f126;
	fma.rn.f32 	%f151, %f135, %f139, %f127;
	fma.rn.f32 	%f152, %f135, %f140, %f128;
	fma.rn.f32 	%f153, %f136, %f137, %f129;
	fma.rn.f32 	%f154, %f136, %f138, %f130;
	fma.rn.f32 	%f155, %f136, %f139, %f131;
	fma.rn.f32 	%f156, %f136, %f140, %f132;
	ld.shared.f32 	%f157, [%r36+512];
	ld.shared.f32 	%f158, [%r36+516];
	ld.shared.f32 	%f159, [%r36+520];
	ld.shared.f32 	%f160, [%r36+524];
	ld.shared.f32 	%f161, [%r37+512];
	ld.shared.f32 	%f162, [%r37+516];
	ld.shared.f32 	%f163, [%r37+520];
	ld.shared.f32 	%f164, [%r37+524];
	fma.rn.f32 	%f165, %f157, %f161, %f141;
	fma.rn.f32 	%f166, %f157, %f162, %f142;
	fma.rn.f32 	%f167, %f157, %f163, %f143;
	fma.rn.f32 	%f168, %f157, %f164, %f144;
	fma.rn.f32 	%f169, %f158, %f161, %f145;
	fma.rn.f32 	%f170, %f158, %f162, %f146;
	fma.rn.f32 	%f171, %f158, %f163, %f147;
	fma.rn.f32 	%f172, %f158, %f164, %f148;
	fma.rn.f32 	%f173, %f159, %f161, %f149;
	fma.rn.f32 	%f174, %f159, %f162, %f150;
	fma.rn.f32 	%f175, %f159, %f163, %f151;
	fma.rn.f32 	%f176, %f159, %f164, %f152;
	fma.rn.f32 	%f177, %f160, %f161, %f153;
	fma.rn.f32 	%f178, %f160, %f162, %f154;
	fma.rn.f32 	%f179, %f160, %f163, %f155;
	fma.rn.f32 	%f180, %f160, %f164, %f156;
	ld.shared.f32 	%f181, [%r36+768];
	ld.shared.f32 	%f182, [%r36+772];
	ld.shared.f32 	%f183, [%r36+776];
	ld.shared.f32 	%f184, [%r36+780];
	ld.shared.f32 	%f185, [%r37+768];
	ld.shared.f32 	%f186, [%r37+772];
	ld.shared.f32 	%f187, [%r37+776];
	ld.shared.f32 	%f188, [%r37+780];
	fma.rn.f32 	%f189, %f181, %f185, %f165;
	fma.rn.f32 	%f190, %f181, %f186, %f166;
	fma.rn.f32 	%f191, %f181, %f187, %f167;
	fma.rn.f32 	%f192, %f181, %f188, %f168;
	fma.rn.f32 	%f193, %f182, %f185, %f169;
	fma.rn.f32 	%f194, %f182, %f186, %f170;
	fma.rn.f32 	%f195, %f182, %f187, %f171;
	fma.rn.f32 	%f196, %f182, %f188, %f172;
	fma.rn.f32 	%f197, %f183, %f185, %f173;
	fma.rn.f32 	%f198, %f183, %f186, %f174;
	fma.rn.f32 	%f199, %f183, %f187, %f175;
	fma.rn.f32 	%f200, %f183, %f188, %f176;
	fma.rn.f32 	%f201, %f184, %f185, %f177;
	fma.rn.f32 	%f202, %f184, %f186, %f178;
	fma.rn.f32 	%f203, %f184, %f187, %f179;
	fma.rn.f32 	%f204, %f184, %f188, %f180;
	ld.shared.f32 	%f205, [%r36+1024];
	ld.shared.f32 	%f206, [%r36+1028];
	ld.shared.f32 	%f207, [%r36+1032];
	ld.shared.f32 	%f208, [%r36+1036];
	ld.shared.f32 	%f209, [%r37+1024];
	ld.shared.f32 	%f210, [%r37+1028];
	ld.shared.f32 	%f211, [%r37+1032];
	ld.shared.f32 	%f212, [%r37+1036];
	fma.rn.f32 	%f213, %f205, %f209, %f189;
	fma.rn.f32 	%f214, %f205, %f210, %f190;
	fma.rn.f32 	%f215, %f205, %f211, %f191;
	fma.rn.f32 	%f216, %f205, %f212, %f192;
	fma.rn.f32 	%f217, %f206, %f209, %f193;
	fma.rn.f32 	%f218, %f206, %f210, %f194;
	fma.rn.f32 	%f219, %f206, %f211, %f195;
	fma.rn.f32 	%f220, %f206, %f212, %f196;
	fma.rn.f32 	%f221, %f207, %f209, %f197;
	fma.rn.f32 	%f222, %f207, %f210, %f198;
	fma.rn.f32 	%f223, %f207, %f211, %f199;
	fma.rn.f32 	%f224, %f207, %f212, %f200;
	fma.rn.f32 	%f225, %f208, %f209, %f201;
	fma.rn.f32 	%f226, %f208, %f210, %f202;
	fma.rn.f32 	%f227, %f208, %f211, %f203;
	fma.rn.f32 	%f228, %f208, %f212, %f204;
	ld.shared.f32 	%f229, [%r36+1280];
	ld.shared.f32 	%f230, [%r36+1284];
	ld.shared.f32 	%f231, [%r36+1288];
	ld.shared.f32 	%f232, [%r36+1292];
	ld.shared.f32 	%f233, [%r37+1280];
	ld.shared.f32 	%f234, [%r37+1284];
	ld.shared.f32 	%f235, [%r37+1288];
	ld.shared.f32 	%f236, [%r37+1292];
	fma.rn.f32 	%f237, %f229, %f233, %f213;
	fma.rn.f32 	%f238, %f229, %f234, %f214;
	fma.rn.f32 	%f239, %f229, %f235, %f215;
	fma.rn.f32 	%f240, %f229, %f236, %f216;
	fma.rn.f32 	%f241, %f230, %f233, %f217;
	fma.rn.f32 	%f242, %f230, %f234, %f218;
	fma.rn.f32 	%f243, %f230, %f235, %f219;
	fma.rn.f32 	%f244, %f230, %f236, %f220;
	fma.rn.f32 	%f245, %f231, %f233, %f221;
	fma.rn.f32 	%f246, %f231, %f234, %f222;
	fma.rn.f32 	%f247, %f231, %f235, %f223;
	fma.rn.f32 	%f248, %f231, %f236, %f224;
	fma.rn.f32 	%f249, %f232, %f233, %f225;
	fma.rn.f32 	%f250, %f232, %f234, %f226;
	fma.rn.f32 	%f251, %f232, %f235, %f227;
	fma.rn.f32 	%f252, %f232, %f236, %f228;
	ld.shared.f32 	%f253, [%r36+1536];
	ld.shared.f32 	%f254, [%r36+1540];
	ld.shared.f32 	%f255, [%r36+1544];
	ld.shared.f32 	%f256, [%r36+1548];
	ld.shared.f32 	%f257, [%r37+1536];
	ld.shared.f32 	%f258, [%r37+1540];
	ld.shared.f32 	%f259, [%r37+1544];
	ld.shared.f32 	%f260, [%r37+1548];
	fma.rn.f32 	%f261, %f253, %f257, %f237;
	fma.rn.f32 	%f262, %f253, %f258, %f238;
	fma.rn.f32 	%f263, %f253, %f259, %f239;
	fma.rn.f32 	%f264, %f253, %f260, %f240;
	fma.rn.f32 	%f265, %f254, %f257, %f241;
	fma.rn.f32 	%f266, %f254, %f258, %f242;
	fma.rn.f32 	%f267, %f254, %f259, %f243;
	fma.rn.f32 	%f268, %f254, %f260, %f244;
	fma.rn.f32 	%f269, %f255, %f257, %f245;
	fma.rn.f32 	%f270, %f255, %f258, %f246;
	fma.rn.f32 	%f271, %f255, %f259, %f247;
	fma.rn.f32 	%f272, %f255, %f260, %f248;
	fma.rn.f32 	%f273, %f256, %f257, %f249;
	fma.rn.f32 	%f274, %f256, %f258, %f250;
	fma.rn.f32 	%f275, %f256, %f259, %f251;
	fma.rn.f32 	%f276, %f256, %f260, %f252;
	ld.shared.f32 	%f277, [%r36+1792];
	ld.shared.f32 	%f278, [%r36+1796];
	ld.shared.f32 	%f279, [%r36+1800];
	ld.shared.f32 	%f280, [%r36+1804];
	ld.shared.f32 	%f281, [%r37+1792];
	ld.shared.f32 	%f282, [%r37+1796];
	ld.shared.f32 	%f283, [%r37+1800];
	ld.shared.f32 	%f284, [%r37+1804];
	fma.rn.f32 	%f285, %f277, %f281, %f261;
	fma.rn.f32 	%f286, %f277, %f282, %f262;
	fma.rn.f32 	%f287, %f277, %f283, %f263;
	fma.rn.f32 	%f288, %f277, %f284, %f264;
	fma.rn.f32 	%f289, %f278, %f281, %f265;
	fma.rn.f32 	%f290, %f278, %f282, %f266;
	fma.rn.f32 	%f291, %f278, %f283, %f267;
	fma.rn.f32 	%f292, %f278, %f284, %f268;
	fma.rn.f32 	%f293, %f279, %f281, %f269;
	fma.rn.f32 	%f294, %f279, %f282, %f270;
	fma.rn.f32 	%f295, %f279, %f283, %f271;
	fma.rn.f32 	%f296, %f279, %f284, %f272;
	fma.rn.f32 	%f297, %f280, %f281, %f273;
	fma.rn.f32 	%f298, %f280, %f282, %f274;
	fma.rn.f32 	%f299, %f280, %f283, %f275;
	fma.rn.f32 	%f300, %f280, %f284, %f276;
	ld.shared.f32 	%f301, [%r36+2048];
	ld.shared.f32 	%f302, [%r36+2052];
	ld.shared.f32 	%f303, [%r36+2056];
	ld.shared.f32 	%f304, [%r36+2060];
	ld.shared.f32 	%f305, [%r37+2048];
	ld.shared.f32 	%f306, [%r37+2052];
	ld.shared.f32 	%f307, [%r37+2056];
	ld.shared.f32 	%f308, [%r37+2060];
	fma.rn.f32 	%f309, %f301, %f305, %f285;
	fma.rn.f32 	%f310, %f301, %f306, %f286;
	fma.rn.f32 	%f311, %f301, %f307, %f287;
	fma.rn.f32 	%f312, %f301, %f308, %f288;
	fma.rn.f32 	%f313, %f302, %f305, %f289;
	fma.rn.f32 	%f314, %f302, %f306, %f290;
	fma.rn.f32 	%f315, %f302, %f307, %f291;
	fma.rn.f32 	%f316, %f302, %f308, %f292;
	fma.rn.f32 	%f317, %f303, %f305, %f293;
	fma.rn.f32 	%f318, %f303, %f306, %f294;
	fma.rn.f32 	%f319, %f303, %f307, %f295;
	fma.rn.f32 	%f320, %f303, %f308, %f296;
	fma.rn.f32 	%f321, %f304, %f305, %f297;
	fma.rn.f32 	%f322, %f304, %f306, %f298;
	fma.rn.f32 	%f323, %f304, %f307, %f299;
	fma.rn.f32 	%f324, %f304, %f308, %f300;
	ld.shared.f32 	%f325, [%r36+2304];
	ld.shared.f32 	%f326, [%r36+2308];
	ld.shared.f32 	%f327, [%r36+2312];
	ld.shared.f32 	%f328, [%r36+2316];
	ld.shared.f32 	%f329, [%r37+2304];
	ld.shared.f32 	%f330, [%r37+2308];
	ld.shared.f32 	%f331, [%r37+2312];
	ld.shared.f32 	%f332, [%r37+2316];
	fma.rn.f32 	%f333, %f325, %f329, %f309;
	fma.rn.f32 	%f334, %f325, %f330, %f310;
	fma.rn.f32 	%f335, %f325, %f331, %f311;
	fma.rn.f32 	%f336, %f325, %f332, %f312;
	fma.rn.f32 	%f337, %f326, %f329, %f313;
	fma.rn.f32 	%f338, %f326, %f330, %f314;
	fma.rn.f32 	%f339, %f326, %f331, %f315;
	fma.rn.f32 	%f340, %f326, %f332, %f316;
	fma.rn.f32 	%f341, %f327, %f329, %f317;
	fma.rn.f32 	%f342, %f327, %f330, %f318;
	fma.rn.f32 	%f343, %f327, %f331, %f319;
	fma.rn.f32 	%f344, %f327, %f332, %f320;
	fma.rn.f32 	%f345, %f328, %f329, %f321;
	fma.rn.f32 	%f346, %f328, %f330, %f322;
	fma.rn.f32 	%f347, %f328, %f331, %f323;
	fma.rn.f32 	%f348, %f328, %f332, %f324;
	ld.shared.f32 	%f349, [%r36+2560];
	ld.shared.f32 	%f350, [%r36+2564];
	ld.shared.f32 	%f351, [%r36+2568];
	ld.shared.f32 	%f352, [%r36+2572];
	ld.shared.f32 	%f353, [%r37+2560];
	ld.shared.f32 	%f354, [%r37+2564];
	ld.shared.f32 	%f355, [%r37+2568];
	ld.shared.f32 	%f356, [%r37+2572];
	fma.rn.f32 	%f357, %f349, %f353, %f333;
	fma.rn.f32 	%f358, %f349, %f354, %f334;
	fma.rn.f32 	%f359, %f349, %f355, %f335;
	fma.rn.f32 	%f360, %f349, %f356, %f336;
	fma.rn.f32 	%f361, %f350, %f353, %f337;
	fma.rn.f32 	%f362, %f350, %f354, %f338;
	fma.rn.f32 	%f363, %f350, %f355, %f339;
	fma.rn.f32 	%f364, %f350, %f356, %f340;
	fma.rn.f32 	%f365, %f351, %f353, %f341;
	fma.rn.f32 	%f366, %f351, %f354, %f342;
	fma.rn.f32 	%f367, %f351, %f355, %f343;
	fma.rn.f32 	%f368, %f351, %f356, %f344;
	fma.rn.f32 	%f369, %f352, %f353, %f345;
	fma.rn.f32 	%f370, %f352, %f354, %f346;
	fma.rn.f32 	%f371, %f352, %f355, %f347;
	fma.rn.f32 	%f372, %f352, %f356, %f348;
	ld.shared.f32 	%f373, [%r36+2816];
	ld.shared.f32 	%f374, [%r36+2820];
	ld.shared.f32 	%f375, [%r36+2824];
	ld.shared.f32 	%f376, [%r36+2828];
	ld.shared.f32 	%f377, [%r37+2816];
	ld.shared.f32 	%f378, [%r37+2820];
	ld.shared.f32 	%f379, [%r37+2824];
	ld.shared.f32 	%f380, [%r37+2828];
	fma.rn.f32 	%f381, %f373, %f377, %f357;
	fma.rn.f32 	%f382, %f373, %f378, %f358;
	fma.rn.f32 	%f383, %f373, %f379, %f359;
	fma.rn.f32 	%f384, %f373, %f380, %f360;
	fma.rn.f32 	%f385, %f374, %f377, %f361;
	fma.rn.f32 	%f386, %f374, %f378, %f362;
	fma.rn.f32 	%f387, %f374, %f379, %f363;
	fma.rn.f32 	%f388, %f374, %f380, %f364;
	fma.rn.f32 	%f389, %f375, %f377, %f365;
	fma.rn.f32 	%f390, %f375, %f378, %f366;
	fma.rn.f32 	%f391, %f375, %f379, %f367;
	fma.rn.f32 	%f392, %f375, %f380, %f368;
	fma.rn.f32 	%f393, %f376, %f377, %f369;
	fma.rn.f32 	%f394, %f376, %f378, %f370;
	fma.rn.f32 	%f395, %f376, %f379, %f371;
	fma.rn.f32 	%f396, %f376, %f380, %f372;
	ld.shared.f32 	%f397, [%r36+3072];
	ld.shared.f32 	%f398, [%r36+3076];
	ld.shared.f32 	%f399, [%r36+3080];
	ld.shared.f32 	%f400, [%r36+3084];
	ld.shared.f32 	%f401, [%r37+3072];
	ld.shared.f32 	%f402, [%r37+3076];
	ld.shared.f32 	%f403, [%r37+3080];
	ld.shared.f32 	%f404, [%r37+3084];
	fma.rn.f32 	%f405, %f397, %f401, %f381;
	fma.rn.f32 	%f406, %f397, %f402, %f382;
	fma.rn.f32 	%f407, %f397, %f403, %f383;
	fma.rn.f32 	%f408, %f397, %f404, %f384;
	fma.rn.f32 	%f409, %f398, %f401, %f385;
	fma.rn.f32 	%f410, %f398, %f402, %f386;
	fma.rn.f32 	%f411, %f398, %f403, %f387;
	fma.rn.f32 	%f412, %f398, %f404, %f388;
	fma.rn.f32 	%f413, %f399, %f401, %f389;
	fma.rn.f32 	%f414, %f399, %f402, %f390;
	fma.rn.f32 	%f415, %f399, %f403, %f391;
	fma.rn.f32 	%f416, %f399, %f404, %f392;
	fma.rn.f32 	%f417, %f400, %f401, %f393;
	fma.rn.f32 	%f418, %f400, %f402, %f394;
	fma.rn.f32 	%f419, %f400, %f403, %f395;
	fma.rn.f32 	%f420, %f400, %f404, %f396;
	ld.shared.f32 	%f421, [%r36+3328];
	ld.shared.f32 	%f422, [%r36+3332];
	ld.shared.f32 	%f423, [%r36+3336];
	ld.shared.f32 	%f424, [%r36+3340];
	ld.shared.f32 	%f425, [%r37+3328];
	ld.shared.f32 	%f426, [%r37+3332];
	ld.shared.f32 	%f427, [%r37+3336];
	ld.shared.f32 	%f428, [%r37+3340];
	fma.rn.f32 	%f429, %f421, %f425, %f405;
	fma.rn.f32 	%f430, %f421, %f426, %f406;
	fma.rn.f32 	%f431, %f421, %f427, %f407;
	fma.rn.f32 	%f432, %f421, %f428, %f408;
	fma.rn.f32 	%f433, %f422, %f425, %f409;
	fma.rn.f32 	%f434, %f422, %f426, %f410;
	fma.rn.f32 	%f435, %f422, %f427, %f411;
	fma.rn.f32 	%f436, %f422, %f428, %f412;
	fma.rn.f32 	%f437, %f423, %f425, %f413;
	fma.rn.f32 	%f438, %f423, %f426, %f414;
	fma.rn.f32 	%f439, %f423, %f427, %f415;
	fma.rn.f32 	%f440, %f423, %f428, %f416;
	fma.rn.f32 	%f441, %f424, %f425, %f417;
	fma.rn.f32 	%f442, %f424, %f426, %f418;
	fma.rn.f32 	%f443, %f424, %f427, %f419;
	fma.rn.f32 	%f444, %f424, %f428, %f420;
	ld.shared.f32 	%f445, [%r36+3584];
	ld.shared.f32 	%f446, [%r36+3588];
	ld.shared.f32 	%f447, [%r36+3592];
	ld.shared.f32 	%f448, [%r36+3596];
	ld.shared.f32 	%f449, [%r37+3584];
	ld.shared.f32 	%f450, [%r37+3588];
	ld.shared.f32 	%f451, [%r37+3592];
	ld.shared.f32 	%f452, [%r37+3596];
	fma.rn.f32 	%f453, %f445, %f449, %f429;
	fma.rn.f32 	%f454, %f445, %f450, %f430;
	fma.rn.f32 	%f455, %f445, %f451, %f431;
	fma.rn.f32 	%f456, %f445, %f452, %f432;
	fma.rn.f32 	%f457, %f446, %f449, %f433;
	fma.rn.f32 	%f458, %f446, %f450, %f434;
	fma.rn.f32 	%f459, %f446, %f451, %f435;
	fma.rn.f32 	%f460, %f446, %f452, %f436;
	fma.rn.f32 	%f461, %f447, %f449, %f437;
	fma.rn.f32 	%f462, %f447, %f450, %f438;
	fma.rn.f32 	%f463, %f447, %f451, %f439;
	fma.rn.f32 	%f464, %f447, %f452, %f440;
	fma.rn.f32 	%f465, %f448, %f449, %f441;
	fma.rn.f32 	%f466, %f448, %f450, %f442;
	fma.rn.f32 	%f467, %f448, %f451, %f443;
	fma.rn.f32 	%f468, %f448, %f452, %f444;
	ld.shared.f32 	%f469, [%r36+3840];
	ld.shared.f32 	%f470, [%r36+3844];
	ld.shared.f32 	%f471, [%r36+3848];
	ld.shared.f32 	%f472, [%r36+3852];
	ld.shared.f32 	%f473, [%r37+3840];
	ld.shared.f32 	%f474, [%r37+3844];
	ld.shared.f32 	%f475, [%r37+3848];
	ld.shared.f32 	%f476, [%r37+3852];
	fma.rn.f32 	%f548, %f469, %f473, %f453;
	fma.rn.f32 	%f547, %f469, %f474, %f454;
	fma.rn.f32 	%f546, %f469, %f475, %f455;
	fma.rn.f32 	%f545, %f469, %f476, %f456;
	fma.rn.f32 	%f544, %f470, %f473, %f457;
	fma.rn.f32 	%f543, %f470, %f474, %f458;
	fma.rn.f32 	%f542, %f470, %f475, %f459;
	fma.rn.f32 	%f541, %f470, %f476, %f460;
	fma.rn.f32 	%f549, %f471, %f473, %f461;
	fma.rn.f32 	%f550, %f471, %f474, %f462;
	fma.rn.f32 	%f551, %f471, %f475, %f463;
	fma.rn.f32 	%f552, %f471, %f476, %f464;
	fma.rn.f32 	%f553, %f472, %f473, %f465;
	fma.rn.f32 	%f554, %f472, %f474, %f466;
	fma.rn.f32 	%f555, %f472, %f475, %f467;
	fma.rn.f32 	%f556, %f472, %f476, %f468;
	bar.sync 	0;
	add.s32 	%r265, %r265, 16;
	setp.lt.s32 	%p56, %r265, %r120;
	@%p56 bra 	$L__BB1_2;
$L__BB1_43:
	setp.ge.s32 	%p57, %r6, %r119;
	@%p57 bra 	$L__BB1_52;
	mul.lo.s32 	%r112, %r6, %r121;
	setp.ge.s32 	%p58, %r8, %r121;
	@%p58 bra 	$L__BB1_46;
	add.s32 	%r249, %r8, %r112;
	mul.wide.s32 	%rd39, %r249, 4;
	add.s64 	%rd40, %rd3, %rd39;
	ld.global.f32 	%f477, [%rd40];
	mul.f32 	%f478, %f50, %f477;
	fma.rn.f32 	%f479, %f49, %f548, %f478;
	st.global.f32 	[%rd40], %f479;
$L__BB1_46:
	add.s32 	%r250, %r8, 1;
	setp.ge.s32 	%p59, %r250, %r121;
	cvt.s64.s32 	%rd41, %r112;
	cvt.s64.s32 	%rd42, %r8;
	add.s64 	%rd43, %rd42, %rd41;
	shl.b64 	%rd44, %rd43, 2;
	add.s64 	%rd4, %rd3, %rd44;
	@%p59 bra 	$L__BB1_48;
	ld.global.f32 	%f480, [%rd4+4];
	mul.f32 	%f481, %f50, %f480;
	fma.rn.f32 	%f482, %f49, %f547, %f481;
	st.global.f32 	[%rd4+4], %f482;
$L__BB1_48:
	add.s32 	%r251, %r8, 2;
	setp.ge.s32 	%p60, %r251, %r121;
	@%p60 bra 	$L__BB1_50;
	ld.global.f32 	%f483, [%rd4+8];
	mul.f32 	%f484, %f50, %f483;
	fma.rn.f32 	%f485, %f49, %f546, %f484;
	st.global.f32 	[%rd4+8], %f485;
$L__BB1_50:
	add.s32 	%r252, %r8, 3;
	setp.ge.s32 	%p61, %r252, %r121;
	@%p61 bra 	$L__BB1_52;
	ld.global.f32 	%f486, [%rd4+12];
	mul.f32 	%f487, %f50, %f486;
	fma.rn.f32 	%f488, %f49, %f545, %f487;
	st.global.f32 	[%rd4+12], %f488;
$L__BB1_52:
	add.s32 	%r113, %r6, 1;
	setp.ge.s32 	%p62, %r113, %r119;
	@%p62 bra 	$L__BB1_61;
	mul.lo.s32 	%r114, %r113, %r121;
	setp.ge.s32 	%p63, %r8, %r121;
	@%p63 bra 	$L__BB1_55;
	add.s32 	%r253, %r8, %r114;
	mul.wide.s32 	%rd45, %r253, 4;
	add.s64 	%rd46, %rd3, %rd45;
	ld.global.f32 	%f489, [%rd46];
	mul.f32 	%f490, %f50, %f489;
	fma.rn.f32 	%f491, %f49, %f544, %f490;
	st.global.f32 	[%rd46], %f491;
$L__BB1_55:
	add.s32 	%r254, %r8, 1;
	setp.ge.s32 	%p64, %r254, %r121;
	cvt.s64.s32 	%rd47, %r114;
	cvt.s64.s32 	%rd48, %r8;
	add.s64 	%rd49, %rd48, %rd47;
	shl.b64 	%rd50, %rd49, 2;
	add.s64 	%rd5, %rd3, %rd50;
	@%p64 bra 	$L__BB1_57;
	ld.global.f32 	%f492, [%rd5+4];
	mul.f32 	%f493, %f50, %f492;
	fma.rn.f32 	%f494, %f49, %f543, %f493;
	st.global.f32 	[%rd5+4], %f494;
$L__BB1_57:
	add.s32 	%r255, %r8, 2;
	setp.ge.s32 	%p65, %r255, %r121;
	@%p65 bra 	$L__BB1_59;
	ld.global.f32 	%f495, [%rd5+8];
	mul.f32 	%f496, %f50, %f495;
	fma.rn.f32 	%f497, %f49, %f542, %f496;
	st.global.f32 	[%rd5+8], %f497;
$L__BB1_59:
	add.s32 	%r256, %r8, 3;
	setp.ge.s32 	%p66, %r256, %r121;
	@%p66 bra 	$L__BB1_61;
	ld.global.f32 	%f498, [%rd5+12];
	mul.f32 	%f499, %f50, %f498;
	fma.rn.f32 	%f500, %f49, %f541, %f499;
	st.global.f32 	[%rd5+12], %f500;
$L__BB1_61:
	add.s32 	%r115, %r6, 2;
	setp.ge.s32 	%p67, %r115, %r119;
	@%p67 bra 	$L__BB1_70;
	mul.lo.s32 	%r116, %r115, %r121;
	setp.ge.s32 	%p68, %r8, %r121;
	@%p68 bra 	$L__BB1_64;
	add.s32 	%r257, %r8, %r116;
	mul.wide.s32 	%rd51, %r257, 4;
	add.s64 	%rd52, %rd3, %rd51;
	ld.global.f32 	%f501, [%rd52];
	mul.f32 	%f502, %f50, %f501;
	fma.rn.f32 	%f503, %f49, %f549, %f502;
	st.global.f32 	[%rd52], %f503;
$L__BB1_64:
	add.s32 	%r258, %r8, 1;
	setp.ge.s32 	%p69, %r258, %r121;
	cvt.s64.s32 	%rd53, %r116;
	cvt.s64.s32 	%rd54, %r8;
	add.s64 	%rd55, %rd54, %rd53;
	shl.b64 	%rd56, %rd55, 2;
	add.s64 	%rd6, %rd3, %rd56;
	@%p69 bra 	$L__BB1_66;
	ld.global.f32 	%f504, [%rd6+4];
	mul.f32 	%f505, %f50, %f504;
	fma.rn.f32 	%f506, %f49, %f550, %f505;
	st.global.f32 	[%rd6+4], %f506;
$L__BB1_66:
	add.s32 	%r259, %r8, 2;
	setp.ge.s32 	%p70, %r259, %r121;
	@%p70 bra 	$L__BB1_68;
	ld.global.f32 	%f507, [%rd6+8];
	mul.f32 	%f508, %f50, %f507;
	fma.rn.f32 	%f509, %f49, %f551, %f508;
	st.global.f32 	[%rd6+8], %f509;
$L__BB1_68:
	add.s32 	%r260, %r8, 3;
	setp.ge.s32 	%p71, %r260, %r121;
	@%p71 bra 	$L__BB1_70;
	ld.global.f32 	%f510, [%rd6+12];
	mul.f32 	%f511, %f50, %f510;
	fma.rn.f32 	%f512, %f49, %f552, %f511;
	st.global.f32 	[%rd6+12], %f512;
$L__BB1_70:
	add.s32 	%r117, %r6, 3;
	setp.ge.s32 	%p72, %r117, %r119;
	@%p72 bra 	$L__BB1_79;
	mul.lo.s32 	%r118, %r117, %r121;
	setp.ge.s32 	%p73, %r8, %r121;
	@%p73 bra 	$L__BB1_73;
	add.s32 	%r261, %r8, %r118;
	mul.wide.s32 	%rd57, %r261, 4;
	add.s64 	%rd58, %rd3, %rd57;
	ld.global.f32 	%f513, [%rd58];
	mul.f32 	%f514, %f50, %f513;
	fma.rn.f32 	%f515, %f49, %f553, %f514;
	st.global.f32 	[%rd58], %f515;
$L__BB1_73:
	add.s32 	%r262, %r8, 1;
	setp.ge.s32 	%p74, %r262, %r121;
	cvt.s64.s32 	%rd59, %r118;
	cvt.s64.s32 	%rd60, %r8;
	add.s64 	%rd61, %rd60, %rd59;
	shl.b64 	%rd62, %rd61, 2;
	add.s64 	%rd7, %rd3, %rd62;
	@%p74 bra 	$L__BB1_75;
	ld.global.f32 	%f516, [%rd7+4];
	mul.f32 	%f517, %f50, %f516;
	fma.rn.f32 	%f518, %f49, %f554, %f517;
	st.global.f32 	[%rd7+4], %f518;
$L__BB1_75:
	add.s32 	%r263, %r8, 2;
	setp.ge.s32 	%p75, %r263, %r121;
	@%p75 bra 	$L__BB1_77;
	ld.global.f32 	%f519, [%rd7+8];
	mul.f32 	%f520, %f50, %f519;
	fma.rn.f32 	%f521, %f49, %f555, %f520;
	st.global.f32 	[%rd7+8], %f521;
$L__BB1_77:
	add.s32 	%r264, %r8, 3;
	setp.ge.s32 	%p76, %r264, %r121;
	@%p76 bra 	$L__BB1_79;
	ld.global.f32 	%f522, [%rd7+12];
	mul.f32 	%f523, %f50, %f522;
	fma.rn.f32 	%f524, %f49, %f556, %f523;
	st.global.f32 	[%rd7+12], %f524;
$L__BB1_79:
	ret;

}
	// .globl	_Z16sgemm_vec_transAILi128ELi128ELi16ELi8ELi8EEvPKfS1_Pfiiiff
.visible .entry _Z16sgemm_vec_transAILi128ELi128ELi16ELi8ELi8EEvPKfS1_Pfiiiff(
	.param .u64 .ptr .align 1 _Z16sgemm_vec_transAILi128ELi128ELi16ELi8ELi8EEvPKfS1_Pfiiiff_param_0,
	.param .u64 .ptr .align 1 _Z16sgemm_vec_transAILi128ELi128ELi16ELi8ELi8EEvPKfS1_Pfiiiff_param_1,
	.param .u64 .ptr .align 1 _Z16sgemm_vec_transAILi128ELi128ELi16ELi8ELi8EEvPKfS1_Pfiiiff_param_2,
	.param .u32 _Z16sgemm_vec_transAILi128ELi128ELi16ELi8ELi8EEvPKfS1_Pfiiiff_param_3,
	.param .u32 _Z16sgemm_vec_transAILi128ELi128ELi16ELi8ELi8EEvPKfS1_Pfiiiff_param_4,
	.param .u32 _Z16sgemm_vec_transAILi128ELi128ELi16ELi8ELi8EEvPKfS1_Pfiiiff_param_5,
	.param .f32 _Z16sgemm_vec_transAILi128ELi128ELi16ELi8ELi8EEvPKfS1_Pfiiiff_param_6,
	.param .f32 _Z16sgemm_vec_transAILi128ELi128ELi16ELi8ELi8EEvPKfS1_Pfiiiff_param_7
)
{
	.reg .pred 	%p<129>;
	.reg .b32 	%r<333>;
	.reg .b32 	%f<1789>;
	.reg .b64 	%rd<91>;
	// demoted variable
	.shared .align 4 .b8 _ZZ16sgemm_vec_transAILi128ELi128ELi16ELi8ELi8EEvPKfS1_PfiiiffE2As[8192];
	// demoted variable
	.shared .align 4 .b8 _ZZ16sgemm_vec_transAILi128ELi128ELi16ELi8ELi8EEvPKfS1_PfiiiffE2Bs[8192];
	ld.param.u64 	%rd12, [_Z16sgemm_vec_transAILi128ELi128ELi16ELi8ELi8EEvPKfS1_Pfiiiff_param_0];
	ld.param.u64 	%rd13, [_Z16sgemm_vec_transAILi128ELi128ELi16ELi8ELi8EEvPKfS1_Pfiiiff_param_1];
	ld.param.u64 	%rd14, [_Z16sgemm_vec_transAILi128ELi128ELi16ELi8ELi8EEvPKfS1_Pfiiiff_param_2];
	ld.param.u32 	%r124, [_Z16sgemm_vec_transAILi128ELi128ELi16ELi8ELi8EEvPKfS1_Pfiiiff_param_3];
	ld.param.u32 	%r125, [_Z16sgemm_vec_transAILi128ELi128ELi16ELi8ELi8EEvPKfS1_Pfiiiff_param_4];
	ld.param.u32 	%r126, [_Z16sgemm_vec_transAILi128ELi128ELi16ELi8ELi8EEvPKfS1_Pfiiiff_param_5];
	ld.param.f32 	%f193, [_Z16sgemm_vec_transAILi128ELi128ELi16ELi8ELi8EEvPKfS1_Pfiiiff_param_6];
	ld.param.f32 	%f194, [_Z16sgemm_vec_transAILi128ELi128ELi16ELi8ELi8EEvPKfS1_Pfiiiff_param_7];
	cvta.to.global.u64 	%rd1, %rd12;
	cvta.to.global.u64 	%rd2, %rd13;
	cvta.to.global.u64 	%rd3, %rd14;
	mov.u32 	%r127, %tid.y;
	mov.u32 	%r128, %tid.x;
	mov.u32 	%r129, %ntid.x;
	mov.u32 	%r130, %ntid.y;
	mul.lo.s32 	%r1, %r129, %r130;
	mad.lo.s32 	%r2, %r127, %r129, %r128;
	mov.u32 	%r131, %ctaid.y;
	shl.b32 	%r3, %r131, 7;
	mov.u32 	%r132, %ctaid.x;
	shl.b32 	%r4, %r132, 7;
	shl.b32 	%r5, %r127, 3;
	add.s32 	%r6, %r3, %r5;
	shl.b32 	%r7, %r128, 3;
	add.s32 	%r8, %r4, %r7;
	setp.lt.s32 	%p1, %r125, 1;
	mov.f32 	%f1725, 0f00000000;
	mov.f32 	%f1726, %f1725;
	mov.f32 	%f1727, %f1725;
	mov.f32 	%f1728, %f1725;
	mov.f32 	%f1729, %f1725;
	mov.f32 	%f1730, %f1725;
	mov.f32 	%f1731, %f1725;
	mov.f32 	%f1732, %f1725;
	mov.f32 	%f1733, %f1725;
	mov.f32 	%f1734, %f1725;
	mov.f32 	%f1735, %f1725;
	mov.f32 	%f1736, %f1725;
	mov.f32 	%f1737, %f1725;
	mov.f32 	%f1738, %f1725;
	mov.f32 	%f1739, %f1725;
	mov.f32 	%f1740, %f1725;
	mov.f32 	%f1741, %f1725;
	mov.f32 	%f1742, %f1725;
	mov.f32 	%f1743, %f1725;
	mov.f32 	%f1744, %f1725;
	mov.f32 	%f1745, %f1725;
	mov.f32 	%f1746, %f1725;
	mov.f32 	%f1747, %f1725;
	mov.f32 	%f1748, %f1725;
	mov.f32 	%f1749, %f1725;
	mov.f32 	%f1750, %f1725;
	mov.f32 	%f1751, %f1725;
	mov.f32 	%f1752, %f1725;
	mov.f32 	%f1753, %f1725;
	mov.f32 	%f1754, %f1725;
	mov.f32 	%f1755, %f1725;
	mov.f32 	%f1756, %f1725;
	mov.f32 	%f1757, %f1725;
	mov.f32 	%f1758, %f1725;
	mov.f32 	%f1759, %f1725;
	mov.f32 	%f1760, %f1725;
	mov.f32 	%f1761, %f1725;
	mov.f32 	%f1762, %f1725;
	mov.f32 	%f1763, %f1725;
	mov.f32 	%f1764, %f1725;
	mov.f32 	%f1765, %f1725;
	mov.f32 	%f1766, %f1725;
	mov.f32 	%f1767, %f1725;
	mov.f32 	%f1768, %f1725;
	mov.f32 	%f1769, %f1725;
	mov.f32 	%f1770, %f1725;
	mov.f32 	%f1771, %f1725;
	mov.f32 	%f1772, %f1725;
	mov.f32 	%f1773, %f1725;
	mov.f32 	%f1774, %f1725;
	mov.f32 	%f1775, %f1725;
	mov.f32 	%f1776, %f1725;
	mov.f32 	%f1777, %f1725;
	mov.f32 	%f1778, %f1725;
	mov.f32 	%f1779, %f1725;
	mov.f32 	%f1780, %f1725;
	mov.f32 	%f1781, %f1725;
	mov.f32 	%f1782, %f1725;
	mov.f32 	%f1783, %f1725;
	mov.f32 	%f1784, %f1725;
	mov.f32 	%f1785, %f1725;
	mov.f32 	%f1786, %f1725;
	mov.f32 	%f1787, %f1725;
	mov.f32 	%f1788, %f1725;
	@%p1 bra 	$L__BB2_43;
	add.s32 	%r9, %r2, %r1;
	max.u32 	%r134, %r9, 512;
	setp.lt.u32 	%p2, %r9, 512;
	selp.u32 	%r135, 1, 0, %p2;
	add.s32 	%r136, %r9, %r135;
	sub.s32 	%r137, %r134, %r136;
	div.u32 	%r138, %r137, %r1;
	add.s32 	%r10, %r138, %r135;
	add.s32 	%r139, %r10, 1;
	and.b32  	%r11, %r139, 3;
	shr.u32 	%r140, %r2, 2;
	shl.b32 	%r141, %r2, 2;
	and.b32  	%r12, %r141, 12;
	add.s32 	%r13, %r140, %r3;
	mul.lo.s32 	%r14, %r13, %r125;
	shl.b32 	%r142, %r2, 11;
	and.b32  	%r143, %r142, 6144;
	mov.u32 	%r144, _ZZ16sgemm_vec_transAILi128ELi128ELi16ELi8ELi8EEvPKfS1_PfiiiffE2As;
	add.s32 	%r145, %r144, %r143;
	and.b32  	%r146, %r2, -4;
	add.s32 	%r15, %r145, %r146;
	shr.u32 	%r147, %r9, 2;
	shl.b32 	%r148, %r9, 2;
	and.b32  	%r16, %r148, 12;
	add.s32 	%r17, %r147, %r3;
	mul.lo.s32 	%r18, %r17, %r125;
	shl.b32 	%r149, %r9, 11;
	and.b32  	%r150, %r149, 6144;
	add.s32 	%r151, %r144, %r150;
	and.b32  	%r152, %r9, -4;
	add.s32 	%r19, %r151, %r152;
	add.s32 	%r20, %r9, %r1;
	shr.u32 	%r153, %r20, 2;
	shl.b32 	%r154, %r20, 2;
	and.b32  	%r21, %r154, 12;
	add.s32 	%r22, %r153, %r3;
	mul.lo.s32 	%r23, %r22, %r125;
	shl.b32 	%r155, %r20, 11;
	and.b32  	%r156, %r155, 6144;
	add.s32 	%r157, %r144, %r156;
	and.b32  	%r158, %r20, -4;
	add.s32 	%r24, %r157, %r158;
	add.s32 	%r25, %r20, %r1;
	shr.u32 	%r26, %r2, 5;
	and.b32  	%r159, %r141, 124;
	add.s32 	%r27, %r159, %r4;
	shl.b32 	%r160, %r26, 9;
	mov.u32 	%r161, _ZZ16sgemm_vec_transAILi128ELi128ELi16ELi8ELi8EEvPKfS1_PfiiiffE2Bs;
	add.s32 	%r162, %r161, %r160;
	shl.b32 	%r163, %r2, 4;
	and.b32  	%r164, %r163, 496;
	add.s32 	%r28, %r162, %r164;
	shr.u32 	%r29, %r9, 5;
	and.b32  	%r165, %r148, 124;
	add.s32 	%r30, %r165, %r4;
	shl.b32 	%r166, %r29, 9;
	add.s32 	%r167, %r161, %r166;
	shl.b32 	%r168, %r9, 4;
	and.b32  	%r169, %r168, 496;
	add.s32 	%r31, %r167, %r169;
	shr.u32 	%r32, %r20, 5;
	and.b32  	%r170, %r154, 124;
	add.s32 	%r33, %r170, %r4;
	shl.b32 	%r171, %r32, 9;
	add.s32 	%r172, %r161, %r171;
	shl.b32 	%r173, %r20, 4;
	and.b32  	%r174, %r173, 496;
	add.s32 	%r34, %r172, %r174;
	shl.b32 	%r175, %r5, 2;
	add.s32 	%r35, %r144, %r175;
	shl.b32 	%r176, %r7, 2;
	add.s32 	%r36, %r161, %r176;
	mov.b32 	%r321, 0;
	mov.f32 	%f1725, 0f00000000;
$L__BB2_2:
	setp.gt.u32 	%p3, %r2, 511;
	@%p3 bra 	$L__BB2_42;
	setp.eq.s32 	%p4, %r11, 0;
	mov.u32 	%r322, %r2;
	@%p4 bra 	$L__BB2_12;
	setp.ge.s32 	%p5, %r13, %r124;
	add.s32 	%r38, %r12, %r321;
	add.s32 	%r178, %r38, 3;
	setp.ge.s32 	%p6, %r178, %r125;
	or.pred  	%p7, %p5, %p6;
	@%p7 bra 	$L__BB2_6;
	add.s32 	%r179, %r14, %r38;
	mul.wide.u32 	%rd15, %r179, 4;
	add.s64 	%rd16, %rd1, %rd15;
	ld.global.nc.v4.f32 	{%f197, %f198, %f199, %f200}, [%rd16];
	st.shared.f32 	[%r15], %f197;
	st.shared.f32 	[%r15+512], %f198;
	st.shared.f32 	[%r15+1024], %f199;
	st.shared.f32 	[%r15+1536], %f200;
$L__BB2_6:
	setp.eq.s32 	%p8, %r11, 1;
	mov.u32 	%r322, %r9;
	@%p8 bra 	$L__BB2_12;
	setp.ge.s32 	%p9, %r17, %r124;
	add.s32 	%r39, %r16, %r321;
	add.s32 	%r181, %r39, 3;
	setp.ge.s32 	%p10, %r181, %r125;
	or.pred  	%p11, %p9, %p10;
	@%p11 bra 	$L__BB2_9;
	add.s32 	%r182, %r18, %r39;
	mul.wide.u32 	%rd17, %r182, 4;
	add.s64 	%rd18, %rd1, %rd17;
	ld.global.nc.v4.f32 	{%f201, %f202, %f203, %f204}, [%rd18];
	st.shared.f32 	[%r19], %f201;
	st.shared.f32 	[%r19+512], %f202;
	st.shared.f32 	[%r19+1024], %f203;
	st.shared.f32 	[%r19+1536], %f204;
$L__BB2_9:
	setp.eq.s32 	%p12, %r11, 2;
	mov.u32 	%r322, %r20;
	@%p12 bra 	$L__BB2_12;
	setp.ge.s32 	%p13, %r22, %r124;
	add.s32 	%r40, %r21, %r321;
	add.s32 	%r184, %r40, 3;
	setp.ge.s32 	%p14, %r184, %r125;
	or.pred  	%p15, %p13, %p14;
	mov.u32 	%r322, %r25;
	@%p15 bra 	$L__BB2_12;
	add.s32 	%r185, %r23, %r40;
	mul.wide.u32 	%rd19, %r185, 4;
	add.s64 	%rd20, %rd1, %rd19;
	ld.global.nc.v4.f32 	{%f205, %f206, %f207, %f208}, [%rd20];
	st.shared.f32 	[%r24], %f205;
	st.shared.f32 	[%r24+512], %f206;
	st.shared.f32 	[%r24+1024], %f207;
	st.shared.f32 	[%r24+1536], %f208;
	mov.u32 	%r322, %r25;
$L__BB2_12:
	setp.lt.u32 	%p16, %r10, 3;
	@%p16 bra 	$L__BB2_23;
	shl.b32 	%r186, %r1, 1;
	add.s32 	%r330, %r186, %r322;
	shl.b32 	%r324, %r322, 2;
	shl.b32 	%r187, %r1, 3;
	add.s32 	%r329, %r187, %r324;
	mad.lo.s32 	%r328, %r1, 3, %r322;
	mad.lo.s32 	%r327, %r1, 12, %r324;
	add.s32 	%r325, %r1, %r322;
	shl.b32 	%r326, %r325, 2;
$L__BB2_14:
	shr.u32 	%r61, %r322, 2;
	and.b32  	%r62, %r324, 12;
	add.s32 	%r63, %r61, %r3;
	setp.ge.s32 	%p17, %r63, %r124;
	add.s32 	%r64, %r62, %r321;
	add.s32 	%r188, %r64, 3;
	setp.ge.s32 	%p18, %r188, %r125;
	or.pred  	%p19, %p17, %p18;
	@%p19 bra 	$L__BB2_16;
	mad.lo.s32 	%r189, %r63, %r125, %r64;
	mul.wide.u32 	%rd21, %r189, 4;
	add.s64 	%rd22, %rd1, %rd21;
	ld.global.nc.v4.f32 	{%f209, %f210, %f211, %f212}, [%rd22];
	shl.b32 	%r190, %r62, 9;
	mov.u32 	%r191, _ZZ16sgemm_vec_transAILi128ELi128ELi16ELi8ELi8EEvPKfS1_PfiiiffE2As;
	add.s32 	%r192, %r191, %r190;
	shl.b32 	%r193, %r61, 2;
	add.s32 	%r194, %r192, %r193;
	st.shared.f32 	[%r194], %f209;
	st.shared.f32 	[%r194+512], %f210;
	st.shared.f32 	[%r194+1024], %f211;
	st.shared.f32 	[%r194+1536], %f212;
$L__BB2_16:
	shr.u32 	%r65, %r325, 2;
	and.b32  	%r66, %r326, 12;
	add.s32 	%r67, %r65, %r3;
	setp.ge.s32 	%p20, %r67, %r124;
	add.s32 	%r68, %r66, %r321;
	add.s32 	%r195, %r68, 3;
	setp.ge.s32 	%p21, %r195, %r125;
	or.pred  	%p22, %p20, %p21;
	@%p22 bra 	$L__BB2_18;
	mad.lo.s32 	%r196, %r67, %r125, %r68;
	mul.wide.u32 	%rd23, %r196, 4;
	add.s64 	%rd24, %rd1, %rd23;
	ld.global.nc.v4.f32 	{%f213, %f214, %f215, %f216}, [%rd24];
	shl.b32 	%r197, %r66, 9;
	mov.u32 	%r198, _ZZ16sgemm_vec_transAILi128ELi128ELi16ELi8ELi8EEvPKfS1_PfiiiffE2As;
	add.s32 	%r199, %r198, %r197;
	shl.b32 	%r200, %r65, 2;
	add.s32 	%r201, %r199, %r200;
	st.shared.f32 	[%r201], %f213;
	st.shared.f32 	[%r201+512], %f214;
	st.shared.f32 	[%r201+1024], %f215;
	st.shared.f32 	[%r201+1536], %f216;
$L__BB2_18:
	add.s32 	%r69, %r322, %r1;
	shr.u32 	%r70, %r330, 2;
	and.b32  	%r71, %r329, 12;
	add.s32 	%r72, %r70, %r3;
	setp.ge.s32 	%p23, %r72, %r124;
	add.s32 	%r73, %r71, %r321;
	add.s32 	%r202, %r73, 3;
	setp.ge.s32 	%p24, %r202, %r125;
	or.pred  	%p25, %p23, %p24;
	@%p25 bra 	$L__BB2_20;
	mad.lo.s32 	%r203, %r72, %r125, %r73;
	mul.wide.u32 	%rd25, %r203, 4;
	add.s64 	%rd26, %rd1, %rd25;
	ld.global.nc.v4.f32 	{%f217, %f218, %f219, %f220}, [%rd26];
	shl.b32 	%r204, %r71, 9;
	mov.u32 	%r205, _ZZ16sgemm_vec_transAILi128ELi128ELi16ELi8ELi8EEvPKfS1_PfiiiffE2As;
	add.s32 	%r206, %r205, %r204;
	shl.b32 	%r207, %r70, 2;
	add.s32 	%r208, %r206, %r207;
	st.shared.f32 	[%r208], %f217;
	st.shared.f32 	[%r208+512], %f218;
	st.shared.f32 	[%r208+1024], %f219;
	st.shared.f32 	[%r208+1536], %f220;
$L__BB2_20:
	add.s32 	%r74, %r69, %r1;
	shr.u32 	%r75, %r328, 2;
	and.b32  	%r76, %r327, 12;
	add.s32 	%r77, %r75, %r3;
	setp.ge.s32 	%p26, %r77, %r124;
	add.s32 	%r78, %r76, %r321;
	add.s32 	%r209, %r78, 3;
	setp.ge.s32 	%p27, %r209, %r125;
	or.pred  	%p28, %p26, %p27;
	@%p28 bra 	$L__BB2_22;
	mad.lo.s32 	%r210, %r77, %r125, %r78;
	mul.wide.u32 	%rd27, %r210, 4;
	add.s64 	%rd28, %rd1, %rd27;
	ld.global.nc.v4.f32 	{%f221, %f222, %f223, %f224}, [%rd28];
	shl.b32 	%r211, %r76, 9;
	mov.u32 	%r212, _ZZ16sgemm_vec_transAILi128ELi128ELi16ELi8ELi8EEvPKfS1_PfiiiffE2As;
	add.s32 	%r213, %r212, %r211;
	shl.b32 	%r214, %r75, 2;
	add.s32 	%r215, %r213, %r214;
	st.shared.f32 	[%r215], %f221;
	st.shared.f32 	[%r215+512], %f222;
	st.shared.f32 	[%r215+1024], %f223;
	st.shared.f32 	[%r215+1536], %f224;
$L__BB2_22:
	add.s32 	%r216, %r74, %r1;
	add.s32 	%r322, %r216, %r1;
	shl.b32 	%r217, %r1, 2;
	add.s32 	%r330, %r330, %r217;
	shl.b32 	%r218, %r1, 4;
	add.s32 	%r329, %r329, %r218;
	add.s32 	%r328, %r328, %r217;
	add.s32 	%r327, %r327, %r218;
	add.s32 	%r326, %r326, %r218;
	add.s32 	%r325, %r325, %r217;
	add.s32 	%r324, %r324, %r218;
	setp.lt.u32 	%p29, %r322, 512;
	@%p29 bra 	$L__BB2_14;
$L__BB2_23:
	mov.u32 	%r323, %r2;
	@%p4 bra 	$L__BB2_32;
	add.s32 	%r219, %r27, 3;
	setp.ge.s32 	%p31, %r219, %r126;
	add.s32 	%r49, %r26, %r321;
	setp.ge.s32 	%p32, %r49, %r125;
	or.pred  	%p33, %p32, %p31;
	@%p33 bra 	$L__BB2_26;
	mad.lo.s32 	%r220, %r49, %r126, %r27;
	mul.wide.s32 	%rd29, %r220, 4;
	add.s64 	%rd30, %rd2, %rd29;
	ld.global.nc.v4.f32 	{%f225, %f226, %f227, %f228}, [%rd30];
	st.shared.f32 	[%r28], %f225;
	st.shared.f32 	[%r28+4], %f226;
	st.shared.f32 	[%r28+8], %f227;
	st.shared.f32 	[%r28+12], %f228;
$L__BB2_26:
	setp.eq.s32 	%p34, %r11, 1;
	mov.u32 	%r323, %r9;
	@%p34 bra 	$L__BB2_32;
	add.s32 	%r221, %r30, 3;
	setp.ge.s32 	%p35, %r221, %r126;
	add.s32 	%r50, %r29, %r321;
	setp.ge.s32 	%p36, %r50, %r125;
	or.pred  	%p37, %p36, %p35;
	@%p37 bra 	$L__BB2_29;
	mad.lo.s32 	%r222, %r50, %r126, %r30;
	mul.wide.s32 	%rd31, %r222, 4;
	add.s64 	%rd32, %rd2, %rd31;
	ld.global.nc.v4.f32 	{%f229, %f230, %f231, %f232}, [%rd32];
	st.shared.f32 	[%r31], %f229;
	st.shared.f32 	[%r31+4], %f230;
	st.shared.f32 	[%r31+8], %f231;
	st.shared.f32 	[%r31+12], %f232;
$L__BB2_29:
	setp.eq.s32 	%p38, %r11, 2;
	mov.u32 	%r323, %r20;
	@%p38 bra 	$L__BB2_32;
	add.s32 	%r223, %r33, 3;
	setp.ge.s32 	%p39, %r223, %r126;
	add.s32 	%r51, %r32, %r321;
	setp.ge.s32 	%p40, %r51, %r125;
	or.pred  	%p41, %p40, %p39;
	mov.u32 	%r323, %r25;
	@%p41 bra 	$L__BB2_32;
	mad.lo.s32 	%r224, %r51, %r126, %r33;
	mul.wide.s32 	%rd33, %r224, 4;
	add.s64 	%rd34, %rd2, %rd33;
	ld.global.nc.v4.f32 	{%f233, %f234, %f235, %f236}, [%rd34];
	st.shared.f32 	[%r34], %f233;
	st.shared.f32 	[%r34+4], %f234;
	st.shared.f32 	[%r34+8], %f235;
	st.shared.f32 	[%r34+12], %f236;
	mov.u32 	%r323, %r25;
$L__BB2_32:
	@%p16 bra 	$L__BB2_42;
$L__BB2_33:
	shr.u32 	%r88, %r323, 5;
	shl.b32 	%r225, %r323, 2;
	and.b32  	%r89, %r225, 124;
	add.s32 	%r90, %r88, %r321;
	add.s32 	%r91, %r89, %r4;
	setp.ge.s32 	%p43, %r90, %r125;
	add.s32 	%r226, %r91, 3;
	setp.ge.s32 	%p44, %r226, %r126;
	or.pred  	%p45, %p43, %p44;
	@%p45 bra 	$L__BB2_35;
	mad.lo.s32 	%r227, %r90, %r126, %r91;
	mul.wide.s32 	%rd35, %r227, 4;
	add.s64 	%rd36, %rd2, %rd35;
	ld.global.nc.v4.f32 	{%f237, %f238, %f239, %f240}, [%rd36];
	shl.b32 	%r228, %r88, 9;
	mov.u32 	%r229, _ZZ16sgemm_vec_transAILi128ELi128ELi16ELi8ELi8EEvPKfS1_PfiiiffE2Bs;
	add.s32 	%r230, %r229, %r228;
	shl.b32 	%r231, %r89, 2;
	add.s32 	%r232, %r230, %r231;
	st.shared.f32 	[%r232], %f237;
	st.shared.f32 	[%r232+4], %f238;
	st.shared.f32 	[%r232+8], %f239;
	st.shared.f32 	[%r232+12], %f240;
$L__BB2_35:
	add.s32 	%r92, %r323, %r1;
	shr.u32 	%r93, %r92, 5;
	shl.b32 	%r233, %r92, 2;
	and.b32  	%r94, %r233, 124;
	add.s32 	%r95, %r93, %r321;
	add.s32 	%r96, %r94, %r4;
	setp.ge.s32 	%p46, %r95, %r125;
	add.s32 	%r234, %r96, 3;
	setp.ge.s32 	%p47, %r234, %r126;
	or.pred  	%p48, %p46, %p47;
	@%p48 bra 	$L__BB2_37;
	mad.lo.s32 	%r235, %r95, %r126, %r96;
	mul.wide.s32 	%rd37, %r235, 4;
	add.s64 	%rd38, %rd2, %rd37;
	ld.global.nc.v4.f32 	{%f241, %f242, %f243, %f244}, [%rd38];
	shl.b32 	%r236, %r93, 9;
	mov.u32 	%r237, _ZZ16sgemm_vec_transAILi128ELi128ELi16ELi8ELi8EEvPKfS1_PfiiiffE2Bs;
	add.s32 	%r238, %r237, %r236;
	shl.b32 	%r239, %r94, 2;
	add.s32 	%r240, %r238, %r239;
	st.shared.f32 	[%r240], %f241;
	st.shared.f32 	[%r240+4], %f242;
	st.shared.f32 	[%r240+8], %f243;
	st.shared.f32 	[%r240+12], %f244;
$L__BB2_37:
	add.s32 	%r97, %r92, %r1;
	shr.u32 	%r98, %r97, 5;
	shl.b32 	%r241, %r97, 2;
	and.b32  	%r99, %r241, 124;
	add.s32 	%r100, %r98, %r321;
	add.s32 	%r101, %r99, %r4;
	setp.ge.s32 	%p49, %r100, %r125;
	add.s32 	%r242, %r101, 3;
	setp.ge.s32 	%p50, %r242, %r126;
	or.pred  	%p51, %p49, %p50;
	@%p51 bra 	$L__BB2_39;
	mad.lo.s32 	%r243, %r100, %r126, %r101;
	mul.wide.s32 	%rd39, %r243, 4;
	add.s64 	%rd40, %rd2, %rd39;
	ld.global.nc.v4.f32 	{%f245, %f246, %f247, %f248}, [%rd40];
	shl.b32 	%r244, %r98, 9;
	mov.u32 	%r245, _ZZ16sgemm_vec_transAILi128ELi128ELi16ELi8ELi8EEvPKfS1_PfiiiffE2Bs;
	add.s32 	%r246, %r245, %r244;
	shl.b32 	%r247, %r99, 2;
	add.s32 	%r248, %r246, %r247;
	st.shared.f32 	[%r248], %f245;
	st.shared.f32 	[%r248+4], %f246;
	st.shared.f32 	[%r248+8], %f247;
	st.shared.f32 	[%r248+12], %f248;
$L__BB2_39:
	add.s32 	%r102, %r97, %r1;
	shr.u32 	%r103, %r102, 5;
	shl.b32 	%r249, %r102, 2;
	and.b32  	%r104, %r249, 124;
	add.s32 	%r105, %r103, %r321;
	add.s32 	%r106, %r104, %r4;
	setp.ge.s32 	%p52, %r105, %r125;
	add.s32 	%r250, %r106, 3;
	setp.ge.s32 	%p53, %r250, %r126;
	or.pred  	%p54, %p52, %p53;
	@%p54 bra 	$L__BB2_41;
	mad.lo.s32 	%r251, %r105, %r126, %r106;
	mul.wide.s32 	%rd41, %r251, 4;
	add.s64 	%rd42, %rd2, %rd41;
	ld.global.nc.v4.f32 	{%f249, %f250, %f251, %f252}, [%rd42];
	shl.b32 	%r252, %r103, 9;
	mov.u32 	%r253, _ZZ16sgemm_vec_transAILi128ELi128ELi16ELi8ELi8EEvPKfS1_PfiiiffE2Bs;
	add.s32 	%r254, %r253, %r252;
	shl.b32 	%r255, %r104, 2;
	add.s32 	%r256, %r254, %r255;
	st.shared.f32 	[%r256], %f249;
	st.shared.f32 	[%r256+4], %f250;
	st.shared.f32 	[%r256+8], %f251;
	st.shared.f32 	[%r256+12], %f252;
$L__BB2_41:
	add.s32 	%r323, %r102, %r1;
	setp.lt.u32 	%p55, %r323, 512;
	@%p55 bra 	$L__BB2_33;
$L__BB2_42:
	bar.sync 	0;
	ld.shared.f32 	%f253, [%r35];
	ld.shared.f32 	%f254, [%r35+4];
	ld.shared.f32 	%f255, [%r35+8];
	ld.shared.f32 	%f256, [%r35+12];
	ld.shared.f32 	%f257, [%r35+16];
	ld.shared.f32 	%f258, [%r35+20];
	ld.shared.f32 	%f259, [%r35+24];
	ld.shared.f32 	%f260, [%r35+28];
	ld.shared.f32 	%f261, [%r36];
	ld.shared.f32 	%f262, [%r36+4];
	ld.shared.f32 	%f263, [%r36+8];
	ld.shared.f32 	%f264, [%r36+12];
	ld.shared.f32 	%f265, [%r36+16];
	ld.shared.f32 	%f266, [%r36+20];
	ld.shared.f32 	%f267, [%r36+24];
	ld.shared.f32 	%f268, [%r36+28];
	fma.rn.f32 	%f269, %f253, %f261, %f1772;
	fma.rn.f32 	%f270, %f253, %f262, %f1771;
	fma.rn.f32 	%f271, %f253, %f263, %f1770;
	fma.rn.f32 	%f272, %f253, %f264, %f1769;
	fma.rn.f32 	%f273, %f253, %f265, %f1768;
	fma.rn.f32 	%f274, %f253, %f266, %f1767;
	fma.rn.f32 	%f275, %f253, %f267, %f1766;
	fma.rn.f32 	%f276, %f253, %f268, %f1765;
	fma.rn.f32 	%f277, %f254, %f261, %f1764;
	fma.rn.f32 	%f278, %f254, %f262, %f1763;
	fma.rn.f32 	%f279, %f254, %f263, %f1762;
	fma.rn.f32 	%f280, %f254, %f264, %f1761;
	fma.rn.f32 	%f281, %f254, %f265, %f1760;
	fma.rn.f32 	%f282, %f254, %f266, %f1759;
	fma.rn.f32 	%f283, %f254, %f267, %f1758;
	fma.rn.f32 	%f284, %f254, %f268, %f1757;
	fma.rn.f32 	%f285, %f255, %f261, %f1756;
	fma.rn.f32 	%f286, %f255, %f262, %f1755;
	fma.rn.f32 	%f287, %f255, %f263, %f1754;
	fma.rn.f32 	%f288, %f255, %f264, %f1753;
	fma.rn.f32 	%f289, %f255, %f265, %f1752;
	fma.rn.f32 	%f290, %f255, %f266, %f1751;
	fma.rn.f32 	%f291, %f255, %f267, %f1750;
	fma.rn.f32 	%f292, %f255, %f268, %f1749;
	fma.rn.f32 	%f293, %f256, %f261, %f1748;
	fma.rn.f32 	%f294, %f256, %f262, %f1747;
	fma.rn.f32 	%f295, %f256, %f263, %f1746;
	fma.rn.f32 	%f296, %f256, %f264, %f1745;
	fma.rn.f32 	%f297, %f256, %f265, %f1744;
	fma.rn.f32 	%f298, %f256, %f266, %f1743;
	fma.rn.f32 	%f299, %f256, %f267, %f1742;
	fma.rn.f32 	%f300, %f256, %f268, %f1741;
	fma.rn.f32 	%f301, %f257, %f261, %f1740;
	fma.rn.f32 	%f302, %f257, %f262, %f1739;
	fma.rn.f32 	%f303, %f257, %f263, %f1738;
	fma.rn.f32 	%f304, %f257, %f264, %f1737;
	fma.rn.f32 	%f305, %f257, %f265, %f1736;
	fma.rn.f32 	%f306, %f257, %f266, %f1735;
	fma.rn.f32 	%f307, %f257, %f267, %f1734;
	fma.rn.f32 	%f308, %f257, %f268, %f1733;
	fma.rn.f32 	%f309, %f258, %f261, %f1732;
	fma.rn.f32 	%f310, %f258, %f262, %f1731;
	fma.rn.f32 	%f311, %f258, %f263, %f1730;
	fma.rn.f32 	%f312, %f258, %f264, %f1729;
	fma.rn.f32 	%f313, %f258, %f265, %f1728;
	fma.rn.f32 	%f314, %f258, %f266, %f1727;
	fma.rn.f32 	%f315, %f258, %f267, %f1726;
	fma.rn.f32 	%f316, %f258, %f268, %f1725;
	fma.rn.f32 	%f317, %f259, %f261, %f1773;
	fma.rn.f32 	%f318, %f259, %f262, %f1774;
	fma.rn.f32 	%f319, %f259, %f263, %f1775;
	fma.rn.f32 	%f320, %f259, %f264, %f1776;
	fma.rn.f32 	%f321, %f259, %f265, %f1777;
	fma.rn.f32 	%f322, %f259, %f266, %f1778;
	fma.rn.f32 	%f323, %f259, %f267, %f1779;
	fma.rn.f32 	%f324, %f259, %f268, %f1780;
	fma.rn.f32 	%f325, %f260, %f261, %f1781;
	fma.rn.f32 	%f326, %f260, %f262, %f1782;
	fma.rn.f32 	%f327, %f260, %f263, %f1783;
	fma.rn.f32 	%f328, %f260, %f264, %f1784;
	fma.rn.f32 	%f329, %f260, %f265, %f1785;
	fma.rn.f32 	%f330, %f260, %f266, %f1786;
	fma.rn.f32 	%f331, %f260, %f267, %f1787;
	fma.rn.f32 	%f332, %f260, %f268, %f1788;
	ld.shared.f32 	%f333, [%r35+512];
	ld.shared.f32 	%f334, [%r35+516];
	ld.shared.f32 	%f335, [%r35+520];
	ld.shared.f32 	%f336, [%r35+524];
	ld.shared.f32 	%f337, [%r35+528];
	ld.shared.f32 	%f338, [%r35+532];
	ld.shared.f32 	%f339, [%r35+536];
	ld.shared.f32 	%f340, [%r35+540];
	ld.shared.f32 	%f341, [%r36+512];
	ld.shared.f32 	%f342, [%r36+516];
	ld.shared.f32 	%f343, [%r36+520];
	ld.shared.f32 	%f344, [%r36+524];
	ld.shared.f32 	%f345, [%r36+528];
	ld.shared.f32 	%f346, [%r36+532];
	ld.shared.f32 	%f347, [%r36+536];
	ld.shared.f32 	%f348, [%r36+540];
	fma.rn.f32 	%f349, %f333, %f341, %f269;
	fma.rn.f32 	%f350, %f333, %f342, %f270;
	fma.rn.f32 	%f351, %f333, %f343, %f271;
	fma.rn.f32 	%f352, %f333, %f344, %f272;
	fma.rn.f32 	%f353, %f333, %f345, %f273;
	fma.rn.f32 	%f354, %f333, %f346, %f274;
	fma.rn.f32 	%f355, %f333, %f347, %f275;
	fma.rn.f32 	%f356, %f333, %f348, %f276;
	fma.rn.f32 	%f357, %f334, %f341, %f277;
	fma.rn.f32 	%f358, %f334, %f342, %f278;
	fma.rn.f32 	%f359, %f334, %f343, %f279;
	fma.rn.f32 	%f360, %f334, %f344, %f280;
	fma.rn.f32 	%f361, %f334, %f345, %f281;
	fma.rn.f32 	%f362, %f334, %f346, %f282;
	fma.rn.f32 	%f363, %f334, %f347, %f283;
	fma.rn.f32 	%f364, %f334, %f348, %f284;
	fma.rn.f32 	%f365, %f335, %f341, %f285;
	fma.rn.f32 	%f366, %f335, %f342, %f286;
	fma.rn.f32 	%f367, %f335, %f343, %f287;
	fma.rn.f32 	%f368, %f335, %f344, %f288;
	fma.rn.f32 	%f369, %f335, %f345, %f289;
	fma.rn.f32 	%f370, %f335, %f346, %f290;
	fma.rn.f32 	%f371, %f335, %f347, %f291;
	fma.rn.f32 	%f372, %f335, %f348, %f292;
	fma.rn.f32 	%f373, %f336, %f341, %f293;
	fma.rn.f32 	%f374, %f336, %f342, %f294;
	fma.rn.f32 	%f375, %f336, %f343, %f295;
	fma.rn.f32 	%f376, %f336, %f344, %f296;
	fma.rn.f32 	%f377, %f336, %f345, %f297;
	fma.rn.f32 	%f378, %f336, %f346, %f298;
	fma.rn.f32 	%f379, %f336, %f347, %f299;
	fma.rn.f32 	%f380, %f336, %f348, %f300;
	fma.rn.f32 	%f381, %f337, %f341, %f301;
	fma.rn.f32 	%f382, %f337, %f342, %f302;
	fma.rn.f32 	%f383, %f337, %f343, %f303;
	fma.rn.f32 	%f384, %f337, %f344, %f304;
	fma.rn.f32 	%f385, %f337, %f345, %f305;
	fma.rn.f32 	%f386, %f337, %f346, %f306;
	fma.rn.f32 	%f387, %f337, %f347, %f307;
	fma.rn.f32 	%f388, %f337, %f348, %f308;
	fma.rn.f32 	%f389, %f338, %f341, %f309;
	fma.rn.f32 	%f390, %f338, %f342, %f310;
	fma.rn.f32 	%f391, %f338, %f343, %f311;
	fma.rn.f32 	%f392, %f338, %f344, %f312;
	fma.rn.f32 	%f393, %f338, %f345, %f313;
	fma.rn.f32 	%f394, %f338, %f346, %f314;
	fma.rn.f32 	%f395, %f338, %f347, %f315;
	fma.rn.f32 	%f396, %f338, %f348, %f316;
	fma.rn.f32 	%f397, %f339, %f341, %f317;
	fma.rn.f32 	%f398, %f339, %f342, %f318;
	fma.rn.f32 	%f399, %f339, %f343, %f319;
	fma.rn.f32 	%f400, %f339, %f344, %f320;
	fma.rn.f32 	%f401, %f339, %f345, %f321;
	fma.rn.f32 	%f402, %f339, %f346, %f322;
	fma.rn.f32 	%f403, %f339, %f347, %f323;
	fma.rn.f32 	%f404, %f339, %f348, %f324;
	fma.rn.f32 	%f405, %f340, %f341, %f325;
	fma.rn.f32 	%f406, %f340, %f342, %f326;
	fma.rn.f32 	%f407, %f340, %f343, %f327;
	fma.rn.f32 	%f408, %f340, %f344, %f328;
	fma.rn.f32 	%f409, %f340, %f345, %f329;
	fma.rn.f32 	%f410, %f340, %f346, %f330;
	fma.rn.f32 	%f411, %f340, %f347, %f331;
	fma.rn.f32 	%f412, %f340, %f348, %f332;
	ld.shared.f32 	%f413, [%r35+1024];
	ld.shared.f32 	%f414, [%r35+1028];
	ld.shared.f32 	%f415, [%r35+1032];
	ld.shared.f32 	%f416, [%r35+1036];
	ld.shared.f32 	%f417, [%r35+1040];
	ld.shared.f32 	%f418, [%r35+1044];
	ld.shared.f32 	%f419, [%r35+1048];
	ld.shared.f32 	%f420, [%r35+1052];
	ld.shared.f32 	%f421, [%r36+1024];
	ld.shared.f32 	%f422, [%r36+1028];
	ld.shared.f32 	%f423, [%r36+1032];
	ld.shared.f32 	%f424, [%r36+1036];
	ld.shared.f32 	%f425, [%r36+1040];
	ld.shared.f32 	%f426, [%r36+1044];
	ld.shared.f32 	%f427, [%r36+1048];
	ld.shared.f32 	%f428, [%r36+1052];
	fma.rn.f32 	%f429, %f413, %f421, %f349;
	fma.rn.f32 	%f430, %f413, %f422, %f350;
	fma.rn.f32 	%f431, %f413, %f423, %f351;
	fma.rn.f32 	%f432, %f413, %f424, %f352;
	fma.rn.f32 	%f433, %f413, %f425, %f353;
	fma.rn.f32 	%f434, %f413, %f426, %f354;
	fma.rn.f32 	%f435, %f413, %f427, %f355;
	fma.rn.f32 	%f436, %f413, %f428, %f356;
	fma.rn.f32 	%f437, %f414, %f421, %f357;
	fma.rn.f32 	%f438, %f414, %f422, %f358;
	fma.rn.f32 	%f439, %f414, %f423, %f359;
	fma.rn.f32 	%f440, %f414, %f424, %f360;
	fma.rn.f32 	%f441, %f414, %f425, %f361;
	fma.rn.f32 	%f442, %f414, %f426, %f362;
	fma.rn.f32 	%f443, %f414, %f427, %f363;
	fma.rn.f32 	%f444, %f414, %f428, %f364;
	fma.rn.f32 	%f445, %f415, %f421, %f365;
	fma.rn.f32 	%f446, %f415, %f422, %f366;
	fma.rn.f32 	%f447, %f415, %f423, %f367;
	fma.rn.f32 	%f448, %f415, %f424, %f368;
	fma.rn.f32 	%f449, %f415, %f425, %f369;
	fma.rn.f32 	%f450, %f415, %f426, %f370;
	fma.rn.f32 	%f451, %f415, %f427, %f371;
	fma.rn.f32 	%f452, %f415, %f428, %f372;
	fma.rn.f32 	%f453, %f416, %f421, %f373;
	fma.rn.f32 	%f454, %f416, %f422, %f374;
	fma.rn.f32 	%f455, %f416, %f423, %f375;
	fma.rn.f32 	%f456, %f416, %f424, %f376;
	fma.rn.f32 	%f457, %f416, %f425, %f377;
	fma.rn.f32 	%f458, %f416, %f426, %f378;
	fma.rn.f32 	%f459, %f416, %f427, %f379;
	fma.rn.f32 	%f460, %f416, %f428, %f380;
	fma.rn.f32 	%f461, %f417, %f421, %f381;
	fma.rn.f32 	%f462, %f417, %f422, %f382;
	fma.rn.f32 	%f463, %f417, %f423, %f383;
	fma.rn.f32 	%f464, %f417, %f424, %f384;
	fma.rn.f32 	%f465, %f417, %f425, %f385;
	fma.rn.f32 	%f466, %f417, %f426, %f386;
	fma.rn.f32 	%f467, %f417, %f427, %f387;
	fma.rn.f32 	%f468, %f417, %f428, %f388;
	fma.rn.f32 	%f469, %f418, %f421, %f389;
	fma.rn.f32 	%f470, %f418, %f422, %f390;
	fma.rn.f32 	%f471, %f418, %f423, %f391;
	fma.rn.f32 	%f472, %f418, %f424, %f392;
	fma.rn.f32 	%f473, %f418, %f425, %f393;
	fma.rn.f32 	%f474, %f418, %f426, %f394;
	fma.rn.f32 	%f475, %f418, %f427, %f395;
	fma.rn.f32 	%f476, %f418, %f428, %f396;
	fma.rn.f32 	%f477, %f419, %f421, %f397;
	fma.rn.f32 	%f478, %f419, %f422, %f398;
	fma.rn.f32 	%f479, %f419, %f423, %f399;
	fma.rn.f32 	%f480, %f419, %f424, %f400;
	fma.rn.f32 	%f481, %f419, %f425, %f401;
	fma.rn.f32 	%f482, %f419, %f426, %f402;
	fma.rn.f32 	%f483, %f419, %f427, %f403;
	fma.rn.f32 	%f484, %f419, %f428, %f404;
	fma.rn.f32 	%f485, %f420, %f421, %f405;
	fma.rn.f32 	%f486, %f420, %f422, %f406;
	fma.rn.f32 	%f487, %f420, %f423, %f407;
	fma.rn.f32 	%f488, %f420, %f424, %f408;
	fma.rn.f32 	%f489, %f420, %f425, %f409;
	fma.rn.f32 	%f490, %f420, %f426, %f410;
	fma.rn.f32 	%f491, %f420, %f427, %f411;
	fma.rn.f32 	%f492, %f420, %f428, %f412;
	ld.shared.f32 	%f493, [%r35+1536];
	ld.shared.f32 	%f494, [%r35+1540];
	ld.shared.f32 	%f495, [%r35+1544];
	ld.shared.f32 	%f496, [%r35+1548];
	ld.shared.f32 	%f497, [%r35+1552];
	ld.shared.f32 	%f498, [%r35+1556];
	ld.shared.f32 	%f499, [%r35+1560];
	ld.shared.f32 	%f500, [%r35+1564];
	ld.shared.f32 	%f501, [%r36+1536];
	ld.shared.f32 	%f502, [%r36+1540];
	ld.shared.f32 	%f503, [%r36+1544];
	ld.shared.f32 	%f504, [%r36+1548];
	ld.shared.f32 	%f505, [%r36+1552];
	ld.shared.f32 	%f506, [%r36+1556];
	ld.shared.f32 	%f507, [%r36+1560];
	ld.shared.f32 	%f508, [%r36+1564];
	fma.rn.f32 	%f509, %f493, %f501, %f429;
	fma.rn.f32 	%f510, %f493, %f502, %f430;
	fma.rn.f32 	%f511, %f493, %f503, %f431;
	fma.rn.f32 	%f512, %f493, %f504, %f432;
	fma.rn.f32 	%f513, %f493, %f505, %f433;
	fma.rn.f32 	%f514, %f493, %f506, %f434;
	fma.rn.f32 	%f515, %f493, %f507, %f435;
	fma.rn.f32 	%f516, %f493, %f508, %f436;
	fma.rn.f32 	%f517, %f494, %f501, %f437;
	fma.rn.f32 	%f518, %f494, %f502, %f438;
	fma.rn.f32 	%f519, %f494, %f503, %f439;
	fma.rn.f32 	%f520, %f494, %f504, %f440;
	fma.rn.f32 	%f521, %f494, %f505, %f441;
	fma.rn.f32 	%f522, %f494, %f506, %f442;
	fma.rn.f32 	%f523, %f494, %f507, %f443;
	fma.rn.f32 	%f524, %f494, %f508, %f444;
	fma.rn.f32 	%f525, %f495, %f501, %f445;
	fma.rn.f32 	%f526, %f495, %f502, %f446;
	fma.rn.f32 	%f527, %f495, %f503, %f447;
	fma.rn.f32 	%f528, %f495, %f504, %f448;
	fma.rn.f32 	%f529, %f495, %f505, %f449;
	fma.rn.f32 	%f530, %f495, %f506, %f450;
	fma.rn.f32 	%f531, %f495, %f507, %f451;
	fma.rn.f32 	%f532, %f495, %f508, %f452;
	fma.rn.f32 	%f533, %f496, %f501, %f453;
	fma.rn.f32 	%f534, %f496, %f502, %f454;
	fma.rn.f32 	%f535, %f496, %f503, %f455;
	fma.rn.f32 	%f536, %f496, %f504, %f456;
	fma.rn.f32 	%f537, %f496, %f505, %f457;
	fma.rn.f32 	%f538, %f496, %f506, %f458;
	fma.rn.f32 	%f539, %f496, %f507, %f459;
	fma.rn.f32 	%f540, %f496, %f508, %f460;
	fma.rn.f32 	%f541, %f497, %f501, %f461;
	fma.rn.f32 	%f542, %f497, %f502, %f462;
	fma.rn.f32 	%f543, %f497, %f503, %f463;
	fma.rn.f32 	%f544, %f497, %f504, %f464;
	fma.rn.f32 	%f545, %f497, %f505, %f465;
	fma.rn.f32 	%f546, %f497, %f506, %f466;
	fma.rn.f32 	%f547, %f497, %f507, %f467;
	fma.rn.f32 	%f548, %f497, %f508, %f468;
	fma.rn.f32 	%f549, %f498, %f501, %f469;
	fma.rn.f32 	%f550, %f498, %f502, %f470;
	fma.rn.f32 	%f551, %f498, %f503, %f471;
	fma.rn.f32 	%f552, %f498, %f504, %f472;
	fma.rn.f32 	%f553, %f498, %f505, %f473;
	fma.rn.f32 	%f554, %f498, %f506, %f474;
	fma.rn.f32 	%f555, %f498, %f507, %f475;
	fma.rn.f32 	%f556, %f498, %f508, %f476;
	fma.rn.f32 	%f557, %f499, %f501, %f477;
	fma.rn.f32 	%f558, %f499, %f502, %f478;
	fma.rn.f32 	%f559, %f499, %f503, %f479;
	fma.rn.f32 	%f560, %f499, %f504, %f480;
	fma.rn.f32 	%f561, %f499, %f505, %f481;
	fma.rn.f32 	%f562, %f499, %f506, %f482;
	fma.rn.f32 	%f563, %f499, %f507, %f483;
	fma.rn.f32 	%f564, %f499, %f508, %f484;
	fma.rn.f32 	%f565, %f500, %f501, %f485;
	fma.rn.f32 	%f566, %f500, %f502, %f486;
	fma.rn.f32 	%f567, %f500, %f503, %f487;
	fma.rn.f32 	%f568, %f500, %f504, %f488;
	fma.rn.f32 	%f569, %f500, %f505, %f489;
	fma.rn.f32 	%f570, %f500, %f506, %f490;
	fma.rn.f32 	%f571, %f500, %f507, %f491;
	fma.rn.f32 	%f572, %f500, %f508, %f492;
	ld.shared.f32 	%f573, [%r35+2048];
	ld.shared.f32 	%f574, [%r35+2052];
	ld.shared.f32 	%f575, [%r35+2056];
	ld.shared.f32 	%f576, [%r35+2060];
	ld.shared.f32 	%f577, [%r35+2064];
	ld.shared.f32 	%f578, [%r35+2068];
	ld.shared.f32 	%f579, [%r35+2072];
	ld.shared.f32 	%f580, [%r35+2076];
	ld.shared.f32 	%f581, [%r36+2048];
	ld.shared.f32 	%f582, [%r36+2052];
	ld.shared.f32 	%f583, [%r36+2056];
	ld.shared.f32 	%f584, [%r36+2060];
	ld.shared.f32 	%f585, [%r36+2064];
	ld.shared.f32 	%f586, [%r36+2068];
	ld.shared.f32 	%f587, [%r36+2072];
	ld.shared.f32 	%f588, [%r36+2076];
	fma.rn.f32 	%f589, %f573, %f581, %f509;
	fma.rn.f32 	%f590, %f573, %f582, %f510;
	fma.rn.f32 	%f591, %f573, %f583, %f511;
	fma.rn.f32 	%f592, %f573, %f584, %f512;
	fma.rn.f32 	%f593, %f573, %f585, %f513;
	fma.rn.f32 	%f594, %f573, %f586, %f514;
	fma.rn.f32 	%f595, %f573, %f587, %f515;
	fma.rn.f32 	%f596, %f573, %f588, %f516;
	fma.rn.f32 	%f597, %f574, %f581, %f517;
	fma.rn.f32 	%f598, %f574, %f582, %f518;
	fma.rn.f32 	%f599, %f574, %f583, %f519;
	fma.rn.f32 	%f600, %f574, %f584, %f520;
	fma.rn.f32 	%f601, %f574, %f585, %f521;
	fma.rn.f32 	%f602, %f574, %f586, %f522;
	fma.rn.f32 	%f603, %f574, %f587, %f523;
	fma.rn.f32 	%f604, %f574, %f588, %f524;
	fma.rn.f32 	%f605, %f575, %f581, %f525;
	fma.rn.f32 	%f606, %f575, %f582, %f526;
	fma.rn.f32 	%f607, %f575, %f583, %f527;
	fma.rn.f32 	%f608, %f575, %f584, %f528;
	fma.rn.f32 	%f609, %f575, %f585, %f529;
	fma.rn.f32 	%f610, %f575, %f586, %f530;
	fma.rn.f32 	%f611, %f575, %f587, %f531;
	fma.rn.f32 	%f612, %f575, %f588, %f532;
	fma.rn.f32 	%f613, %f576, %f581, %f533;
	fma.rn.f32 	%f614, %f576, %f582, %f534;
	fma.rn.f32 	%f615, %f576, %f583, %f535;
	fma.rn.f32 	%f616, %f576, %f584, %f536;
	fma.rn.f32 	%f617, %f576, %f585, %f537;
	fma.rn.f32 	%f618, %f576, %f586, %f538;
	fma.rn.f32 	%f619, %f576, %f587, %f539;
	fma.rn.f32 	%f620, %f576, %f588, %f540;
	fma.rn.f32 	%f621, %f577, %f581, %f541;
	fma.rn.f32 	%f622, %f577, %f582, %f542;
	fma.rn.f32 	%f623, %f577, %f583, %f543;
	fma.rn.f32 	%f624, %f577, %f584, %f544;
	fma.rn.f32 	%f625, %f577, %f585, %f545;
	fma.rn.f32 	%f626, %f577, %f586, %f546;
	fma.rn.f32 	%f627, %f577, %f587, %f547;
	fma.rn.f32 	%f628, %f577, %f588, %f548;
	fma.rn.f32 	%f629, %f578, %f581, %f549;
	fma.rn.f32 	%f630, %f578, %f582, %f550;
	fma.rn.f32 	%f631, %f578, %f583, %f551;
	fma.rn.f32 	%f632, %f578, %f584, %f552;
	fma.rn.f32 	%f633, %f578, %f585, %f553;
	fma.rn.f32 	%f634, %f578, %f586, %f554;
	fma.rn.f32 	%f635, %f578, %f587, %f555;
	fma.rn.f32 	%f636, %f578, %f588, %f556;
	fma.rn.f32 	%f637, %f579, %f581, %f557;
	fma.rn.f32 	%f638, %f579, %f582, %f558;
	fma.rn.f32 	%f639, %f579, %f583, %f559;
	fma.rn.f32 	%f640, %f579, %f584, %f560;
	fma.rn.f32 	%f641, %f579, %f585, %f561;
	fma.rn.f32 	%f642, %f579, %f586, %f562;
	fma.rn.f32 	%f643, %f579, %f587, %f563;
	fma.rn.f32 	%f644, %f579, %f588, %f564;
	fma.rn.f32 	%f645, %f580, %f581, %f565;
	fma.rn.f32 	%f646, %f580, %f582, %f566;
	fma.rn.f32 	%f647, %f580, %f583, %f567;
	fma.rn.f32 	%f648, %f580, %f584, %f568;
	fma.rn.f32 	%f649, %f580, %f585, %f569;
	fma.rn.f32 	%f650, %f580, %f586, %f570;
	fma.rn.f32 	%f651, %f580, %f587, %f571;
	fma.rn.f32 	%f652, %f580, %f588, %f572;
	ld.shared.f32 	%f653, [%r35+2560];
	ld.shared.f32 	%f654, [%r35+2564];
	ld.shared.f32 	%f655, [%r35+2568];
	ld.shared.f32 	%f656, [%r35+2572];
	ld.shared.f32 	%f657, [%r35+2576];
	ld.shared.f32 	%f658, [%r35+2580];
	ld.shared.f32 	%f659, [%r35+2584];
	ld.shared.f32 	%f660, [%r35+2588];
	ld.shared.f32 	%f661, [%r36+2560];
	ld.shared.f32 	%f662, [%r36+2564];
	ld.shared.f32 	%f663, [%r36+2568];
	ld.shared.f32 	%f664, [%r36+2572];
	ld.shared.f32 	%f665, [%r36+2576];
	ld.shared.f32 	%f666, [%r36+2580];
	ld.shared.f32 	%f667, [%r36+2584];
	ld.shared.f32 	%f668, [%r36+2588];
	fma.rn.f32 	%f669, %f653, %f661, %f589;
	fma.rn.f32 	%f670, %f653, %f662, %f590;
	fma.rn.f32 	%f671, %f653, %f663, %f591;
	fma.rn.f32 	%f672, %f653, %f664, %f592;
	fma.rn.f32 	%f673, %f653, %f665, %f593;
	fma.rn.f32 	%f674, %f653, %f666, %f594;
	fma.rn.f32 	%f675, %f653, %f667, %f595;
	fma.rn.f32 	%f676, %f653, %f668, %f596;
	fma.rn.f32 	%f677, %f654, %f661, %f597;
	fma.rn.f32 	%f678, %f654, %f662, %f598;
	fma.rn.f32 	%f679, %f654, %f663, %f599;
	fma.rn.f32 	%f680, %f654, %f664, %f600;
	fma.rn.f32 	%f681, %f654, %f665, %f601;
	fma.rn.f32 	%f682, %f654, %f666, %f602;
	fma.rn.f32 	%f683, %f654, %f667, %f603;
	fma.rn.f32 	%f684, %f654, %f668, %f604;
	fma.rn.f32 	%f685, %f655, %f661, %f605;
	fma.rn.f32 	%f686, %f655, %f662, %f606;
	fma.rn.f32 	%f687, %f655, %f663, %f607;
	fma.rn.f32 	%f688, %f655, %f664, %f608;
	fma.rn.f32 	%f689, %f655, %f665, %f609;
	fma.rn.f32 	%f690, %f655, %f666, %f610;
	fma.rn.f32 	%f691, %f655, %f667, %f611;
	fma.rn.f32 	%f692, %f655, %f668, %f612;
	fma.rn.f32 	%f693, %f656, %f661, %f613;
	fma.rn.f32 	%f694, %f656, %f662, %f614;
	fma.rn.f32 	%f695, %f656, %f663, %f615;
	fma.rn.f32 	%f696, %f656, %f664, %f616;
	fma.rn.f32 	%f697, %f656, %f665, %f617;
	fma.rn.f32 	%f698, %f656, %f666, %f618;
	fma.rn.f32 	%f699, %f656, %f667, %f619;
	fma.rn.f32 	%f700, %f656, %f668, %f620;
	fma.rn.f32 	%f701, %f657, %f661, %f621;
	fma.rn.f32 	%f702, %f657, %f662, %f622;
	fma.rn.f32 	%f703, %f657, %f663, %f623;
	fma.rn.f32 	%f704, %f657, %f664, %f624;
	fma.rn.f32 	%f705, %f657, %f665, %f625;
	fma.rn.f32 	%f706, %f657, %f666, %f626;
	fma.rn.f32 	%f707, %f657, %f667, %f627;
	fma.rn.f32 	%f708, %f657, %f668, %f628;
	fma.rn.f32 	%f709, %f658, %f661, %f629;
	fma.rn.f32 	%f710, %f658, %f662, %f630;
	fma.rn.f32 	%f711, %f658, %f663, %f631;
	fma.rn.f32 	%f712, %f658, %f664, %f632;
	fma.rn.f32 	%f713, %f658, %f665, %f633;
	fma.rn.f32 	%f714, %f658, %f666, %f634;
	fma.rn.f32 	%f715, %f658, %f667, %f635;
	fma.rn.f32 	%f716, %f658, %f668, %f636;
	fma.rn.f32 	%f717, %f659, %f661, %f637;
	fma.rn.f32 	%f718, %f659, %f662, %f638;
	fma.rn.f32 	%f719, %f659, %f663, %f639;
	fma.rn.f32 	%f720, %f659, %f664, %f640;
	fma.rn.f32 	%f721, %f659, %f665, %f641;
	fma.rn.f32 	%f722, %f659, %f666, %f642;
	fma.rn.f32 	%f723, %f659, %f667, %f643;
	fma.rn.f32 	%f724, %f659, %f668, %f644;
	fma.rn.f32 	%f725, %f660, %f661, %f645;
	fma.rn.f32 	%f726, %f660, %f662, %f646;
	fma.rn.f32 	%f727, %f660, %f663, %f647;
	fma.rn.f32 	%f728, %f660, %f664, %f648;
	fma.rn.f32 	%f729, %f660, %f665, %f649;
	fma.rn.f32 	%f730, %f660, %f666, %f650;
	fma.rn.f32 	%f731, %f660, %f667, %f651;
	fma.rn.f32 	%f732, %f660, %f668, %f652;
	ld.shared.f32 	%f733, [%r35+3072];
	ld.shared.f32 	%f734, [%r35+3076];
	ld.shared.f32 	%f735, [%r35+3080];
	ld.shared.f32 	%f736, [%r35+3084];
	ld.shared.f32 	%f737, [%r35+3088];
	ld.shared.f32 	%f738, [%r35+3092];
	ld.shared.f32 	%f739, [%r35+3096];
	ld.shared.f32 	%f740, [%r35+3100];
	ld.shared.f32 	%f741, [%r36+3072];
	ld.shared.f32 	%f742, [%r36+3076];
	ld.shared.f32 	%f743, [%r36+3080];
	ld.shared.f32 	%f744, [%r36+3084];
	ld.shared.f32 	%f745, [%r36+3088];
	ld.shared.f32 	%f746, [%r36+3092];
	ld.shared.f32 	%f747, [%r36+3096];
	ld.shared.f32 	%f748, [%r36+3100];
	fma.rn.f32 	%f749, %f733, %f741, %f669;
	fma.rn.f32 	%f750, %f733, %f742, %f670;
	fma.rn.f32 	%f751, %f733, %f743, %f671;
	fma.rn.f32 	%f752, %f733, %f744, %f672;
	fma.rn.f32 	%f753, %f733, %f745, %f673;
	fma.rn.f32 	%f754, %f733, %f746, %f674;
	fma.rn.f32 	%f755, %f733, %f747, %f675;
	fma.rn.f32 	%f756, %f733, %f748, %f676;
	fma.rn.f32 	%f757, %f734, %f741, %f677;
	fma.rn.f32 	%f758, %f734, %f742, %f678;
	fma.rn.f32 	%f759, %f734, %f743, %f679;
	fma.rn.f32 	%f760, %f734, %f744, %f680;
	fma.rn.f32 	%f761, %f734, %f745, %f681;
	fma.rn.f32 	%f762, %f734, %f746, %f682;
	fma.rn.f32 	%f763, %f734, %f747, %f683;
	fma.rn.f32 	%f764, %f734, %f748, %f684;
	fma.rn.f32 	%f765, %f735, %f741, %f685;
	fma.rn.f32 	%f766, %f735, %f742, %f686;
	fma.rn.f32 	%f767, %f735, %f743, %f687;
	fma.rn.f32 	%f768, %f735, %f744, %f688;
	fma.rn.f32 	%f769, %f735, %f745, %f689;
	fma.rn.f32 	%f770, %f735, %f746, %f690;
	fma.rn.f32 	%f771, %f735, %f747, %f691;
	fma.rn.f32 	%f772, %f735, %f748, %f692;
	fma.rn.f32 	%f773, %f736, %f741, %f693;
	fma.rn.f32 	%f774, %f736, %f742, %f694;
	fma.rn.f32 	%f775, %f736, %f743, %f695;
	fma.rn.f32 	%f776, %f736, %f744, %f696;
	fma.rn.f32 	%f777, %f736, %f745, %f697;
	fma.rn.f32 	%f778, %f736, %f746, %f698;
	fma.rn.f32 	%f779, %f736, %f747, %f699;
	fma.rn.f32 	%f780, %f736, %f748, %f700;
	fma.rn.f32 	%f781, %f737, %f741, %f701;
	fma.rn.f32 	%f782, %f737, %f742, %f702;
	fma.rn.f32 	%f783, %f737, %f743, %f703;
	fma.rn.f32 	%f784, %f737, %f744, %f704;
	fma.rn.f32 	%f785, %f737, %f745, %f705;
	fma.rn.f32 	%f786, %f737, %f746, %f706;
	fma.rn.f32 	%f787, %f737, %f747, %f707;
	fma.rn.f32 	%f788, %f737, %f748, %f708;
	fma.rn.f32 	%f789, %f738, %f741, %f709;
	fma.rn.f32 	%f790, %f738, %f742, %f710;
	fma.rn.f32 	%f791, %f738, %f743, %f711;
	fma.rn.f32 	%f792, %f738, %f744, %f712;
	fma.rn.f32 	%f793, %f738, %f745, %f713;
	fma.rn.f32 	%f794, %f738, %f746, %f714;
	fma.rn.f32 	%f795, %f738, %f747, %f715;
	fma.rn.f32 	%f796, %f738, %f748, %f716;
	fma.rn.f32 	%f797, %f739, %f741, %f717;
	fma.rn.f32 	%f798, %f739, %f742, %f718;
	fma.rn.f32 	%f799, %f739, %f743, %f719;
	fma.rn.f32 	%f800, %f739, %f744, %f720;
	fma.rn.f32 	%f801, %f739, %f745, %f721;
	fma.rn.f32 	%f802, %f739, %f746, %f722;
	fma.rn.f32 	%f803, %f739, %f747, %f723;
	fma.rn.f32 	%f804, %f739, %f748, %f724;
	fma.rn.f32 	%f805, %f740, %f741, %f725;
	fma.rn.f32 	%f806, %f740, %f742, %f726;
	fma.rn.f32 	%f807, %f740, %f743, %f727;
	fma.rn.f32 	%f808, %f740, %f744, %f728;
	fma.rn.f32 	%f809, %f740, %f745, %f729;
	fma.rn.f32 	%f810, %f740, %f746, %f730;
	fma.rn.f32 	%f811, %f740, %f747, %f731;
	fma.rn.f32 	%f812, %f740, %f748, %f732;
	ld.shared.f32 	%f813, [%r35+3584];
	ld.shared.f32 	%f814, [%r35+3588];
	ld.shared.f32 	%f815, [%r35+3592];
	ld.shared.f32 	%f816, [%r35+3596];
	ld.shared.f32 	%f817, [%r35+3600];
	ld.shared.f32 	%f818, [%r35+3604];
	ld.shared.f32 	%f819, [%r35+3608];
	ld.shared.f32 	%f820, [%r35+3612];
	ld.shared.f32 	%f821, [%r36+3584];
	ld.shared.f32 	%f822, [%r36+3588];
	ld.shared.f32 	%f823, [%r36+3592];
	ld.shared.f32 	%f824, [%r36+3596];
	ld.shared.f32 	%f825, [%r36+3600];
	ld.shared.f32 	%f826, [%r36+3604];
	ld.shared.f32 	%f827, [%r36+3608];
	ld.shared.f32 	%f828, [%r36+3612];
	fma.rn.f32 	%f829, %f813, %f821, %f749;
	fma.rn.f32 	%f830, %f813, %f822, %f750;
	fma.rn.f32 	%f831, %f813, %f823, %f751;
	fma.rn.f32 	%f832, %f813, %f824, %f752;
	fma.rn.f32 	%f833, %f813, %f825, %f753;
	fma.rn.f32 	%f834, %f813, %f826, %f754;
	fma.rn.f32 	%f835, %f813, %f827, %f755;
	fma.rn.f32 	%f836, %f813, %f828, %f756;
	fma.rn.f32 	%f837, %f814, %f821, %f757;
	fma.rn.f32 	%f838, %f814, %f822, %f758;
	fma.rn.f32 	%f839, %f814, %f823, %f759;
	fma.rn.f32 	%f840, %f814, %f824, %f760;
	fma.rn.f32 	%f841, %f814, %f825, %f761;
	fma.rn.f32 	%f842, %f814, %f826, %f762;
	fma.rn.f32 	%f843, %f814, %f827, %f763;
	fma.rn.f32 	%f844, %f814, %f828, %f764;
	fma.rn.f32 	%f845, %f815, %f821, %f765;
	fma.rn.f32 	%f846, %f815, %f822, %f766;
	fma.rn.f32 	%f847, %f815, %f823, %f767;
	fma.rn.f32 	%f848, %f815, %f824, %f768;
	fma.rn.f32 	%f849, %f815, %f825, %f769;
	fma.rn.f32 	%f850, %f815, %f826, %f770;
	fma.rn.f32 	%f851, %f815, %f827, %f771;
	fma.rn.f32 	%f852, %f815, %f828, %f772;
	fma.rn.f32 	%f853, %f816, %f821, %f773;
	fma.rn.f32 	%f854, %f816, %f822, %f774;
	fma.rn.f32 	%f855, %f816, %f823, %f775;
	fma.rn.f32 	%f856, %f816, %f824, %f776;
	fma.rn.f32 	%f857, %f816, %f825, %f777;
	fma.rn.f32 	%f858, %f816, %f826, %f778;
	fma.rn.f32 	%f859, %f816, %f827, %f779;
	fma.rn.f32 	%f860, %f816, %f828, %f780;
	fma.rn.f32 	%f861, %f817, %f821, %f781;
	fma.rn.f32 	%f862, %f817, %f822, %f782;
	fma.rn.f32 	%f863, %f817, %f823, %f783;
	fma.rn.f32 	%f864, %f817, %f824, %f784;
	fma.rn.f32 	%f865, %f817, %f825, %f785;
	fma.rn.f32 	%f866, %f817, %f826, %f786;
	fma.rn.f32 	%f867, %f817, %f827, %f787;
	fma.rn.f32 	%f868, %f817, %f828, %f788;
	fma.rn.f32 	%f869, %f818, %f821, %f789;
	fma.rn.f32 	%f870, %f818, %f822, %f790;
	fma.rn.f32 	%f871, %f818, %f823, %f791;
	fma.rn.f32 	%f872, %f818, %f824, %f792;
	fma.rn.f32 	%f873, %f818, %f825, %f793;
	fma.rn.f32 	%f874, %f818, %f826, %f794;
	fma.rn.f32 	%f875, %f818, %f827, %f795;
	fma.rn.f32 	%f876, %f818, %f828, %f796;
	fma.rn.f32 	%f877, %f819, %f821, %f797;
	fma.rn.f32 	%f878, %f819, %f822, %f798;
	fma.rn.f32 	%f879, %f819, %f823, %f799;
	fma.rn.f32 	%f880, %f819, %f824, %f800;
	fma.rn.f32 	%f881, %f819, %f825, %f801;
	fma.rn.f32 	%f882, %f819, %f826, %f802;
	fma.rn.f32 	%f883, %f819, %f827, %f803;
	fma.rn.f32 	%f884, %f819, %f828, %f804;
	fma.rn.f32 	%f885, %f820, %f821, %f805;
	fma.rn.f32 	%f886, %f820, %f822, %f806;
	fma.rn.f32 	%f887, %f820, %f823, %f807;
	fma.rn.f32 	%f888, %f820, %f824, %f808;
	fma.rn.f32 	%f889, %f820, %f825, %f809;
	fma.rn.f32 	%f890, %f820, %f826, %f810;
	fma.rn.f32 	%f891, %f820, %f827, %f811;
	fma.rn.f32 	%f892, %f820, %f828, %f812;
	ld.shared.f32 	%f893, [%r35+4096];
	ld.shared.f32 	%f894, [%r35+4100];
	ld.shared.f32 	%f895, [%r35+4104];
	ld.shared.f32 	%f896, [%r35+4108];
	ld.shared.f32 	%f897, [%r35+4112];
	ld.shared.f32 	%f898, [%r35+4116];
	ld.shared.f32 	%f899, [%r35+4120];
	ld.shared.f32 	%f900, [%r35+4124];
	ld.shared.f32 	%f901, [%r36+4096];
	ld.shared.f32 	%f902, [%r36+4100];
	ld.shared.f32 	%f903, [%r36+4104];
	ld.shared.f32 	%f904, [%r36+4108];
	ld.shared.f32 	%f905, [%r36+4112];
	ld.shared.f32 	%f906, [%r36+4116];
	ld.shared.f32 	%f907, [%r36+4120];
	ld.shared.f32 	%f908, [%r36+4124];
	fma.rn.f32 	%f909, %f893, %f901, %f829;
	fma.rn.f32 	%f910, %f893, %f902, %f830;
	fma.rn.f32 	%f911, %f893, %f903, %f831;
	fma.rn.f32 	%f912, %f893, %f904, %f832;
	fma.rn.f32 	%f913, %f893, %f905, %f833;
	fma.rn.f32 	%f914, %f893, %f906, %f834;
	fma.rn.f32 	%f915, %f893, %f907, %f835;
	fma.rn.f32 	%f916, %f893, %f908, %f836;
	fma.rn.f32 	%f917, %f894, %f901, %f837;
	fma.rn.f32 	%f918, %f894, %f902, %f838;
	fma.rn.f32 	%f919, %f894, %f903, %f839;
	fma.rn.f32 	%f920, %f894, %f904, %f840;
	fma.rn.f32 	%f921, %f894, %f905, %f841;
	fma.rn.f32 	%f922, %f894, %f906, %f842;
	fma.rn.f32 	%f923, %f894, %f907, %f843;
	fma.rn.f32 	%f924, %f894, %f908, %f844;
	fma.rn.f32 	%f925, %f895, %f901, %f845;
	fma.rn.f32 	%f926, %f895, %f902, %f846;
	fma.rn.f32 	%f927, %f895, %f903, %f847;
	fma.rn.f32 	%f928, %f895, %f904, %f848;
	fma.rn.f32 	%f929, %f895, %f905, %f849;
	fma.rn.f32 	%f930, %f895, %f906, %f850;
	fma.rn.f32 	%f931, %f895, %f907, %f851;
	fma.rn.f32 	%f932, %f895, %f908, %f852;
	fma.rn.f32 	%f933, %f896, %f901, %f853;
	fma.rn.f32 	%f934, %f896, %f902, %f854;
	fma.rn.f32 	%f935, %f896, %f903, %f855;
	fma.rn.f32 	%f936, %f896, %f904, %f856;
	fma.rn.f32 	%f937, %f896, %f905, %f857;
	fma.rn.f32 	%f938, %f896, %f906, %f858;
	fma.rn.f32 	%f939, %f896, %f907, %f859;
	fma.rn.f32 	%f940, %f896, %f908, %f860;
	fma.rn.f32 	%f941, %f897, %f901, %f861;
	fma.rn.f32 	%f942, %f897, %f902, %f862;
	fma.rn.f32 	%f943, %f897, %f903, %f863;
	fma.rn.f32 	%f944, %f897, %f904, %f864;
	fma.rn.f32 	%f945, %f897, %f905, %f865;
	fma.rn.f32 	%f946, %f897, %f906, %f866;
	fma.rn.f32 	%f947, %f897, %f907, %f867;
	fma.rn.f32 	%f948, %f897, %f908, %f868;
	fma.rn.f32 	%f949, %f898, %f901, %f869;
	fma.rn.f32 	%f950, %f898, %f902, %f870;
	fma.rn.f32 	%f951, %f898, %f903, %f871;
	fma.rn.f32 	%f952, %f898, %f904, %f872;
	fma.rn.f32 	%f953, %f898, %f905, %f873;
	fma.rn.f32 	%f954, %f898, %f906, %f874;
	fma.rn.f32 	%f955, %f898, %f907, %f875;
	fma.rn.f32 	%f956, %f898, %f908, %f876;
	fma.rn.f32 	%f957, %f899, %f901, %f877;
	fma.rn.f32 	%f958, %f899, %f902, %f878;
	fma.rn.f32 	%f959, %f899, %f903, %f879;
	fma.rn.f32 	%f960, %f899, %f904, %f880;
	fma.rn.f32 	%f961, %f899, %f905, %f881;
	fma.rn.f32 	%f962, %f899, %f906, %f882;
	fma.rn.f32 	%f963, %f899, %f907, %f883;
	fma.rn.f32 	%f964, %f899, %f908, %f884;
	fma.rn.f32 	%f965, %f900, %f901, %f885;
	fma.rn.f32 	%f966, %f900, %f902, %f886;
	fma.rn.f32 	%f967, %f900, %f903, %f887;
	fma.rn.f32 	%f968, %f900, %f904, %f888;
	fma.rn.f32 	%f969, %f900, %f905, %f889;
	fma.rn.f32 	%f970, %f900, %f906, %f890;
	fma.rn.f32 	%f971, %f900, %f907, %f891;
	fma.rn.f32 	%f972, %f900, %f908, %f892;
	ld.shared.f32 	%f973, [%r35+4608];
	ld.shared.f32 	%f974, [%r35+4612];
	ld.shared.f32 	%f975, [%r35+4616];
	ld.shared.f32 	%f976, [%r35+4620];
	ld.shared.f32 	%f977, [%r35+4624];
	ld.shared.f32 	%f978, [%r35+4628];
	ld.shared.f32 	%f979, [%r35+4632];
	ld.shared.f32 	%f980, [%r35+4636];
	ld.shared.f32 	%f981, [%r36+4608];
	ld.shared.f32 	%f982, [%r36+4612];
	ld.shared.f32 	%f983, [%r36+4616];
	ld.shared.f32 	%f984, [%r36+4620];
	ld.shared.f32 	%f985, [%r36+4624];
	ld.shared.f32 	%f986, [%r36+4628];
	ld.shared.f32 	%f987, [%r36+4632];
	ld.shared.f32 	%f988, [%r36+4636];
	fma.rn.f32 	%f989, %f973, %f981, %f909;
	fma.rn.f32 	%f990, %f973, %f982, %f910;
	fma.rn.f32 	%f991, %f973, %f983, %f911;
	fma.rn.f32 	%f992, %f973, %f984, %f912;
	fma.rn.f32 	%f993, %f973, %f985, %f913;
	fma.rn.f32 	%f994, %f973, %f986, %f914;
	fma.rn.f32 	%f995, %f973, %f987, %f915;
	fma.rn.f32 	%f996, %f973, %f988, %f916;
	fma.rn.f32 	%f997, %f974, %f981, %f917;
	fma.rn.f32 	%f998, %f974, %f982, %f918;
	fma.rn.f32 	%f999, %f974, %f983, %f919;
	fma.rn.f32 	%f1000, %f974, %f984, %f920;
	fma.rn.f32 	%f1001, %f974, %f985, %f921;
	fma.rn.f32 	%f1002, %f974, %f986, %f922;
	fma.rn.f32 	%f1003, %f974, %f987, %f923;
	fma.rn.f32 	%f1004, %f974, %f988, %f924;
	fma.rn.f32 	%f1005, %f975, %f981, %f925;
	fma.rn.f32 	%f1006, %f975, %f982, %f926;
	fma.rn.f32 	%f1007, %f975, %f983, %f927;
	fma.rn.f32 	%f1008, %f975, %f984, %f928;
	fma.rn.f32 	%f1009, %f975, %f985, %f929;
	fma.rn.f32 	%f1010, %f975, %f986, %f930;
	fma.rn.f32 	%f1011, %f975, %f987, %f931;
	fma.rn.f32 	%f1012, %f975, %f988, %f932;
	fma.rn.f32 	%f1013, %f976, %f981, %f933;
	fma.rn.f32 	%f1014, %f976, %f982, %f934;
	fma.rn.f32 	%f1015, %f976, %f983, %f935;
	fma.rn.f32 	%f1016, %f976, %f984, %f936;
	fma.rn.f32 	%f1017, %f976, %f985, %f937;
	fma.rn.f32 	%f1018, %f976, %f986, %f938;
	fma.rn.f32 	%f1019, %f976, %f987, %f939;
	fma.rn.f32 	%f1020, %f976, %f988, %f940;
	fma.rn.f32 	%f1021, %f977, %f981, %f941;
	fma.rn.f32 	%f1022, %f977, %f982, %f942;
	fma.rn.f32 	%f1023, %f977, %f983, %f943;
	fma.rn.f32 	%f1024, %f977, %f984, %f944;
	fma.rn.f32 	%f1025, %f977, %f985, %f945;
	fma.rn.f32 	%f1026, %f977, %f986, %f946;
	fma.rn.f32 	%f1027, %f977, %f987, %f947;
	fma.rn.f32 	%f1028, %f977, %f988, %f948;
	fma.rn.f32 	%f1029, %f978, %f981, %f949;
	fma.rn.f32 	%f1030, %f978, %f982, %f950;
	fma.rn.f32 	%f1031, %f978, %f983, %f951;
	fma.rn.f32 	%f1032, %f978, %f984, %f952;
	fma.rn.f32 	%f1033, %f978, %f985, %f953;
	fma.rn.f32 	%f1034, %f978, %f986, %f954;
	fma.rn.f32 	%f1035, %f978, %f987, %f955;
	fma.rn.f32 	%f1036, %f978, %f988, %f956;
	fma.rn.f32 	%f1037, %f979, %f981, %f957;
	fma.rn.f32 	%f1038, %f979, %f982, %f958;
	fma.rn.f32 	%f1039, %f979, %f983, %f959;
	fma.rn.f32 	%f1040, %f979, %f984, %f960;
	fma.rn.f32 	%f1041, %f979, %f985, %f961;
	fma.rn.f32 	%f1042, %f979, %f986, %f962;
	fma.rn.f32 	%f1043, %f979, %f987, %f963;
	fma.rn.f32 	%f1044, %f979, %f988, %f964;
	fma.rn.f32 	%f1045, %f980, %f981, %f965;
	fma.rn.f32 	%f1046, %f980, %f982, %f966;
	fma.rn.f32 	%f1047, %f980, %f983, %f967;
	fma.rn.f32 	%f1048, %f980, %f984, %f968;
	fma.rn.f32 	%f1049, %f980, %f985, %f969;
	fma.rn.f32 	%f1050, %f980, %f986, %f970;
	fma.rn.f32 	%f1051, %f980, %f987, %f971;
	fma.rn.f32 	%f1052, %f980, %f988, %f972;
	ld.shared.f32 	%f1053, [%r35+5120];
	ld.shared.f32 	%f1054, [%r35+5124];
	ld.shared.f32 	%f1055, [%r35+5128];
	ld.shared.f32 	%f1056, [%r35+5132];
	ld.shared.f32 	%f1057, [%r35+5136];
	ld.shared.f32 	%f1058, [%r35+5140];
	ld.shared.f32 	%f1059, [%r35+5144];
	ld.shared.f32 	%f1060, [%r35+5148];
	ld.shared.f32 	%f1061, [%r36+5120];
	ld.shared.f32 	%f1062, [%r36+5124];
	ld.shared.f32 	%f1063, [%r36+5128];
	ld.shared.f32 	%f1064, [%r36+5132];
	ld.shared.f32 	%f1065, [%r36+5136];
	ld.shared.f32 	%f1066, [%r36+5140];
	ld.shared.f32 	%f1067, [%r36+5144];
	ld.shared.f32 	%f1068, [%r36+5148];
	fma.rn.f32 	%f1069, %f1053, %f1061, %f989;
	fma.rn.f32 	%f1070, %f1053, %f1062, %f990;
	fma.rn.f32 	%f1071, %f1053, %f1063, %f991;
	fma.rn.f32 	%f1072, %f1053, %f1064, %f992;
	fma.rn.f32 	%f1073, %f1053, %f1065, %f993;
	fma.rn.f32 	%f1074, %f1053, %f1066, %f994;
	fma.rn.f32 	%f1075, %f1053, %f1067, %f995;
	fma.rn.f32 	%f1076, %f1053, %f1068, %f996;
	fma.rn.f32 	%f1077, %f1054, %f1061, %f997;
	fma.rn.f32 	%f1078, %f1054, %f1062, %f998;
	fma.rn.f32 	%f1079, %f1054, %f1063, %f999;
	fma.rn.f32 	%f1080, %f1054, %f1064, %f1000;
	fma.rn.f32 	%f1081, %f1054, %f1065, %f1001;
	fma.rn.f32 	%f1082, %f1054, %f1066, %f1002;
	fma.rn.f32 	%f1083, %f1054, %f1067, %f1003;
	fma.rn.f32 	%f1084, %f1054, %f1068, %f1004;
	fma.rn.f32 	%f1085, %f1055, %f1061, %f1005;
	fma.rn.f32 	%f1086, %f1055, %f1062, %f1006;
	fma.rn.f32 	%f1087, %f1055, %f1063, %f1007;
	fma.rn.f32 	%f1088, %f1055, %f1064, %f1008;
	fma.rn.f32 	%f1089, %f1055, %f1065, %f1009;
	fma.rn.f32 	%f1090, %f1055, %f1066, %f1010;
	fma.rn.f32 	%f1091, %f1055, %f1067, %f1011;
	fma.rn.f32 	%f1092, %f1055, %f1068, %f1012;
	fma.rn.f32 	%f1093, %f1056, %f1061, %f1013;
	fma.rn.f32 	%f1094, %f1056, %f1062, %f1014;
	fma.rn.f32 	%f1095, %f1056, %f1063, %f1015;
	fma.rn.f32 	%f1096, %f1056, %f1064, %f1016;
	fma.rn.f32 	%f1097, %f1056, %f1065, %f1017;
	fma.rn.f32 	%f1098, %f1056, %f1066, %f1018;
	fma.rn.f32 	%f1099, %f1056, %f1067, %f1019;
	fma.rn.f32 	%f1100, %f1056, %f1068, %f1020;
	fma.rn.f32 	%f1101, %f1057, %f1061, %f1021;
	fma.rn.f32 	%f1102, %f1057, %f1062, %f1022;
	fma.rn.f32 	%f1103, %f1057, %f1063, %f1023;
	fma.rn.f32 	%f1104, %f1057, %f1064, %f1024;
	fma.rn.f32 	%f1105, %f1057, %f1065, %f1025;
	fma.rn.f32 	%f1106, %f1057, %f1066, %f1026;
	fma.rn.f32 	%f1107, %f1057, %f1067, %f1027;
	fma.rn.f32 	%f1108, %f1057, %f1068, %f1028;
	fma.rn.f32 	%f1109, %f1058, %f1061, %f1029;
	fma.rn.f32 	%f1110, %f1058, %f1062, %f1030;
	fma.rn.f32 	%f1111, %f1058, %f1063, %f1031;
	fma.rn.f32 	%f1112, %f1058, %f1064, %f1032;
	fma.rn.f32 	%f1113, %f1058, %f1065, %f1033;
	fma.rn.f32 	%f1114, %f1058, %f1066, %f1034;
	fma.rn.f32 	%f1115, %f1058, %f1067, %f1035;
	fma.rn.f32 	%f1116, %f1058, %f1068, %f1036;
	fma.rn.f32 	%f1117, %f1059, %f1061, %f1037;
	fma.rn.f32 	%f1118, %f1059, %f1062, %f1038;
	fma.rn.f32 	%f1119, %f1059, %f1063, %f1039;
	fma.rn.f32 	%f1120, %f1059, %f1064, %f1040;
	fma.rn.f32 	%f1121, %f1059, %f1065, %f1041;
	fma.rn.f32 	%f1122, %f1059, %f1066, %f1042;
	fma.rn.f32 	%f1123, %f1059, %f1067, %f1043;
	fma.rn.f32 	%f1124, %f1059, %f1068, %f1044;
	fma.rn.f32 	%f1125, %f1060, %f1061, %f1045;
	fma.rn.f32 	%f1126, %f1060, %f1062, %f1046;
	fma.rn.f32 	%f1127, %f1060, %f1063, %f1047;
	fma.rn.f32 	%f1128, %f1060, %f1064, %f1048;
	fma.rn.f32 	%f1129, %f1060, %f1065, %f1049;
	fma.rn.f32 	%f1130, %f1060, %f1066, %f1050;
	fma.rn.f32 	%f1131, %f1060, %f1067, %f1051;
	fma.rn.f32 	%f1132, %f1060, %f1068, %f1052;
	ld.shared.f32 	%f1133, [%r35+5632];
	ld.shared.f32 	%f1134, [%r35+5636];
	ld.shared.f32 	%f1135, [%r35+5640];
	ld.shared.f32 	%f1136, [%r35+5644];
	ld.shared.f32 	%f1137, [%r35+5648];
	ld.shared.f32 	%f1138, [%r35+5652];
	ld.shared.f32 	%f1139, [%r35+5656];
	ld.shared.f32 	%f1140, [%r35+5660];
	ld.shared.f32 	%f1141, [%r36+5632];
	ld.shared.f32 	%f1142, [%r36+5636];
	ld.shared.f32 	%f1143, [%r36+5640];
	ld.shared.f32 	%f1144, [%r36+5644];
	ld.shared.f32 	%f1145, [%r36+5648];
	ld.shared.f32 	%f1146, [%r36+5652];
	ld.shared.f32 	%f1147, [%r36+5656];
	ld.shared.f32 	%f1148, [%r36+5660];
	fma.rn.f32 	%f1149, %f1133, %f1141, %f1069;
	fma.rn.f32 	%f1150, %f1133, %f1142, %f1070;
	fma.rn.f32 	%f1151, %f1133, %f1143, %f1071;
	fma.rn.f32 	%f1152, %f1133, %f1144, %f1072;
	fma.rn.f32 	%f1153, %f1133, %f1145, %f1073;
	fma.rn.f32 	%f1154, %f1133, %f1146, %f1074;
	fma.rn.f32 	%f1155, %f1133, %f1147, %f1075;
	fma.rn.f32 	%f1156, %f1133, %f1148, %f1076;
	fma.rn.f32 	%f1157, %f1134, %f1141, %f1077;
	fma.rn.f32 	%f1158, %f1134, %f1142, %f1078;
	fma.rn.f32 	%f1159, %f1134, %f1143, %f1079;
	fma.rn.f32 	%f1160, %f1134, %f1144, %f1080;
	fma.rn.f32 	%f1161, %f1134, %f1145, %f1081;
	fma.rn.f32 	%f1162, %f1134, %f1146, %f1082;
	fma.rn.f32 	%f1163, %f1134, %f1147, %f1083;
	fma.rn.f32 	%f1164, %f1134, %f1148, %f1084;
	fma.rn.f32 	%f1165, %f1135, %f1141, %f1085;
	fma.rn.f32 	%f1166, %f1135, %f1142, %f1086;
	fma.rn.f32 	%f1167, %f1135, %f1143, %f1087;
	fma.rn.f32 	%f1168, %f1135, %f1144, %f1088;
	fma.rn.f32 	%f1169, %f1135, %f1145, %f1089;
	fma.rn.f32 	%f1170, %f1135, %f1146, %f1090;
	fma.rn.f32 	%f1171, %f1135, %f1147, %f1091;
	fma.rn.f32 	%f1172, %f1135, %f1148, %f1092;
	fma.rn.f32 	%f1173, %f1136, %f1141, %f1093;
	fma.rn.f32 	%f1174, %f1136, %f1142, %f1094;
	fma.rn.f32 	%f1175, %f1136, %f1143, %f1095;
	fma.rn.f32 	%f1176, %f1136, %f1144, %f1096;
	fma.rn.f32 	%f1177, %f1136, %f1145, %f1097;
	fma.rn.f32 	%f1178, %f1136, %f1146, %f1098;
	fma.rn.f32 	%f1179, %f1136, %f1147, %f1099;
	fma.rn.f32 	%f1180, %f1136, %f1148, %f1100;
	fma.rn.f32 	%f1181, %f1137, %f1141, %f1101;
	fma.rn.f32 	%f1182, %f1137, %f1142, %f1102;
	fma.rn.f32 	%f1183, %f1137, %f1143, %f1103;
	fma.rn.f32 	%f1184, %f1137, %f1144, %f1104;
	fma.rn.f32 	%f1185, %f1137, %f1145, %f1105;
	fma.rn.f32 	%f1186, %f1137, %f1146, %f1106;
	fma.rn.f32 	%f1187, %f1137, %f1147, %f1107;
	fma.rn.f32 	%f1188, %f1137, %f1148, %f1108;
	fma.rn.f32 	%f1189, %f1138, %f1141, %f1109;
	fma.rn.f32 	%f1190, %f1138, %f1142, %f1110;
	fma.rn.f32 	%f1191, %f1138, %f1143, %f1111;
	fma.rn.f32 	%f1192, %f1138, %f1144, %f1112;
	fma.rn.f32 	%f1193, %f1138, %f1145, %f1113;
	fma.rn.f32 	%f1194, %f1138, %f1146, %f1114;
	fma.rn.f32 	%f1195, %f1138, %f1147, %f1115;
	fma.rn.f32 	%f1196, %f1138, %f1148, %f1116;
	fma.rn.f32 	%f1197, %f1139, %f1141, %f1117;
	fma.rn.f32 	%f1198, %f1139, %f1142, %f1118;
	fma.rn.f32 	%f1199, %f1139, %f1143, %f1119;
	fma.rn.f32 	%f1200, %f1139, %f1144, %f1120;
	fma.rn.f32 	%f1201, %f1139, %f1145, %f1121;
	fma.rn.f32 	%f1202, %f1139, %f1146, %f1122;
	fma.rn.f32 	%f1203, %f1139, %f1147, %f1123;
	fma.rn.f32 	%f1204, %f1139, %f1148, %f1124;
	fma.rn.f32 	%f1205, %f1140, %f1141, %f1125;
	fma.rn.f32 	%f1206, %f1140, %f1142, %f1126;
	fma.rn.f32 	%f1207, %f1140, %f1143, %f1127;
	fma.rn.f32 	%f1208, %f1140, %f1144, %f1128;
	fma.rn.f32 	%f1209, %f1140, %f1145, %f1129;
	fma.rn.f32 	%f1210, %f1140, %f1146, %f1130;
	fma.rn.f32 	%f1211, %f1140, %f1147, %f1131;
	fma.rn.f32 	%f1212, %f1140, %f1148, %f1132;
	ld.shared.f32 	%f1213, [%r35+6144];
	ld.shared.f32 	%f1214, [%r35+6148];
	ld.shared.f32 	%f1215, [%r35+6152];
	ld.shared.f32 	%f1216, [%r35+6156];
	ld.shared.f32 	%f1217, [%r35+6160];
	ld.shared.f32 	%f1218, [%r35+6164];
	ld.shared.f32 	%f1219, [%r35+6168];
	ld.shared.f32 	%f1220, [%r35+6172];
	ld.shared.f32 	%f1221, [%r36+6144];
	ld.shared.f32 	%f1222, [%r36+6148];
	ld.shared.f32 	%f1223, [%r36+6152];
	ld.shared.f32 	%f1224, [%r36+6156];
	ld.shared.f32 	%f1225, [%r36+6160];
	ld.shared.f32 	%f1226, [%r36+6164];
	ld.shared.f32 	%f1227, [%r36+6168];
	ld.shared.f32 	%f1228, [%r36+6172];
	fma.rn.f32 	%f1229, %f1213, %f1221, %f1149;
	fma.rn.f32 	%f1230, %f1213, %f1222, %f1150;
	fma.rn.f32 	%f1231, %f1213, %f1223, %f1151;
	fma.rn.f32 	%f1232, %f1213, %f1224, %f1152;
	fma.rn.f32 	%f1233, %f1213, %f1225, %f1153;
	fma.rn.f32 	%f1234, %f1213, %f1226, %f1154;
	fma.rn.f32 	%f1235, %f1213, %f1227, %f1155;
	fma.rn.f32 	%f1236, %f1213, %f1228, %f1156;
	fma.rn.f32 	%f1237, %f1214, %f1221, %f1157;
	fma.rn.f32 	%f1238, %f1214, %f1222, %f1158;
	fma.rn.f32 	%f1239, %f1214, %f1223, %f1159;
	fma.rn.f32 	%f1240, %f1214, %f1224, %f1160;
	fma.rn.f32 	%f1241, %f1214, %f1225, %f1161;
	fma.rn.f32 	%f1242, %f1214, %f1226, %f1162;
	fma.rn.f32 	%f1243, %f1214, %f1227, %f1163;
	fma.rn.f32 	%f1244, %f1214, %f1228, %f1164;
	fma.rn.f32 	%f1245, %f1215, %f1221, %f1165;
	fma.rn.f32 	%f1246, %f1215, %f1222, %f1166;
	fma.rn.f32 	%f1247, %f1215, %f1223, %f1167;
	fma.rn.f32 	%f1248, %f1215, %f1224, %f1168;
	fma.rn.f32 	%f1249, %f1215, %f1225, %f1169;
	fma.rn.f32 	%f1250, %f1215, %f1226, %f1170;
	fma.rn.f32 	%f1251, %f1215, %f1227, %f1171;
	fma.rn.f32 	%f1252, %f1215, %f1228, %f1172;
	fma.rn.f32 	%f1253, %f1216, %f1221, %f1173;
	fma.rn.f32 	%f1254, %f1216, %f1222, %f1174;
	fma.rn.f32 	%f1255, %f1216, %f1223, %f1175;
	fma.rn.f32 	%f1256, %f1216, %f1224, %f1176;
	fma.rn.f32 	%f1257, %f1216, %f1225, %f1177;
	fma.rn.f32 	%f1258, %f1216, %f1226, %f1178;
	fma.rn.f32 	%f1259, %f1216, %f1227, %f1179;
	fma.rn.f32 	%f1260, %f1216, %f1228, %f1180;
	fma.rn.f32 	%f1261, %f1217, %f1221, %f1181;
	fma.rn.f32 	%f1262, %f1217, %f1222, %f1182;
	fma.rn.f32 	%f1263, %f1217, %f1223, %f1183;
	fma.rn.f32 	%f1264, %f1217, %f1224, %f1184;
	fma.rn.f32 	%f1265, %f1217, %f1225, %f1185;
	fma.rn.f32 	%f1266, %f1217, %f1226, %f1186;
	fma.rn.f32 	%f1267, %f1217, %f1227, %f1187;
	fma.rn.f32 	%f1268, %f1217, %f1228, %f1188;
	fma.rn.f32 	%f1269, %f1218, %f1221, %f1189;
	fma.rn.f32 	%f1270, %f1218, %f1222, %f1190;
	fma.rn.f32 	%f1271, %f1218, %f1223, %f1191;
	fma.rn.f32 	%f1272, %f1218, %f1224, %f1192;
	fma.rn.f32 	%f1273, %f1218, %f1225, %f1193;
	fma.rn.f32 	%f1274, %f1218, %f1226, %f1194;
	fma.rn.f32 	%f1275, %f1218, %f1227, %f1195;
	fma.rn.f32 	%f1276, %f1218, %f1228, %f1196;
	fma.rn.f32 	%f1277, %f1219, %f1221, %f1197;
	fma.rn.f32 	%f1278, %f1219, %f1222, %f1198;
	fma.rn.f32 	%f1279, %f1219, %f1223, %f1199;
	fma.rn.f32 	%f1280, %f1219, %f1224, %f1200;
	fma.rn.f32 	%f1281, %f1219, %f1225, %f1201;
	fma.rn.f32 	%f1282, %f1219, %f1226, %f1202;
	fma.rn.f32 	%f1283, %f1219, %f1227, %f1203;
	fma.rn.f32 	%f1284, %f1219, %f1228, %f1204;
	fma.rn.f32 	%f1285, %f1220, %f1221, %f1205;
	fma.rn.f32 	%f1286, %f1220, %f1222, %f1206;
	fma.rn.f32 	%f1287, %f1220, %f1223, %f1207;
	fma.rn.f32 	%f1288, %f1220, %f1224, %f1208;
	fma.rn.f32 	%f1289, %f1220, %f1225, %f1209;
	fma.rn.f32 	%f1290, %f1220, %f1226, %f1210;
	fma.rn.f32 	%f1291, %f1220, %f1227, %f1211;
	fma.rn.f32 	%f1292, %f1220, %f1228, %f1212;
	ld.shared.f32 	%f1293, [%r35+6656];
	ld.shared.f32 	%f1294, [%r35+6660];
	ld.shared.f32 	%f1295, [%r35+6664];
	ld.shared.f32 	%f1296, [%r35+6668];
	ld.shared.f32 	%f1297, [%r35+6672];
	ld.shared.f32 	%f1298, [%r35+6676];
	ld.shared.f32 	%f1299, [%r35+6680];
	ld.shared.f32 	%f1300, [%r35+6684];
	ld.shared.f32 	%f1301, [%r36+6656];
	ld.shared.f32 	%f1302, [%r36+6660];
	ld.shared.f32 	%f1303, [%r36+6664];
	ld.shared.f32 	%f1304, [%r36+6668];
	ld.shared.f32 	%f1305, [%r36+6672];
	ld.shared.f32 	%f1306, [%r36+6676];
	ld.shared.f32 	%f1307, [%r36+6680];
	ld.shared.f32 	%f1308, [%r36+6684];
	fma.rn.f32 	%f1309, %f1293, %f1301, %f1229;
	fma.rn.f32 	%f1310, %f1293, %f1302, %f1230;
	fma.rn.f32 	%f1311, %f1293, %f1303, %f1231;
	fma.rn.f32 	%f1312, %f1293, %f1304, %f1232;
	fma.rn.f32 	%f1313, %f1293, %f1305, %f1233;
	fma.rn.f32 	%f1314, %f1293, %f1306, %f1234;
	fma.rn.f32 	%f1315, %f1293, %f1307, %f1235;
	fma.rn.f32 	%f1316, %f1293, %f1308, %f1236;
	fma.rn.f32 	%f1317, %f1294, %f1301, %f1237;
	fma.rn.f32 	%f1318, %f1294, %f1302, %f1238;
	fma.rn.f32 	%f1319, %f1294, %f1303, %f1239;
	fma.rn.f32 	%f1320, %f1294, %f1304, %f1240;
	fma.rn.f32 	%f1321, %f1294, %f1305, %f1241;
	fma.rn.f32 	%f1322, %f1294, %f1306, %f1242;
	fma.rn.f32 	%f1323, %f1294, %f1307, %f1243;
	fma.rn.f32 	%f1324, %f1294, %f1308, %f1244;
	fma.rn.f32 	%f1325, %f1295, %f1301, %f1245;
	fma.rn.f32 	%f1326, %f1295, %f1302, %f1246;
	fma.rn.f32 	%f1327, %f1295, %f1303, %f1247;
	fma.rn.f32 	%f1328, %f1295, %f1304, %f1248;
	fma.rn.f32 	%f1329, %f1295, %f1305, %f1249;
	fma.rn.f32 	%f1330, %f1295, %f1306, %f1250;
	fma.rn.f32 	%f1331, %f1295, %f1307, %f1251;
	fma.rn.f32 	%f1332, %f1295, %f1308, %f1252;
	fma.rn.f32 	%f1333, %f1296, %f1301, %f1253;
	fma.rn.f32 	%f1334, %f1296, %f1302, %f1254;
	fma.rn.f32 	%f1335, %f1296, %f1303, %f1255;
	fma.rn.f32 	%f1336, %f1296, %f1304, %f1256;
	fma.rn.f32 	%f1337, %f1296, %f1305, %f1257;
	fma.rn.f32 	%f1338, %f1296, %f1306, %f1258;
	fma.rn.f32 	%f1339, %f1296, %f1307, %f1259;
	fma.rn.f32 	%f1340, %f1296, %f1308, %f1260;
	fma.rn.f32 	%f1341, %f1297, %f1301, %f1261;
	fma.rn.f32 	%f1342, %f1297, %f1302, %f1262;
	fma.rn.f32 	%f1343, %f1297, %f1303, %f1263;
	fma.rn.f32 	%f1344, %f1297, %f1304, %f1264;
	fma.rn.f32 	%f1345, %f1297, %f1305, %f1265;
	fma.rn.f32 	%f1346, %f1297, %f1306, %f1266;
	fma.rn.f32 	%f1347, %f1297, %f1307, %f1267;
	fma.rn.f32 	%f1348, %f1297, %f1308, %f1268;
	fma.rn.f32 	%f1349, %f1298, %f1301, %f1269;
	fma.rn.f32 	%f1350, %f1298, %f1302, %f1270;
	fma.rn.f32 	%f1351, %f1298, %f1303, %f1271;
	fma.rn.f32 	%f1352, %f1298, %f1304, %f1272;
	fma.rn.f32 	%f1353, %f1298, %f1305, %f1273;
	fma.rn.f32 	%f1354, %f1298, %f1306, %f1274;
	fma.rn.f32 	%f1355, %f1298, %f1307, %f1275;
	fma.rn.f32 	%f1356, %f1298, %f1308, %f1276;
	fma.rn.f32 	%f1357, %f1299, %f1301, %f1277;
	fma.rn.f32 	%f1358, %f1299, %f1302, %f1278;
	fma.rn.f32 	%f1359, %f1299, %f1303, %f1279;
	fma.rn.f32 	%f1360, %f1299, %f1304, %f1280;
	fma.rn.f32 	%f1361, %f1299, %f1305, %f1281;
	fma.rn.f32 	%f1362, %f1299, %f1306, %f1282;
	fma.rn.f32 	%f1363, %f1299, %f1307, %f1283;
	fma.rn.f32 	%f1364, %f1299, %f1308, %f1284;
	fma.rn.f32 	%f1365, %f1300, %f1301, %f1285;
	fma.rn.f32 	%f1366, %f1300, %f1302, %f1286;
	fma.rn.f32 	%f1367, %f1300, %f1303, %f1287;
	fma.rn.f32 	%f1368, %f1300, %f1304, %f1288;
	fma.rn.f32 	%f1369, %f1300, %f1305, %f1289;
	fma.rn.f32 	%f1370, %f1300, %f1306, %f1290;
	fma.rn.f32 	%f1371, %f1300, %f1307, %f1291;
	fma.rn.f32 	%f1372, %f1300, %f1308, %f1292;
	ld.shared.f32 	%f1373, [%r35+7168];
	ld.shared.f32 	%f1374, [%r35+7172];
	ld.shared.f32 	%f1375, [%r35+7176];
	ld.shared.f32 	%f1376, [%r35+7180];
	ld.shared.f32 	%f1377, [%r35+7184];
	ld.shared.f32 	%f1378, [%r35+7188];
	ld.shared.f32 	%f1379, [%r35+7192];
	ld.shared.f32 	%f1380, [%r35+7196];
	ld.shared.f32 	%f1381, [%r36+7168];
	ld.shared.f32 	%f1382, [%r36+7172];
	ld.shared.f32 	%f1383, [%r36+7176];
	ld.shared.f32 	%f1384, [%r36+7180];
	ld.shared.f32 	%f1385, [%r36+7184];
	ld.shared.f32 	%f1386, [%r36+7188];
	ld.shared.f32 	%f1387, [%r36+7192];
	ld.shared.f32 	%f1388, [%r36+7196];
	fma.rn.f32 	%f1389, %f1373, %f1381, %f1309;
	fma.rn.f32 	%f1390, %f1373, %f1382, %f1310;
	fma.rn.f32 	%f1391, %f1373, %f1383, %f1311;
	fma.rn.f32 	%f1392, %f1373, %f1384, %f1312;
	fma.rn.f32 	%f1393, %f1373, %f1385, %f1313;
	fma.rn.f32 	%f1394, %f1373, %f1386, %f1314;
	fma.rn.f32 	%f1395, %f1373, %f1387, %f1315;
	fma.rn.f32 	%f1396, %f1373, %f1388, %f1316;
	fma.rn.f32 	%f1397, %f1374, %f1381, %f1317;
	fma.rn.f32 	%f1398, %f1374, %f1382, %f1318;
	fma.rn.f32 	%f1399, %f1374, %f1383, %f1319;
	fma.rn.f32 	%f1400, %f1374, %f1384, %f1320;
	fma.rn.f32 	%f1401, %f1374, %f1385, %f1321;
	fma.rn.f32 	%f1402, %f1374, %f1386, %f1322;
	fma.rn.f32 	%f1403, %f1374, %f1387, %f1323;
	fma.rn.f32 	%f1404, %f1374, %f1388, %f1324;
	fma.rn.f32 	%f1405, %f1375, %f1381, %f1325;
	fma.rn.f32 	%f1406, %f1375, %f1382, %f1326;
	fma.rn.f32 	%f1407, %f1375, %f1383, %f1327;
	fma.rn.f32 	%f1408, %f1375, %f1384, %f1328;
	fma.rn.f32 	%f1409, %f1375, %f1385, %f1329;
	fma.rn.f32 	%f1410, %f1375, %f1386, %f1330;
	fma.rn.f32 	%f1411, %f1375, %f1387, %f1331;
	fma.rn.f32 	%f1412, %f1375, %f1388, %f1332;
	fma.rn.f32 	%f1413, %f1376, %f1381, %f1333;
	fma.rn.f32 	%f1414, %f1376, %f1382, %f1334;
	fma.rn.f32 	%f1415, %f1376, %f1383, %f1335;
	fma.rn.f32 	%f1416, %f1376, %f1384, %f1336;
	fma.rn.f32 	%f1417, %f1376, %f1385, %f1337;
	fma.rn.f32 	%f1418, %f1376, %f1386, %f1338;
	fma.rn.f32 	%f1419, %f1376, %f1387, %f1339;
	fma.rn.f32 	%f1420, %f1376, %f1388, %f1340;
	fma.rn.f32 	%f1421, %f1377, %f1381, %f1341;
	fma.rn.f32 	%f1422, %f1377, %f1382, %f1342;
	fma.rn.f32 	%f1423, %f1377, %f1383, %f1343;
	fma.rn.f32 	%f1424, %f1377, %f1384, %f1344;
	fma.rn.f32 	%f1425, %f1377, %f1385, %f1345;
	fma.rn.f32 	%f1426, %f1377, %f1386, %f1346;
	fma.rn.f32 	%f1427, %f1377, %f1387, %f1347;
	fma.rn.f32 	%f1428, %f1377, %f1388, %f1348;
	fma.rn.f32 	%f1429, %f1378, %f1381, %f1349;
	fma.rn.f32 	%f1430, %f1378, %f1382, %f1350;
	fma.rn.f32 	%f1431, %f1378, %f1383, %f1351;
	fma.rn.f32 	%f1432, %f1378, %f1384, %f1352;
	fma.rn.f32 	%f1433, %f1378, %f1385, %f1353;
	fma.rn.f32 	%f1434, %f1378, %f1386, %f1354;
	fma.rn.f32 	%f1435, %f1378, %f1387, %f1355;
	fma.rn.f32 	%f1436, %f1378, %f1388, %f1356;
	fma.rn.f32 	%f1437, %f1379, %f1381, %f1357;
	fma.rn.f32 	%f1438, %f1379, %f1382, %f1358;
	fma.rn.f32 	%f1439, %f1379, %f1383, %f1359;
	fma.rn.f32 	%f1440, %f1379, %f1384, %f1360;
	fma.rn.f32 	%f1441, %f1379, %f1385, %f1361;
	fma.rn.f32 	%f1442, %f1379, %f1386, %f1362;
	fma.rn.f32 	%f1443, %f1379, %f1387, %f1363;
	fma.rn.f32 	%f1444, %f1379, %f1388, %f1364;
	fma.rn.f32 	%f1445, %f1380, %f1381, %f1365;
	fma.rn.f32 	%f1446, %f1380, %f1382, %f1366;
	fma.rn.f32 	%f1447, %f1380, %f1383, %f1367;
	fma.rn.f32 	%f1448, %f1380, %f1384, %f1368;
	fma.rn.f32 	%f1449, %f1380, %f1385, %f1369;
	fma.rn.f32 	%f1450, %f1380, %f1386, %f1370;
	fma.rn.f32 	%f1451, %f1380, %f1387, %f1371;
	fma.rn.f32 	%f1452, %f1380, %f1388, %f1372;
	ld.shared.f32 	%f1453, [%r35+7680];
	ld.shared.f32 	%f1454, [%r35+7684];
	ld.shared.f32 	%f1455, [%r35+7688];
	ld.shared.f32 	%f1456, [%r35+7692];
	ld.shared.f32 	%f1457, [%r35+7696];
	ld.shared.f32 	%f1458, [%r35+7700];
	ld.shared.f32 	%f1459, [%r35+7704];
	ld.shared.f32 	%f1460, [%r35+7708];
	ld.shared.f32 	%f1461, [%r36+7680];
	ld.shared.f32 	%f1462, [%r36+7684];
	ld.shared.f32 	%f1463, [%r36+7688];
	ld.shared.f32 	%f1464, [%r36+7692];
	ld.shared.f32 	%f1465, [%r36+7696];
	ld.shared.f32 	%f1466, [%r36+7700];
	ld.shared.f32 	%f1467, [%r36+7704];
	ld.shared.f32 	%f1468, [%r36+7708];
	fma.rn.f32 	%f1772, %f1453, %f1461, %f1389;
	fma.rn.f32 	%f1771, %f1453, %f1462, %f1390;
	fma.rn.f32 	%f1770, %f1453, %f1463, %f1391;
	fma.rn.f32 	%f1769, %f1453, %f1464, %f1392;
	fma.rn.f32 	%f1768, %f1453, %f1465, %f1393;
	fma.rn.f32 	%f1767, %f1453, %f1466, %f1394;
	fma.rn.f32 	%f1766, %f1453, %f1467, %f1395;
	fma.rn.f32 	%f1765, %f1453, %f1468, %f1396;
	fma.rn.f32 	%f1764, %f1454, %f1461, %f1397;
	fma.rn.f32 	%f1763, %f1454, %f1462, %f1398;
	fma.rn.f32 	%f1762, %f1454, %f1463, %f1399;
	fma.rn.f32 	%f1761, %f1454, %f1464, %f1400;
	fma.rn.f32 	%f1760, %f1454, %f1465, %f1401;
	fma.rn.f32 	%f1759, %f1454, %f1466, %f1402;
	fma.rn.f32 	%f1758, %f1454, %f1467, %f1403;
	fma.rn.f32 	%f1757, %f1454, %f1468, %f1404;
	fma.rn.f32 	%f1756, %f1455, %f1461, %f1405;
	fma.rn.f32 	%f1755, %f1455, %f1462, %f1406;
	fma.rn.f32 	%f1754, %f1455, %f1463, %f1407;
	fma.rn.f32 	%f1753, %f1455, %f1464, %f1408;
	fma.rn.f32 	%f1752, %f1455, %f1465, %f1409;
	fma.rn.f32 	%f1751, %f1455, %f1466, %f1410;
	fma.rn.f32 	%f1750, %f1455, %f1467, %f1411;
	fma.rn.f32 	%f1749, %f1455, %f1468, %f1412;
	fma.rn.f32 	%f1748, %f1456, %f1461, %f1413;
	fma.rn.f32 	%f1747, %f1456, %f1462, %f1414;
	fma.rn.f32 	%f1746, %f1456, %f1463, %f1415;
	fma.rn.f32 	%f1745, %f1456, %f1464, %f1416;
	fma.rn.f32 	%f1744, %f1456, %f1465, %f1417;
	fma.rn.f32 	%f1743, %f1456, %f1466, %f1418;
	fma.rn.f32 	%f1742, %f1456, %f1467, %f1419;
	fma.rn.f32 	%f1741, %f1456, %f1468, %f1420;
	fma.rn.f32 	%f1740, %f1457, %f1461, %f1421;
	fma.rn.f32 	%f1739, %f1457, %f1462, %f1422;
	fma.rn.f32 	%f1738, %f1457, %f1463, %f1423;
	fma.rn.f32 	%f1737, %f1457, %f1464, %f1424;
	fma.rn.f32 	%f1736, %f1457, %f1465, %f1425;
	fma.rn.f32 	%f1735, %f1457, %f1466, %f1426;
	fma.rn.f32 	%f1734, %f1457, %f1467, %f1427;
	fma.rn.f32 	%f1733, %f1457, %f1468, %f1428;
	fma.rn.f32 	%f1732, %f1458, %f1461, %f1429;
	fma.rn.f32 	%f1731, %f1458, %f1462, %f1430;
	fma.rn.f32 	%f1730, %f1458, %f1463, %f1431;
	fma.rn.f32 	%f1729, %f1458, %f1464, %f1432;
	fma.rn.f32 	%f1728, %f1458, %f1465, %f1433;
	fma.rn.f32 	%f1727, %f1458, %f1466, %f1434;
	fma.rn.f32 	%f1726, %f1458, %f1467, %f1435;
	fma.rn.f32 	%f1725, %f1458, %f1468, %f1436;
	fma.rn.f32 	%f1773, %f1459, %f1461, %f1437;
	fma.rn.f32 	%f1774, %f1459, %f1462, %f1438;
	fma.rn.f32 	%f1775, %f1459, %f1463, %f1439;
	fma.rn.f32 	%f1776, %f1459, %f1464, %f1440;
	fma.rn.f32 	%f1777, %f1459, %f1465, %f1441;
	fma.rn.f32 	%f1778, %f1459, %f1466, %f1442;
	fma.rn.f32 	%f1779, %f1459, %f1467, %f1443;
	fma.rn.f32 	%f1780, %f1459, %f1468, %f1444;
	fma.rn.f32 	%f1781, %f1460, %f1461, %f1445;
	fma.rn.f32 	%f1782, %f1460, %f1462, %f1446;
	fma.rn.f32 	%f1783, %f1460, %f1463, %f1447;
	fma.rn.f32 	%f1784, %f1460, %f1464, %f1448;
	fma.rn.f32 	%f1785, %f1460, %f1465, %f1449;
	fma.rn.f32 	%f1786, %f1460, %f1466, %f1450;
	fma.rn.f32 	%f1787, %f1460, %f1467, %f1451;
	fma.rn.f32 	%f1788, %f1460, %f1468, %f1452;
	bar.sync 	0;
	add.s32 	%r321, %r321, 16;
	setp.lt.s32 	%p56, %r321, %r125;
	@%p56 bra 	$L__BB2_2;
$L__BB2_43:
	setp.ge.s32 	%p57, %r6, %r124;
	@%p57 bra 	$L__BB2_60;
	mul.lo.s32 	%r109, %r6, %r126;
	setp.ge.s32 	%p58, %r8, %r126;
	@%p58 bra 	$L__BB2_46;
	add.s32 	%r257, %r8, %r109;
	mul.wide.s32 	%rd43, %r257, 4;
	add.s64 	%rd44, %rd3, %rd43;
	ld.global.f32 	%f1469, [%rd44];
	mul.f32 	%f1470, %f194, %f1469;
	fma.rn.f32 	%f1471, %f193, %f1772, %f1470;
	st.global.f32 	[%rd44], %f1471;
$L__BB2_46:
	add.s32 	%r258, %r8, 1;
	setp.ge.s32 	%p59, %r258, %r126;
	cvt.s64.s32 	%rd45, %r109;
	cvt.s64.s32 	%rd46, %r8;
	add.s64 	%rd47, %rd46, %rd45;
	shl.b64 	%rd48, %rd47, 2;
	add.s64 	%rd4, %rd3, %rd48;
	@%p59 bra 	$L__BB2_48;
	ld.global.f32 	%f1472, [%rd4+4];
	mul.f32 	%f1473, %f194, %f1472;
	fma.rn.f32 	%f1474, %f193, %f1771, %f1473;
	st.global.f32 	[%rd4+4], %f1474;
$L__BB2_48:
	add.s32 	%r259, %r8, 2;
	setp.ge.s32 	%p60, %r259, %r126;
	@%p60 bra 	$L__BB2_50;
	ld.global.f32 	%f1475, [%rd4+8];
	mul.f32 	%f1476, %f194, %f1475;
	fma.rn.f32 	%f1477, %f193, %f1770, %f1476;
	st.global.f32 	[%rd4+8], %f1477;
$L__BB2_50:
	add.s32 	%r260, %r8, 3;
	setp.ge.s32 	%p61, %r260, %r126;
	@%p61 bra 	$L__BB2_52;
	ld.global.f32 	%f1478, [%rd4+12];
	mul.f32 	%f1479, %f194, %f1478;
	fma.rn.f32 	%f1480, %f193, %f1769, %f1479;
	st.global.f32 	[%rd4+12], %f1480;
$L__BB2_52:
	add.s32 	%r261, %r8, 4;
	setp.ge.s32 	%p62, %r261, %r126;
	@%p62 bra 	$L__BB2_54;
	ld.global.f32 	%f1481, [%rd4+16];
	mul.f32 	%f1482, %f194, %f1481;
	fma.rn.f32 	%f1483, %f193, %f1768, %f1482;
	st.global.f32 	[%rd4+16], %f1483;
$L__BB2_54:
	add.s32 	%r262, %r8, 5;
	setp.ge.s32 	%p63, %r262, %r126;
	@%p63 bra 	$L__BB2_56;
	ld.global.f32 	%f1484, [%rd4+20];
	mul.f32 	%f1485, %f194, %f1484;
	fma.rn.f32 	%f1486, %f193, %f1767, %f1485;
	st.global.f32 	[%rd4+20], %f1486;
$L__BB2_56:
	add.s32 	%r263, %r8, 6;
	setp.ge.s32 	%p64, %r263, %r126;
	@%p64 bra 	$L__BB2_58;
	ld.global.f32 	%f1487, [%rd4+24];
	mul.f32 	%f1488, %f194, %f1487;
	fma.rn.f32 	%f1489, %f193, %f1766, %f1488;
	st.global.f32 	[%rd4+24], %f1489;
$L__BB2_58:
	add.s32 	%r264, %r8, 7;
	setp.ge.s32 	%p65, %r264, %r126;
	@%p65 bra 	$L__BB2_60;
	ld.global.f32 	%f1490, [%rd4+28];
	mul.f32 	%f1491, %f194, %f1490;
	fma.rn.f32 	%f1492, %f193, %f1765, %f1491;
	st.global.f32 	[%rd4+28], %f1492;
$L__BB2_60:
	add.s32 	%r110, %r6, 1;
	setp.ge.s32 	%p66, %r110, %r124;
	@%p66 bra 	$L__BB2_77;
	mul.lo.s32 	%r111, %r110, %r126;
	setp.ge.s32 	%p67, %r8, %r126;
	@%p67 bra 	$L__BB2_63;
	add.s32 	%r265, %r8, %r111;
	mul.wide.s32 	%rd49, %r265, 4;
	add.s64 	%rd50, %rd3, %rd49;
	ld.global.f32 	%f1493, [%rd50];
	mul.f32 	%f1494, %f194, %f1493;
	fma.rn.f32 	%f1495, %f193, %f1764, %f1494;
	st.global.f32 	[%rd50], %f1495;
$L__BB2_63:
	add.s32 	%r266, %r8, 1;
	setp.ge.s32 	%p68, %r266, %r126;
	cvt.s64.s32 	%rd51, %r111;
	cvt.s64.s32 	%rd52, %r8;
	add.s64 	%rd53, %rd52, %rd51;
	shl.b64 	%rd54, %rd53, 2;
	add.s64 	%rd5, %rd3, %rd54;
	@%p68 bra 	$L__BB2_65;
	ld.global.f32 	%f1496, [%rd5+4];
	mul.f32 	%f1497, %f194, %f1496;
	fma.rn.f32 	%f1498, %f193, %f1763, %f1497;
	st.global.f32 	[%rd5+4], %f1498;
$L__BB2_65:
	add.s32 	%r267, %r8, 2;
	setp.ge.s32 	%p69, %r267, %r126;
	@%p69 bra 	$L__BB2_67;
	ld.global.f32 	%f1499, [%rd5+8];
	mul.f32 	%f1500, %f194, %f1499;
	fma.rn.f32 	%f1501, %f193, %f1762, %f1500;
	st.global.f32 	[%rd5+8], %f1501;
$L__BB2_67:
	add.s32 	%r268, %r8, 3;
	setp.ge.s32 	%p70, %r268, %r126;
	@%p70 bra 	$L__BB2_69;
	ld.global.f32 	%f1502, [%rd5+12];
	mul.f32 	%f1503, %f194, %f1502;
	fma.rn.f32 	%f1504, %f193, %f1761, %f1503;
	st.global.f32 	[%rd5+12], %f1504;
$L__BB2_69:
	add.s32 	%r269, %r8, 4;
	setp.ge.s32 	%p71, %r269, %r126;
	@%p71 bra 	$L__BB2_71;
	ld.global.f32 	%f1505, [%rd5+16];
	mul.f32 	%f1506, %f194, %f1505;
	fma.rn.f32 	%f1507, %f193, %f1760, %f1506;
	st.global.f32 	[%rd5+16], %f1507;
$L__BB2_71:
	add.s32 	%r270, %r8, 5;
	setp.ge.s32 	%p72, %r270, %r126;
	@%p72 bra 	$L__BB2_73;
	ld.global.f32 	%f1508, [%rd5+20];
	mul.f32 	%f1509, %f194, %f1508;
	fma.rn.f32 	%f1510, %f193, %f1759, %f1509;
	st.global.f32 	[%rd5+20], %f1510;
$L__BB2_73:
	add.s32 	%r271, %r8, 6;
	setp.ge.s32 	%p73, %r271, %r126;
	@%p73 bra 	$L__BB2_75;
	ld.global.f32 	%f1511, [%rd5+24];
	mul.f32 	%f1512, %f194, %f1511;
	fma.rn.f32 	%f1513, %f193, %f1758, %f1512;
	st.global.f32 	[%rd5+24], %f1513;
$L__BB2_75:
	add.s32 	%r272, %r8, 7;
	setp.ge.s32 	%p74, %r272, %r126;
	@%p74 bra 	$L__BB2_77;
	ld.global.f32 	%f1514, [%rd5+28];
	mul.f32 	%f1515, %f194, %f1514;
	fma.rn.f32 	%f1516, %f193, %f1757, %f1515;
	st.global.f32 	[%rd5+28], %f1516;
$L__BB2_77:
	add.s32 	%r112, %r6, 2;
	setp.ge.s32 	%p75, %r112, %r124;
	@%p75 bra 	$L__BB2_94;
	mul.lo.s32 	%r113, %r112, %r126;
	setp.ge.s32 	%p76, %r8, %r126;
	@%p76 bra 	$L__BB2_80;
	add.s32 	%r273, %r8, %r113;
	mul.wide.s32 	%rd55, %r273, 4;
	add.s64 	%rd56, %rd3, %rd55;
	ld.global.f32 	%f1517, [%rd56];
	mul.f32 	%f1518, %f194, %f1517;
	fma.rn.f32 	%f1519, %f193, %f1756, %f1518;
	st.global.f32 	[%rd56], %f1519;
$L__BB2_80:
	add.s32 	%r274, %r8, 1;
	setp.ge.s32 	%p77, %r274, %r126;
	cvt.s64.s32 	%rd57, %r113;
	cvt.s64.s32 	%rd58, %r8;
	add.s64 	%rd59, %rd58, %rd57;
	shl.b64 	%rd60, %rd59, 2;
	add.s64 	%rd6, %rd3, %rd60;
	@%p77 bra 	$L__BB2_82;
	ld.global.f32 	%f1520, [%rd6+4];
	mul.f32 	%f1521, %f194, %f1520;
	fma.rn.f32 	%f1522, %f193, %f1755, %f1521;
	st.global.f32 	[%rd6+4], %f1522;
$L__BB2_82:
	add.s32 	%r275, %r8, 2;
	setp.ge.s32 	%p78, %r275, %r126;
	@%p78 bra 	$L__BB2_84;
	ld.global.f32 	%f1523, [%rd6+8];
	mul.f32 	%f1524, %f194, %f1523;
	fma.rn.f32 	%f1525, %f193, %f1754, %f1524;
	st.global.f32 	[%rd6+8], %f1525;
$L__BB2_84:
	add.s32 	%r276, %r8, 3;
	setp.ge.s32 	%p79, %r276, %r126;
	@%p79 bra 	$L__BB2_86;
	ld.global.f32 	%f1526, [%rd6+12];
	mul.f32 	%f1527, %f194, %f1526;
	fma.rn.f32 	%f1528, %f193, %f1753, %f1527;
	st.global.f32 	[%rd6+12], %f1528;
$L__BB2_86:
	add.s32 	%r277, %r8, 4;
	setp.ge.s32 	%p80, %r277, %r126;
	@%p80 bra 	$L__BB2_88;
	ld.global.f32 	%f1529, [%rd6+16];
	mul.f32 	%f1530, %f194, %f1529;
	fma.rn.f32 	%f1531, %f193, %f1752, %f1530;
	st.global.f32 	[%rd6+16], %f1531;
$L__BB2_88:
	add.s32 	%r278, %r8, 5;
	setp.ge.s32 	%p81, %r278, %r126;
	@%p81 bra 	$L__BB2_90;
	ld.global.f32 	%f1532, [%rd6+20];
	mul.f32 	%f1533, %f194, %f1532;
	fma.rn.f32 	%f1534, %f193, %f1751, %f1533;
	st.global.f32 	[%rd6+20], %f1534;
$L__BB2_90:
	add.s32 	%r279, %r8, 6;
	setp.ge.s32 	%p82, %r279, %r126;
	@%p82 bra 	$L__BB2_92;
	ld.global.f32 	%f1535, [%rd6+24];
	mul.f32 	%f1536, %f194, %f1535;
	fma.rn.f32 	%f1537, %f193, %f1750, %f1536;
	st.global.f32 	[%rd6+24], %f1537;
$L__BB2_92:
	add.s32 	%r280, %r8, 7;
	setp.ge.s32 	%p83, %r280, %r126;
	@%p83 bra 	$L__BB2_94;
	ld.global.f32 	%f1538, [%rd6+28];
	mul.f32 	%f1539, %f194, %f1538;
	fma.rn.f32 	%f1540, %f193, %f1749, %f1539;
	st.global.f32 	[%rd6+28], %f1540;
$L__BB2_94:
	add.s32 	%r114, %r6, 3;
	setp.ge.s32 	%p84, %r114, %r124;
	@%p84 bra 	$L__BB2_111;
	mul.lo.s32 	%r115, %r114, %r126;
	setp.ge.s32 	%p85, %r8, %r126;
	@%p85 bra 	$L__BB2_97;
	add.s32 	%r281, %r8, %r115;
	mul.wide.s32 	%rd61, %r281, 4;
	add.s64 	%rd62, %rd3, %rd61;
	ld.global.f32 	%f1541, [%rd62];
	mul.f32 	%f1542, %f194, %f1541;
	fma.rn.f32 	%f1543, %f193, %f1748, %f1542;
	st.global.f32 	[%rd62], %f1543;
$L__BB2_97:
	add.s32 	%r282, %r8, 1;
	setp.ge.s32 	%p86, %r282, %r126;
	cvt.s64.s32 	%rd63, %r115;
	cvt.s64.s32 	%rd64, %r8;
	add.s64 	%rd65, %rd64, %rd63;
	shl.b64 	%rd66, %rd65, 2;
	add.s64 	%rd7, %rd3, %rd66;
	@%p86 bra 	$L__BB2_99;
	ld.global.f32 	%f1544, [%rd7+4];
	mul.f32 	%f1545, %f194, %f1544;
	fma.rn.f32 	%f1546, %f193, %f1747, %f1545;
	st.global.f32 	[%rd7+4], %f1546;
$L__BB2_99:
	add.s32 	%r283, %r8, 2;
	setp.ge.s32 	%p87, %r283, %r126;
	@%p87 bra 	$L__BB2_101;
	ld.global.f32 	%f1547, [%rd7+8];
	mul.f32 	%f1548, %f194, %f1547;
	fma.rn.f32 	%f1549, %f193, %f1746, %f1548;
	st.global.f32 	[%rd7+8], %f1549;
$L__BB2_101:
	add.s32 	%r284, %r8, 3;
	setp.ge.s32 	%p88, %r284, %r126;
	@%p88 bra 	$L__BB2_103;
	ld.global.f32 	%f1550, [%rd7+12];
	mul.f32 	%f1551, %f194, %f1550;
	fma.rn.f32 	%f1552, %f193, %f1745, %f1551;
	st.global.f32 	[%rd7+12], %f1552;
$L__BB2_103:
	add.s32 	%r285, %r8, 4;
	setp.ge.s32 	%p89, %r285, %r126;
	@%p89 bra 	$L__BB2_105;
	ld.global.f32 	%f1553, [%rd7+16];
	mul.f32 	%f1554, %f194, %f1553;
	fma.rn.f32 	%f1555, %f193, %f1744, %f1554;
	st.global.f32 	[%rd7+16], %f1555;
$L__BB2_105:
	add.s32 	%r286, %r8, 5;
	setp.ge.s32 	%p90, %r286, %r126;
	@%p90 bra 	$L__BB2_107;
	ld.global.f32 	%f1556, [%rd7+20];
	mul.f32 	%f1557, %f194, %f1556;
	fma.rn.f32 	%f1558, %f193, %f1743, %f1557;
	st.global.f32 	[%rd7+20], %f1558;
$L__BB2_107:
	add.s32 	%r287, %r8, 6;
	setp.ge.s32 	%p91, %r287, %r126;
	@%p91 bra 	$L__BB2_109;
	ld.global.f32 	%f1559, [%rd7+24];
	mul.f32 	%f1560, %f194, %f1559;
	fma.rn.f32 	%f1561, %f193, %f1742, %f1560;
	st.global.f32 	[%rd7+24], %f1561;
$L__BB2_109:
	add.s32 	%r288, %r8, 7;
	setp.ge.s32 	%p92, %r288, %r126;
	@%p92 bra 	$L__BB2_111;
	ld.global.f32 	%f1562, [%rd7+28];
	mul.f32 	%f1563, %f194, %f1562;
	fma.rn.f32 	%f1564, %f193, %f1741, %f1563;
	st.global.f32 	[%rd7+28], %f1564;
$L__BB2_111:
	add.s32 	%r116, %r6, 4;
	setp.ge.s32 	%p93, %r116, %r124;
	@%p93 bra 	$L__BB2_128;
	mul.lo.s32 	%r117, %r116, %r126;
	setp.ge.s32 	%p94, %r8, %r126;
	@%p94 bra 	$L__BB2_114;
	add.s32 	%r289, %r8, %r117;
	mul.wide.s32 	%rd67, %r289, 4;
	add.s64 	%rd68, %rd3, %rd67;
	ld.global.f32 	%f1565, [%rd68];
	mul.f32 	%f1566, %f194, %f1565;
	fma.rn.f32 	%f1567, %f193, %f1740, %f1566;
	st.global.f32 	[%rd68], %f1567;
$L__BB2_114:
	add.s32 	%r290, %r8, 1;
	setp.ge.s32 	%p95, %r290, %r126;
	cvt.s64.s32 	%rd69, %r117;
	cvt.s64.s32 	%rd70, %r8;
	add.s64 	%rd71, %rd70, %rd69;
	shl.b64 	%rd72, %rd71, 2;
	add.s64 	%rd8, %rd3, %rd72;
	@%p95 bra 	$L__BB2_116;
	ld.global.f32 	%f1568, [%rd8+4];
	mul.f32 	%f1569, %f194, %f1568;
	fma.rn.f32 	%f1570, %f193, %f1739, %f1569;
	st.global.f32 	[%rd8+4], %f1570;
$L__BB2_116:
	add.s32 	%r291, %r8, 2;
	setp.ge.s32 	%p96, %r291, %r126;
	@%p96 bra 	$L__BB2_118;
	ld.global.f32 	%f1571, [%rd8+8];
	mul.f32 	%f1572, %f194, %f1571;
	fma.rn.f32 	%f1573, %f193, %f1738, %f1572;
	st.global.f32 	[%rd8+8], %f1573;
$L__BB2_118:
	add.s32 	%r292, %r8, 3;
	setp.ge.s32 	%p97, %r292, %r126;
	@%p97 bra 	$L__BB2_120;
	ld.global.f32 	%f1574, [%rd8+12];
	mul.f32 	%f1575, %f194, %f1574;
	fma.rn.f32 	%f1576, %f193, %f1737, %f1575;
	st.global.f32 	[%rd8+12], %f1576;
$L__BB2_120:
	add.s32 	%r293, %r8, 4;
	setp.ge.s32 	%p98, %r293, %r126;
	@%p98 bra 	$L__BB2_122;
	ld.global.f32 	%f1577, [%rd8+16];
	mul.f32 	%f1578, %f194, %f1577;
	fma.rn.f32 	%f1579, %f193, %f1736, %f1578;
	st.global.f32 	[%rd8+16], %f1579;
$L__BB2_122:
	add.s32 	%r294, %r8, 5;
	setp.ge.s32 	%p99, %r294, %r126;
	@%p99 bra 	$L__BB2_124;
	ld.global.f32 	%f1580, [%rd8+20];
	mul.f32 	%f1581, %f194, %f1580;
	fma.rn.f32 	%f1582, %f193, %f1735, %f1581;
	st.global.f32 	[%rd8+20], %f1582;
$L__BB2_124:
	add.s32 	%r295, %r8, 6;
	setp.ge.s32 	%p100, %r295, %r126;
	@%p100 bra 	$L__BB2_126;
	ld.global.f32 	%f1583, [%rd8+24];
	mul.f32 	%f1584, %f194, %f1583;
	fma.rn.f32 	%f1585, %f193, %f1734, %f1584;
	st.global.f32 	[%rd8+24], %f1585;
$L__BB2_126:
	add.s32 	%r296, %r8, 7;
	setp.ge.s32 	%p101, %r296, %r126;
	@%p101 bra 	$L__BB2_128;
	ld.global.f32 	%f1586, [%rd8+28];
	mul.f32 	%f1587, %f194, %f1586;
	fma.rn.f32 	%f1588, %f193, %f1733, %f1587;
	st.global.f32 	[%rd8+28], %f1588;
$L__BB2_128:
	add.s32 	%r118, %r6, 5;
	setp.ge.s32 	%p102, %r118, %r124;
	@%p102 bra 	$L__BB2_145;
	mul.lo.s32 	%r119, %r118, %r126;
	setp.ge.s32 	%p103, %r8, %r126;
	@%p103 bra 	$L__BB2_131;
	add.s32 	%r297, %r8, %r119;
	mul.wide.s32 	%rd73, %r297, 4;
	add.s64 	%rd74, %rd3, %rd73;
	ld.global.f32 	%f1589, [%rd74];
	mul.f32 	%f1590, %f194, %f1589;
	fma.rn.f32 	%f1591, %f193, %f1732, %f1590;
	st.global.f32 	[%rd74], %f1591;
$L__BB2_131:
	add.s32 	%r298, %r8, 1;
	setp.ge.s32 	%p104, %r298, %r126;
	cvt.s64.s32 	%rd75, %r119;
	cvt.s64.s32 	%rd76, %r8;
	add.s64 	%rd77, %rd76, %rd75;
	shl.b64 	%rd78, %rd77, 2;
	add.s64 	%rd9, %rd3, %rd78;
	@%p104 bra 	$L__BB2_133;
	ld.global.f32 	%f1592, [%rd9+4];
	mul.f32 	%f1593, %f194, %f1592;
	fma.rn.f32 	%f1594, %f193, %f1731, %f1593;
	st.global.f32 	[%rd9+4], %f1594;
$L__BB2_133:
	add.s32 	%r299, %r8, 2;
	setp.ge.s32 	%p105, %r299, %r126;
	@%p105 bra 	$L__BB2_135;
	ld.global.f32 	%f1595, [%rd9+8];
	mul.f32 	%f1596, %f194, %f1595;
	fma.rn.f32 	%f1597, %f193, %f1730, %f1596;
	st.global.f32 	[%rd9+8], %f1597;
$L__BB2_135:
	add.s32 	%r300, %r8, 3;
	setp.ge.s32 	%p106, %r300, %r126;
	@%p106 bra 	$L__BB2_137;
	ld.global.f32 	%f1598, [%rd9+12];
	mul.f32 	%f1599, %f194, %f1598;
	fma.rn.f32 	%f1600, %f193, %f1729, %f1599;
	st.global.f32 	[%rd9+12], %f1600;
$L__BB2_137:
	add.s32 	%r301, %r8, 4;
	setp.ge.s32 	%p107, %r301, %r126;
	@%p107 bra 	$L__BB2_139;
	ld.global.f32 	%f1601, [%rd9+16];
	mul.f32 	%f1602, %f194, %f1601;
	fma.rn.f32 	%f1603, %f193, %f1728, %f1602;
	st.global.f32 	[%rd9+16], %f1603;
$L__BB2_139:
	add.s32 	%r302, %r8, 5;
	setp.ge.s32 	%p108, %r302, %r126;
	@%p108 bra 	$L__BB2_141;
	ld.global.f32 	%f1604, [%rd9+20];
	mul.f32 	%f1605, %f194, %f1604;
	fma.rn.f32 	%f1606, %f193, %f1727, %f1605;
	st.global.f32 	[%rd9+20], %f1606;
$L__BB2_141:
	add.s32 	%r303, %r8, 6;
	setp.ge.s32 	%p109, %r303, %r126;
	@%p109 bra 	$L__BB2_143;
	ld.global.f32 	%f1607, [%rd9+24];
	mul.f32 	%f1608, %f194, %f1607;
	fma.rn.f32 	%f1609, %f193, %f1726, %f1608;
	st.global.f32 	[%rd9+24], %f1609;
$L__BB2_143:
	add.s32 	%r304, %r8, 7;
	setp.ge.s32 	%p110, %r304, %r126;
	@%p110 bra 	$L__BB2_145;
	ld.global.f32 	%f1610, [%rd9+28];
	mul.f32 	%f1611, %f194, %f1610;
	fma.rn.f32 	%f1612, %f193, %f1725, %f1611;
	st.global.f32 	[%rd9+28], %f1612;
$L__BB2_145:
	add.s32 	%r120, %r6, 6;
	setp.ge.s32 	%p111, %r120, %r124;
	@%p111 bra 	$L__BB2_162;
	mul.lo.s32 	%r121, %r120, %r126;
	setp.ge.s32 	%p112, %r8, %r126;
	@%p112 bra 	$L__BB2_148;
	add.s32 	%r305, %r8, %r121;
	mul.wide.s32 	%rd79, %r305, 4;
	add.s64 	%rd80, %rd3, %rd79;
	ld.global.f32 	%f1613, [%rd80];
	mul.f32 	%f1614, %f194, %f1613;
	fma.rn.f32 	%f1615, %f193, %f1773, %f1614;
	st.global.f32 	[%rd80], %f1615;
$L__BB2_148:
	add.s32 	%r306, %r8, 1;
	setp.ge.s32 	%p113, %r306, %r126;
	cvt.s64.s32 	%rd81, %r121;
	cvt.s64.s32 	%rd82, %r8;
	add.s64 	%rd83, %rd82, %rd81;
	shl.b64 	%rd84, %rd83, 2;
	add.s64 	%rd10, %rd3, %rd84;
	@%p113 bra 	$L__BB2_150;
	ld.global.f32 	%f1616, [%rd10+4];
	mul.f32 	%f1617, %f194, %f1616;
	fma.rn.f32 	%f1618, %f193, %f1774, %f1617;
	st.global.f32 	[%rd10+4], %f1618;
$L__BB2_150:
	add.s32 	%r307, %r8, 2;
	setp.ge.s32 	%p114, %r307, %r126;
	@%p114 bra 	$L__BB2_152;
	ld.global.f32 	%f1619, [%rd10+8];
	mul.f32 	%f1620, %f194, %f1619;
	fma.rn.f32 	%f1621, %f193, %f1775, %f1620;
	st.global.f32 	[%rd10+8], %f1621;
$L__BB2_152:
	add.s32 	%r308, %r8, 3;
	setp.ge.s32 	%p115, %r308, %r126;
	@%p115 bra 	$L__BB2_154;
	ld.global.f32 	%f1622, [%rd10+12];
	mul.f32 	%f1623, %f194, %f1622;
	fma.rn.f32 	%f1624, %f193, %f1776, %f1623;
	st.global.f32 	[%rd10+12], %f1624;
$L__BB2_154:
	add.s32 	%r309, %r8, 4;
	setp.ge.s32 	%p116, %r309, %r126;
	@%p116 bra 	$L__BB2_156;
	ld.global.f32 	%f1625, [%rd10+16];
	mul.f32 	%f1626, %f194, %f1625;
	fma.rn.f32 	%f1627, %f193, %f1777, %f1626;
	st.global.f32 	[%rd10+16], %f1627;
$L__BB2_156:
	add.s32 	%r310, %r8, 5;
	setp.ge.s32 	%p117, %r310, %r126;
	@%p117 bra 	$L__BB2_158;
	ld.global.f32 	%f1628, [%rd10+20];
	mul.f32 	%f1629, %f194, %f1628;
	fma.rn.f32 	%f1630, %f193, %f1778, %f1629;
	st.global.f32 	[%rd10+20], %f1630;
$L__BB2_158:
	add.s32 	%r311, %r8, 6;
	setp.ge.s32 	%p118, %r311, %r126;
	@%p118 bra 	$L__BB2_160;
	ld.global.f32 	%f1631, [%rd10+24];
	mul.f32 	%f1632, %f194, %f1631;
	fma.rn.f32 	%f1633, %f193, %f1779, %f1632;
	st.global.f32 	[%rd10+24], %f1633;
$L__BB2_160:
	add.s32 	%r312, %r8, 7;
	setp.ge.s32 	%p119, %r312, %r126;
	@%p119 bra 	$L__BB2_162;
	ld.global.f32 	%f1634, [%rd10+28];
	mul.f32 	%f1635, %f194, %f1634;
	fma.rn.f32 	%f1636, %f193, %f1780, %f1635;
	st.global.f32 	[%rd10+28], %f1636;
$L__BB2_162:
	add.s32 	%r122, %r6, 7;
	setp.ge.s32 	%p120, %r122, %r124;
	@%p120 bra 	$L__BB2_179;
	mul.lo.s32 	%r123, %r122, %r126;
	setp.ge.s32 	%p121, %r8, %r126;
	@%p121 bra 	$L__BB2_165;
	add.s32 	%r313, %r8, %r123;
	mul.wide.s32 	%rd85, %r313, 4;
	add.s64 	%rd86, %rd3, %rd85;
	ld.global.f32 	%f1637, [%rd86];
	mul.f32 	%f1638, %f194, %f1637;
	fma.rn.f32 	%f1639, %f193, %f1781, %f1638;
	st.global.f32 	[%rd86], %f1639;
$L__BB2_165:
	add.s32 	%r314, %r8, 1;
	setp.ge.s32 	%p122, %r314, %r126;
	cvt.s64.s32 	%rd87, %r123;
	cvt.s64.s32 	%rd88, %r8;
	add.s64 	%rd89, %rd88, %rd87;
	shl.b64 	%rd90, %rd89, 2;
	add.s64 	%rd11, %rd3, %rd90;
	@%p122 bra 	$L__BB2_167;
	ld.global.f32 	%f1640, [%rd11+4];
	mul.f32 	%f1641, %f194, %f1640;
	fma.rn.f32 	%f1642, %f193, %f1782, %f1641;
	st.global.f32 	[%rd11+4], %f1642;
$L__BB2_167:
	add.s32 	%r315, %r8, 2;
	setp.ge.s32 	%p123, %r315, %r126;
	@%p123 bra 	$L__BB2_169;
	ld.global.f32 	%f1643, [%rd11+8];
	mul.f32 	%f1644, %f194, %f1643;
	fma.rn.f32 	%f1645, %f193, %f1783, %f1644;
	st.global.f32 	[%rd11+8], %f1645;
$L__BB2_169:
	add.s32 	%r316, %r8, 3;
	setp.ge.s32 	%p124, %r316, %r126;
	@%p124 bra 	$L__BB2_171;
	ld.global.f32 	%f1646, [%rd11+12];
	mul.f32 	%f1647, %f194, %f1646;
	fma.rn.f32 	%f1648, %f193, %f1784, %f1647;
	st.global.f32 	[%rd11+12], %f1648;
$L__BB2_171:
	add.s32 	%r317, %r8, 4;
	setp.ge.s32 	%p125, %r317, %r126;
	@%p125 bra 	$L__BB2_173;
	ld.global.f32 	%f1649, [%rd11+16];
	mul.f32 	%f1650, %f194, %f1649;
	fma.rn.f32 	%f1651, %f193, %f1785, %f1650;
	st.global.f32 	[%rd11+16], %f1651;
$L__BB2_173:
	add.s32 	%r318, %r8, 5;
	setp.ge.s32 	%p126, %r318, %r126;
	@%p126 bra 	$L__BB2_175;
	ld.global.f32 	%f1652, [%rd11+20];
	mul.f32 	%f1653, %f194, %f1652;
	fma.rn.f32 	%f1654, %f193, %f1786, %f1653;
	st.global.f32 	[%rd11+20], %f1654;
$L__BB2_175:
	add.s32 	%r319, %r8, 6;
	setp.ge.s32 	%p127, %r319, %r126;
	@%p127 bra 	$L__BB2_177;
	ld.global.f32 	%f1655, [%rd11+24];
	mul.f32 	%f1656, %f194, %f1655;
	fma.rn.f32 	%f1657, %f193, %f1787, %f1656;
	st.global.f32 	[%rd11+24], %f1657;
$L__BB2_177:
	add.s32 	%r320, %r8, 7;
	setp.ge.s32 	%p128, %r320, %r126;
	@%p128 bra 	$L__BB2_179;
	ld.global.f32 	%f1658, [%rd11+28];
	mul.f32 	%f1659, %f194, %f1658;
	fma.rn.f32 	%f1660, %f193, %f1788, %f1659;
	st.global.f32 	[%rd11+28], %f1660;
$L__BB2_179:
	ret;

}
	// .globl	_Z16sgemm_vec_transAILi64ELi128ELi8ELi8ELi8EEvPKfS1_Pfiiiff
.visible .entry _Z16sgemm_vec_transAILi64ELi128ELi8ELi8ELi8EEvPKfS1_Pfiiiff(
	.param .u64 .ptr .align 1 _Z16sgemm_vec_transAILi64ELi128ELi8ELi8ELi8EEvPKfS1_Pfiiiff_param_0,
	.param .u64 .ptr .align 1 _Z16sgemm_vec_transAILi64ELi128ELi8ELi8ELi8EEvPKfS1_Pfiiiff_param_1,
	.param .u64 .ptr .align 1 _Z16sgemm_vec_transAILi64ELi128ELi8ELi8ELi8EEvPKfS1_Pfiiiff_param_2,
	.param .u32 _Z16sgemm_vec_transAILi64ELi128ELi8ELi8ELi8EEvPKfS1_Pfiiiff_param_3,
	.param .u32 _Z16sgemm_vec_transAILi64ELi128ELi8ELi8ELi8EEvPKfS1_Pfiiiff_param_4,
	.param .u32 _Z16sgemm_vec_transAILi64ELi128ELi8ELi8ELi8EEvPKfS1_Pfiiiff_param_5,
	.param .f32 _Z16sgemm_vec_transAILi64ELi128ELi8ELi8ELi8EEvPKfS1_Pfiiiff_param_6,
	.param .f32 _Z16sgemm_vec_transAILi64ELi128ELi8ELi8ELi8EEvPKfS1_Pfiiiff_param_7
)
{
	.reg .pred 	%p<131>;
	.reg .b32 	%r<341>;
	.reg .b32 	%f<1149>;
	.reg .b64 	%rd<91>;
	// demoted variable
	.shared .align 4 .b8 _ZZ16sgemm_vec_transAILi64ELi128ELi8ELi8ELi8EEvPKfS1_PfiiiffE2As[2048];
	// demoted variable
	.shared .align 4 .b8 _ZZ16sgemm_vec_transAILi64ELi128ELi8ELi8ELi8EEvPKfS1_PfiiiffE2Bs[4096];
	ld.param.u64 	%rd12, [_Z16sgemm_vec_transAILi64ELi128ELi8ELi8ELi8EEvPKfS1_Pfiiiff_param_0];
	ld.param.u64 	%rd13, [_Z16sgemm_vec_transAILi64ELi128ELi8ELi8ELi8EEvPKfS1_Pfiiiff_param_1];
	ld.param.u64 	%rd14, [_Z16sgemm_vec_transAILi64ELi128ELi8ELi8ELi8EEvPKfS1_Pfiiiff_param_2];
	ld.param.u32 	%r124, [_Z16sgemm_vec_transAILi64ELi128ELi8ELi8ELi8EEvPKfS1_Pfiiiff_param_3];
	ld.param.u32 	%r125, [_Z16sgemm_vec_transAILi64ELi128ELi8ELi8ELi8EEvPKfS1_Pfiiiff_param_4];
	ld.param.u32 	%r126, [_Z16sgemm_vec_transAILi64ELi128ELi8ELi8ELi8EEvPKfS1_Pfiiiff_param_5];
	ld.param.f32 	%f193, [_Z16sgemm_vec_transAILi64ELi128ELi8ELi8ELi8EEvPKfS1_Pfiiiff_param_6];
	ld.param.f32 	%f194, [_Z16sgemm_vec_transAILi64ELi128ELi8ELi8ELi8EEvPKfS1_Pfiiiff_param_7];
	cvta.to.global.u64 	%rd1, %rd12;
	cvta.to.global.u64 	%rd2, %rd13;
	cvta.to.global.u64 	%rd3, %rd14;
	mov.u32 	%r127, %tid.y;
	mov.u32 	%r128, %tid.x;
	mov.u32 	%r129, %ntid.x;
	mov.u32 	%r130, %ntid.y;
	mul.lo.s32 	%r1, %r129, %r130;
	mad.lo.s32 	%r2, %r127, %r129, %r128;
	mov.u32 	%r131, %ctaid.y;
	shl.b32 	%r3, %r131, 6;
	mov.u32 	%r132, %ctaid.x;
	shl.b32 	%r4, %r132, 7;
	shl.b32 	%r5, %r127, 3;
	add.s32 	%r6, %r3, %r5;
	shl.b32 	%r7, %r128, 3;
	add.s32 	%r8, %r4, %r7;
	setp.lt.s32 	%p1, %r125, 1;
	mov.f32 	%f1085, 0f00000000;
	mov.f32 	%f1086, %f1085;
	mov.f32 	%f1087, %f1085;
	mov.f32 	%f1088, %f1085;
	mov.f32 	%f1089, %f1085;
	mov.f32 	%f1090, %f1085;
	mov.f32 	%f1091, %f1085;
	mov.f32 	%f1092, %f1085;
	mov.f32 	%f1093, %f1085;
	mov.f32 	%f1094, %f1085;
	mov.f32 	%f1095, %f1085;
	mov.f32 	%f1096, %f1085;
	mov.f32 	%f1097, %f1085;
	mov.f32 	%f1098, %f1085;
	mov.f32 	%f1099, %f1085;
	mov.f32 	%f1100, %f1085;
	mov.f32 	%f1101, %f1085;
	mov.f32 	%f1102, %f1085;
	mov.f32 	%f1103, %f1085;
	mov.f32 	%f1104, %f1085;
	mov.f32 	%f1105, %f1085;
	mov.f32 	%f1106, %f1085;
	mov.f32 	%f1107, %f1085;
	mov.f32 	%f1108, %f1085;
	mov.f32 	%f1109, %f1085;
	mov.f32 	%f1110, %f1085;
	mov.f32 	%f1111, %f1085;
	mov.f32 	%f1112, %f1085;
	mov.f32 	%f1113, %f1085;
	mov.f32 	%f1114, %f1085;
	mov.f32 	%f1115, %f1085;
	mov.f32 	%f1116, %f1085;
	mov.f32 	%f1117, %f1085;
	mov.f32 	%f1118, %f1085;
	mov.f32 	%f1119, %f1085;
	mov.f32 	%f1120, %f1085;
	mov.f32 	%f1121, %f1085;
	mov.f32 	%f1122, %f1085;
	mov.f32 	%f1123, %f1085;
	mov.f32 	%f1124, %f1085;
	mov.f32 	%f1125, %f1085;
	mov.f32 	%f1126, %f1085;
	mov.f32 	%f1127, %f1085;
	mov.f32 	%f1128, %f1085;
	mov.f32 	%f1129, %f1085;
	mov.f32 	%f1130, %f1085;
	mov.f32 	%f1131, %f1085;
	mov.f32 	%f1132, %f1085;
	mov.f32 	%f1133, %f1085;
	mov.f32 	%f1134, %f1085;
	mov.f32 	%f1135, %f1085;
	mov.f32 	%f1136, %f1085;
	mov.f32 	%f1137, %f1085;
	mov.f32 	%f1138, %f1085;
	mov.f32 	%f1139, %f1085;
	mov.f32 	%f1140, %f1085;
	mov.f32 	%f1141, %f1085;
	mov.f32 	%f1142, %f1085;
	mov.f32 	%f1143, %f1085;
	mov.f32 	%f1144, %f1085;
	mov.f32 	%f1145, %f1085;
	mov.f32 	%f1146, %f1085;
	mov.f32 	%f1147, %f1085;
	mov.f32 	%f1148, %f1085;
	@%p1 bra 	$L__BB3_44;
	add.s32 	%r9, %r2, %r1;
	max.u32 	%r134, %r9, 128;
	setp.lt.u32 	%p2, %r9, 128;
	selp.u32 	%r135, 1, 0, %p2;
	add.s32 	%r136, %r9, %r135;
	sub.s32 	%r137, %r134, %r136;
	div.u32 	%r138, %r137, %r1;
	add.s32 	%r10, %r138, %r135;
	max.u32 	%r139, %r9, 256;
	setp.lt.u32 	%p3, %r9, 256;
	selp.u32 	%r140, 1, 0, %p3;
	add.s32 	%r141, %r9, %r140;
	sub.s32 	%r142, %r139, %r141;
	div.u32 	%r143, %r142, %r1;
	add.s32 	%r11, %r143, %r140;
	and.b32  	%r12, %r10, 3;
	shr.u32 	%r144, %r2, 1;
	shl.b32 	%r145, %r2, 2;
	and.b32  	%r13, %r145, 4;
	add.s32 	%r14, %r144, %r3;
	mul.lo.s32 	%r15, %r14, %r125;
	shr.u32 	%r146, %r9, 1;
	shl.b32 	%r147, %r9, 2;
	and.b32  	%r16, %r147, 4;
	add.s32 	%r17, %r146, %r3;
	mul.lo.s32 	%r18, %r17, %r125;
	shl.b32 	%r148, %r9, 10;
	and.b32  	%r149, %r148, 1024;
	mov.u32 	%r150, _ZZ16sgemm_vec_transAILi64ELi128ELi8ELi8ELi8EEvPKfS1_PfiiiffE2As;
	add.s32 	%r151, %r150, %r149;
	shl.b32 	%r152, %r146, 2;
	add.s32 	%r19, %r151, %r152;
	add.s32 	%r20, %r9, %r1;
	shr.u32 	%r153, %r20, 1;
	shl.b32 	%r154, %r20, 2;
	and.b32  	%r21, %r154, 4;
	add.s32 	%r22, %r153, %r3;
	mul.lo.s32 	%r23, %r22, %r125;
	add.s32 	%r24, %r20, %r1;
	and.b32  	%r25, %r11, 3;
	shr.u32 	%r26, %r2, 5;
	and.b32  	%r155, %r145, 124;
	add.s32 	%r27, %r155, %r4;
	shl.b32 	%r156, %r26, 9;
	mov.u32 	%r157, _ZZ16sgemm_vec_transAILi64ELi128ELi8ELi8ELi8EEvPKfS1_PfiiiffE2Bs;
	add.s32 	%r158, %r157, %r156;
	shl.b32 	%r159, %r2, 4;
	and.b32  	%r160, %r159, 496;
	add.s32 	%r28, %r158, %r160;
	shr.u32 	%r29, %r9, 5;
	and.b32  	%r161, %r147, 124;
	add.s32 	%r30, %r161, %r4;
	shl.b32 	%r162, %r29, 9;
	add.s32 	%r163, %r157, %r162;
	shl.b32 	%r164, %r9, 4;
	and.b32  	%r165, %r164, 496;
	add.s32 	%r31, %r163, %r165;
	shr.u32 	%r32, %r20, 5;
	and.b32  	%r166, %r154, 124;
	add.s32 	%r33, %r166, %r4;
	shl.b32 	%r167, %r32, 9;
	add.s32 	%r168, %r157, %r167;
	shl.b32 	%r169, %r20, 4;
	and.b32  	%r170, %r169, 496;
	add.s32 	%r34, %r168, %r170;
	shl.b32 	%r171, %r5, 2;
	add.s32 	%r35, %r150, %r171;
	shl.b32 	%r172, %r7, 2;
	add.s32 	%r36, %r157, %r172;
	mov.b32 	%r329, 0;
	mov.f32 	%f1085, 0f00000000;
$L__BB3_2:
	setp.gt.u32 	%p4, %r2, 127;
	@%p4 bra 	$L__BB3_23;
	setp.eq.s32 	%p5, %r12, 3;
	mov.u32 	%r330, %r2;
	@%p5 bra 	$L__BB3_12;
	setp.ge.s32 	%p6, %r14, %r124;
	add.s32 	%r38, %r13, %r329;
	add.s32 	%r174, %r38, 3;
	setp.ge.s32 	%p7, %r174, %r125;
	or.pred  	%p8, %p6, %p7;
	@%p8 bra 	$L__BB3_6;
	add.s32 	%r175, %r15, %r38;
	mul.wide.u32 	%rd15, %r175, 4;
	add.s64 	%rd16, %rd1, %rd15;
	ld.global.nc.v4.f32 	{%f197, %f198, %f199, %f200}, [%rd16];
	shl.b32 	%r176, %r13, 8;
	mov.u32 	%r177, _ZZ16sgemm_vec_transAILi64ELi128ELi8ELi8ELi8EEvPKfS1_PfiiiffE2As;
	add.s32 	%r178, %r177, %r176;
	shl.b32 	%r179, %r2, 1;
	and.b32  	%r180, %r179, -4;
	add.s32 	%r181, %r178, %r180;
	st.shared.f32 	[%r181], %f197;
	st.shared.f32 	[%r181+256], %f198;
	st.shared.f32 	[%r181+512], %f199;
	st.shared.f32 	[%r181+768], %f200;
$L__BB3_6:
	setp.eq.s32 	%p9, %r12, 0;
	mov.u32 	%r330, %r9;
	@%p9 bra 	$L__BB3_12;
	setp.ge.s32 	%p10, %r17, %r124;
	add.s32 	%r39, %r16, %r329;
	add.s32 	%r183, %r39, 3;
	setp.ge.s32 	%p11, %r183, %r125;
	or.pred  	%p12, %p10, %p11;
	@%p12 bra 	$L__BB3_9;
	add.s32 	%r184, %r18, %r39;
	mul.wide.u32 	%rd17, %r184, 4;
	add.s64 	%rd18, %rd1, %rd17;
	ld.global.nc.v4.f32 	{%f201, %f202, %f203, %f204}, [%rd18];
	st.shared.f32 	[%r19], %f201;
	st.shared.f32 	[%r19+256], %f202;
	st.shared.f32 	[%r19+512], %f203;
	st.shared.f32 	[%r19+768], %f204;
$L__BB3_9:
	setp.eq.s32 	%p13, %r12, 1;
	mov.u32 	%r330, %r20;
	@%p13 bra 	$L__BB3_12;
	setp.ge.s32 	%p14, %r22, %r124;
	add.s32 	%r40, %r21, %r329;
	add.s32 	%r186, %r40, 3;
	setp.ge.s32 	%p15, %r186, %r125;
	or.pred  	%p16, %p14, %p15;
	mov.u32 	%r330, %r24;
	@%p16 bra 	$L__BB3_12;
	add.s32 	%r187, %r23, %r40;
	mul.wide.u32 	%rd19, %r187, 4;
	add.s64 	%rd20, %rd1, %rd19;
	ld.global.nc.v4.f32 	{%f205, %f206, %f207, %f208}, [%rd20];
	shl.b32 	%r188, %r21, 8;
	mov.u32 	%r189, _ZZ16sgemm_vec_transAILi64ELi128ELi8ELi8ELi8EEvPKfS1_PfiiiffE2As;
	add.s32 	%r190, %r189, %r188;
	shl.b32 	%r191, %r20, 1;
	and.b32  	%r192, %r191, -4;
	add.s32 	%r193, %r190, %r192;
	st.shared.f32 	[%r193], %f205;
	st.shared.f32 	[%r193+256], %f206;
	st.shared.f32 	[%r193+512], %f207;
	st.shared.f32 	[%r193+768], %f208;
	mov.u32 	%r330, %r24;
$L__BB3_12:
	setp.lt.u32 	%p17, %r10, 3;
	@%p17 bra 	$L__BB3_23;
	shl.b32 	%r194, %r1, 1;
	add.s32 	%r338, %r194, %r330;
	shl.b32 	%r332, %r330, 2;
	shl.b32 	%r195, %r1, 3;
	add.s32 	%r337, %r195, %r332;
	mad.lo.s32 	%r336, %r1, 3, %r330;
	mad.lo.s32 	%r335, %r1, 12, %r332;
	add.s32 	%r333, %r1, %r330;
	shl.b32 	%r334, %r333, 2;
$L__BB3_14:
	shr.u32 	%r61, %r330, 1;
	and.b32  	%r62, %r332, 4;
	add.s32 	%r63, %r61, %r3;
	setp.ge.s32 	%p18, %r63, %r124;
	add.s32 	%r64, %r62, %r329;
	add.s32 	%r196, %r64, 3;
	setp.ge.s32 	%p19, %r196, %r125;
	or.pred  	%p20, %p18, %p19;
	@%p20 bra 	$L__BB3_16;
	mad.lo.s32 	%r197, %r63, %r125, %r64;
	mul.wide.u32 	%rd21, %r197, 4;
	add.s64 	%rd22, %rd1, %rd21;
	ld.global.nc.v4.f32 	{%f209, %f210, %f211, %f212}, [%rd22];
	shl.b32 	%r198, %r62, 8;
	mov.u32 	%r199, _ZZ16sgemm_vec_transAILi64ELi128ELi8ELi8ELi8EEvPKfS1_PfiiiffE2As;
	add.s32 	%r200, %r199, %r198;
	shl.b32 	%r201, %r61, 2;
	add.s32 	%r202, %r200, %r201;
	st.shared.f32 	[%r202], %f209;
	st.shared.f32 	[%r202+256], %f210;
	st.shared.f32 	[%r202+512], %f211;
	st.shared.f32 	[%r202+768], %f212;
$L__BB3_16:
	shr.u32 	%r65, %r333, 1;
	and.b32  	%r66, %r334, 4;
	add.s32 	%r67, %r65, %r3;
	setp.ge.s32 	%p21, %r67, %r124;
	add.s32 	%r68, %r66, %r329;
	add.s32 	%r203, %r68, 3;
	setp.ge.s32 	%p22, %r203, %r125;
	or.pred  	%p23, %p21, %p22;
	@%p23 bra 	$L__BB3_18;
	mad.lo.s32 	%r204, %r67, %r125, %r68;
	mul.wide.u32 	%rd23, %r204, 4;
	add.s64 	%rd24, %rd1, %rd23;
	ld.global.nc.v4.f32 	{%f213, %f214, %f215, %f216}, [%rd24];
	shl.b32 	%r205, %r66, 8;
	mov.u32 	%r206, _ZZ16sgemm_vec_transAILi64ELi128ELi8ELi8ELi8EEvPKfS1_PfiiiffE2As;
	add.s32 	%r207, %r206, %r205;
	shl.b32 	%r208, %r65, 2;
	add.s32 	%r209, %r207, %r208;
	st.shared.f32 	[%r209], %f213;
	st.shared.f32 	[%r209+256], %f214;
	st.shared.f32 	[%r209+512], %f215;
	st.shared.f32 	[%r209+768], %f216;
$L__BB3_18:
	add.s32 	%r69, %r330, %r1;
	shr.u32 	%r70, %r338, 1;
	and.b32  	%r71, %r337, 4;
	add.s32 	%r72, %r70, %r3;
	setp.ge.s32 	%p24, %r72, %r124;
	add.s32 	%r73, %r71, %r329;
	add.s32 	%r210, %r73, 3;
	setp.ge.s32 	%p25, %r210, %r125;
	or.pred  	%p26, %p24, %p25;
	@%p26 bra 	$L__BB3_20;
	mad.lo.s32 	%r211, %r72, %r125, %r73;
	mul.wide.u32 	%rd25, %r211, 4;
	add.s64 	%rd26, %rd1, %rd25;
	ld.global.nc.v4.f32 	{%f217, %f218, %f219, %f220}, [%rd26];
	shl.b32 	%r212, %r71, 8;
	mov.u32 	%r213, _ZZ16sgemm_vec_transAILi64ELi128ELi8ELi8ELi8EEvPKfS1_PfiiiffE2As;
	add.s32 	%r214, %r213, %r212;
	shl.b32 	%r215, %r70, 2;
	add.s32 	%r216, %r214, %r215;
	st.shared.f32 	[%r216], %f217;
	st.shared.f32 	[%r216+256], %f218;
	st.shared.f32 	[%r216+512], %f219;
	st.shared.f32 	[%r216+768], %f220;
$L__BB3_20:
	add.s32 	%r74, %r69, %r1;
	shr.u32 	%r75, %r336, 1;
	and.b32  	%r76, %r335, 4;
	add.s32 	%r77, %r75, %r3;
	setp.ge.s32 	%p27, %r77, %r124;
	add.s32 	%r78, %r76, %r329;
	add.s32 	%r217, %r78, 3;
	setp.ge.s32 	%p28, %r217, %r125;
	or.pred  	%p29, %p27, %p28;
	@%p29 bra 	$L__BB3_22;
	mad.lo.s32 	%r218, %r77, %r125, %r78;
	mul.wide.u32 	%rd27, %r218, 4;
	add.s64 	%rd28, %rd1, %rd27;
	ld.global.nc.v4.f32 	{%f221, %f222, %f223, %f224}, [%rd28];
	shl.b32 	%r219, %r76, 8;
	mov.u32 	%r220, _ZZ16sgemm_vec_transAILi64ELi128ELi8ELi8ELi8EEvPKfS1_PfiiiffE2As;
	add.s32 	%r221, %r220, %r219;
	shl.b32 	%r222, %r75, 2;
	add.s32 	%r223, %r221, %r222;
	st.shared.f32 	[%r223], %f221;
	st.shared.f32 	[%r223+256], %f222;
	st.shared.f32 	[%r223+512], %f223;
	st.shared.f32 	[%r223+768], %f224;
$L__BB3_22:
	add.s32 	%r224, %r74, %r1;
	add.s32 	%r330, %r224, %r1;
	shl.b32 	%r225, %r1, 2;
	add.s32 	%r338, %r338, %r225;
	shl.b32 	%r226, %r1, 4;
	add.s32 	%r337, %r337, %r226;
	add.s32 	%r336, %r336, %r225;
	add.s32 	%r335, %r335, %r226;
	add.s32 	%r334, %r334, %r226;
	add.s32 	%r333, %r333, %r225;
	add.s32 	%r332, %r332, %r226;
	setp.lt.u32 	%p30, %r330, 128;
	@%p30 bra 	$L__BB3_14;
$L__BB3_23:
	setp.gt.u32 	%p31, %r2, 255;
	@%p31 bra 	$L__BB3_43;
	setp.eq.s32 	%p32, %r25, 3;
	mov.u32 	%r331, %r2;
	@%p32 bra 	$L__BB3_33;
	add.s32 	%r227, %r27, 3;
	setp.ge.s32 	%p33, %r227, %r126;
	add.s32 	%r49, %r26, %r329;
	setp.ge.s32 	%p34, %r49, %r125;
	or.pred  	%p35, %p34, %p33;
	@%p35 bra 	$L__BB3_27;
	mad.lo.s32 	%r228, %r49, %r126, %r27;
	mul.wide.s32 	%rd29, %r228, 4;
	add.s64 	%rd30, %rd2, %rd29;
	ld.global.nc.v4.f32 	{%f225, %f226, %f227, %f228}, [%rd30];
	st.shared.f32 	[%r28], %f225;
	st.shared.f32 	[%r28+4], %f226;
	st.shared.f32 	[%r28+8], %f227;
	st.shared.f32 	[%r28+12], %f228;
$L__BB3_27:
	setp.eq.s32 	%p36, %r25, 0;
	mov.u32 	%r331, %r9;
	@%p36 bra 	$L__BB3_33;
	add.s32 	%r229, %r30, 3;
	setp.ge.s32 	%p37, %r229, %r126;
	add.s32 	%r50, %r29, %r329;
	setp.ge.s32 	%p38, %r50, %r125;
	or.pred  	%p39, %p38, %p37;
	@%p39 bra 	$L__BB3_30;
	mad.lo.s32 	%r230, %r50, %r126, %r30;
	mul.wide.s32 	%rd31, %r230, 4;
	add.s64 	%rd32, %rd2, %rd31;
	ld.global.nc.v4.f32 	{%f229, %f230, %f231, %f232}, [%rd32];
	st.shared.f32 	[%r31], %f229;
	st.shared.f32 	[%r31+4], %f230;
	st.shared.f32 	[%r31+8], %f231;
	st.shared.f32 	[%r31+12], %f232;
$L__BB3_30:
	setp.eq.s32 	%p40, %r25, 1;
	mov.u32 	%r331, %r20;
	@%p40 bra 	$L__BB3_33;
	add.s32 	%r231, %r33, 3;
	setp.ge.s32 	%p41, %r231, %r126;
	add.s32 	%r51, %r32, %r329;
	setp.ge.s32 	%p42, %r51, %r125;
	or.pred  	%p43, %p42, %p41;
	mov.u32 	%r331, %r24;
	@%p43 bra 	$L__BB3_33;
	mad.lo.s32 	%r232, %r51, %r126, %r33;
	mul.wide.s32 	%rd33, %r232, 4;
	add.s64 	%rd34, %rd2, %rd33;
	ld.global.nc.v4.f32 	{%f233, %f234, %f235, %f236}, [%rd34];
	st.shared.f32 	[%r34], %f233;
	st.shared.f32 	[%r34+4], %f234;
	st.shared.f32 	[%r34+8], %f235;
	st.shared.f32 	[%r34+12], %f236;
	mov.u32 	%r331, %r24;
$L__BB3_33:
	setp.lt.u32 	%p44, %r11, 3;
	@%p44 bra 	$L__BB3_43;
$L__BB3_34:
	shr.u32 	%r88, %r331, 5;
	shl.b32 	%r233, %r331, 2;
	and.b32  	%r89, %r233, 124;
	add.s32 	%r90, %r88, %r329;
	add.s32 	%r91, %r89, %r4;
	setp.ge.s32 	%p45, %r90, %r125;
	add.s32 	%r234, %r91, 3;
	setp.ge.s32 	%p46, %r234, %r126;
	or.pred  	%p47, %p45, %p46;
	@%p47 bra 	$L__BB3_36;
	mad.lo.s32 	%r235, %r90, %r126, %r91;
	mul.wide.s32 	%rd35, %r235, 4;
	add.s64 	%rd36, %rd2, %rd35;
	ld.global.nc.v4.f32 	{%f237, %f238, %f239, %f240}, [%rd36];
	shl.b32 	%r236, %r88, 9;
	mov.u32 	%r237, _ZZ16sgemm_vec_transAILi64ELi128ELi8ELi8ELi8EEvPKfS1_PfiiiffE2Bs;
	add.s32 	%r238, %r237, %r236;
	shl.b32 	%r239, %r89, 2;
	add.s32 	%r240, %r238, %r239;
	st.shared.f32 	[%r240], %f237;
	st.shared.f32 	[%r240+4], %f238;
	st.shared.f32 	[%r240+8], %f239;
	st.shared.f32 	[%r240+12], %f240;
$L__BB3_36:
	add.s32 	%r92, %r331, %r1;
	shr.u32 	%r93, %r92, 5;
	shl.b32 	%r241, %r92, 2;
	and.b32  	%r94, %r241, 124;
	add.s32 	%r95, %r93, %r329;
	add.s32 	%r96, %r94, %r4;
	setp.ge.s32 	%p48, %r95, %r125;
	add.s32 	%r242, %r96, 3;
	setp.ge.s32 	%p49, %r242, %r126;
	or.pred  	%p50, %p48, %p49;
	@%p50 bra 	$L__BB3_38;
	mad.lo.s32 	%r243, %r95, %r126, %r96;
	mul.wide.s32 	%rd37, %r243, 4;
	add.s64 	%rd38, %rd2, %rd37;
	ld.global.nc.v4.f32 	{%f241, %f242, %f243, %f244}, [%rd38];
	shl.b32 	%r244, %r93, 9;
	mov.u32 	%r245, _ZZ16sgemm_vec_transAILi64ELi128ELi8ELi8ELi8EEvPKfS1_PfiiiffE2Bs;
	add.s32 	%r246, %r245, %r244;
	shl.b32 	%r247, %r94, 2;
	add.s32 	%r248, %r246, %r247;
	st.shared.f32 	[%r248], %f241;
	st.shared.f32 	[%r248+4], %f242;
	st.shared.f32 	[%r248+8], %f243;
	st.shared.f32 	[%r248+12], %f244;
$L__BB3_38:
	add.s32 	%r97, %r92, %r1;
	shr.u32 	%r98, %r97, 5;
	shl.b32 	%r249, %r97, 2;
	and.b32  	%r99, %r249, 124;
	add.s32 	%r100, %r98, %r329;
	add.s32 	%r101, %r99, %r4;
	setp.ge.s32 	%p51, %r100, %r125;
	add.s32 	%r250, %r101, 3;
	setp.ge.s32 	%p52, %r250, %r126;
	or.pred  	%p53, %p51, %p52;
	@%p53 bra 	$L__BB3_40;
	mad.lo.s32 	%r251, %r100, %r126, %r101;
	mul.wide.s32 	%rd39, %r251, 4;
	add.s64 	%rd40, %rd2, %rd39;
	ld.global.nc.v4.f32 	{%f245, %f246, %f247, %f248}, [%rd40];
	shl.b32 	%r252, %r98, 9;
	mov.u32 	%r253, _ZZ16sgemm_vec_transAILi64ELi128ELi8ELi8ELi8EEvPKfS1_PfiiiffE2Bs;
	add.s32 	%r254, %r253, %r252;
	shl.b32 	%r255, %r99, 2;
	add.s32 	%r256, %r254, %r255;
	st.shared.f32 	[%r256], %f245;
	st.shared.f32 	[%r256+4], %f246;
	st.shared.f32 	[%r256+8], %f247;
	st.shared.f32 	[%r256+12], %f248;
$L__BB3_40:
	add.s32 	%r102, %r97, %r1;
	shr.u32 	%r103, %r102, 5;
	shl.b32 	%r257, %r102, 2;
	and.b32  	%r104, %r257, 124;
	add.s32 	%r105, %r103, %r329;
	add.s32 	%r106, %r104, %r4;
	setp.ge.s32 	%p54, %r105, %r125;
	add.s32 	%r258, %r106, 3;
	setp.ge.s32 	%p55, %r258, %r126;
	or.pred  	%p56, %p54, %p55;
	@%p56 bra 	$L__BB3_42;
	mad.lo.s32 	%r259, %r105, %r126, %r106;
	mul.wide.s32 	%rd41, %r259, 4;
	add.s64 	%rd42, %rd2, %rd41;
	ld.global.nc.v4.f32 	{%f249, %f250, %f251, %f252}, [%rd42];
	shl.b32 	%r260, %r103, 9;
	mov.u32 	%r261, _ZZ16sgemm_vec_transAILi64ELi128ELi8ELi8ELi8EEvPKfS1_PfiiiffE2Bs;
	add.s32 	%r262, %r261, %r260;
	shl.b32 	%r263, %r104, 2;
	add.s32 	%r264, %r262, %r263;
	st.shared.f32 	[%r264], %f249;
	st.shared.f32 	[%r264+4], %f250;
	st.shared.f32 	[%r264+8], %f251;
	st.shared.f32 	[%r264+12], %f252;
$L__BB3_42:
	add.s32 	%r331, %r102, %r1;
	setp.lt.u32 	%p57, %r331, 256;
	@%p57 bra 	$L__BB3_34;
$L__BB3_43:
	bar.sync 	0;
	ld.shared.f32 	%f253, [%r35];
	ld.shared.f32 	%f254, [%r35+4];
	ld.shared.f32 	%f255, [%r35+8];
	ld.shared.f32 	%f256, [%r35+12];
	ld.shared.f32 	%f257, [%r35+16];
	ld.shared.f32 	%f258, [%r35+20];
	ld.shared.f32 	%f259, [%r35+24];
	ld.shared.f32 	%f260, [%r35+28];
	ld.shared.f32 	%f261, [%r36];
	ld.shared.f32 	%f262, [%r36+4];
	ld.shared.f32 	%f263, [%r36+8];
	ld.shared.f32 	%f264, [%r36+12];
	ld.shared.f32 	%f265, [%r36+16];
	ld.shared.f32 	%f266, [%r36+20];
	ld.shared.f32 	%f267, [%r36+24];
	ld.shared.f32 	%f268, [%r36+28];
	fma.rn.f32 	%f269, %f253, %f261, %f1132;
	fma.rn.f32 	%f270, %f253, %f262, %f1131;
	fma.rn.f32 	%f271, %f253, %f263, %f1130;
	fma.rn.f32 	%f272, %f253, %f264, %f1129;
	fma.rn.f32 	%f273, %f253, %f265, %f1128;
	fma.rn.f32 	%f274, %f253, %f266, %f1127;
	fma.rn.f32 	%f275, %f253, %f267, %f1126;
	fma.rn.f32 	%f276, %f253, %f268, %f1125;
	fma.rn.f32 	%f277, %f254, %f261, %f1124;
	fma.rn.f32 	%f278, %f254, %f262, %f1123;
	fma.rn.f32 	%f279, %f254, %f263, %f1122;
	fma.rn.f32 	%f280, %f254, %f264, %f1121;
	fma.rn.f32 	%f281, %f254, %f265, %f1120;
	fma.rn.f32 	%f282, %f254, %f266, %f1119;
	fma.rn.f32 	%f283, %f254, %f267, %f1118;
	fma.rn.f32 	%f284, %f254, %f268, %f1117;
	fma.rn.f32 	%f285, %f255, %f261, %f1116;
	fma.rn.f32 	%f286, %f255, %f262, %f1115;
	fma.rn.f32 	%f287, %f255, %f263, %f1114;
	fma.rn.f32 	%f288, %f255, %f264, %f1113;
	fma.rn.f32 	%f289, %f255, %f265, %f1112;
	fma.rn.f32 	%f290, %f255, %f266, %f1111;
	fma.rn.f32 	%f291, %f255, %f267, %f1110;
	fma.rn.f32 	%f292, %f255, %f268, %f1109;
	fma.rn.f32 	%f293, %f256, %f261, %f1108;
	fma.rn.f32 	%f294, %f256, %f262, %f1107;
	fma.rn.f32 	%f295, %f256, %f263, %f1106;
	fma.rn.f32 	%f296, %f256, %f264, %f1105;
	fma.rn.f32 	%f297, %f256, %f265, %f1104;
	fma.rn.f32 	%f298, %f256, %f266, %f1103;
	fma.rn.f32 	%f299, %f256, %f267, %f1102;
	fma.rn.f32 	%f300, %f256, %f268, %f1101;
	fma.rn.f32 	%f301, %f257, %f261, %f1100;
	fma.rn.f32 	%f302, %f257, %f262, %f1099;
	fma.rn.f32 	%f303, %f257, %f263, %f1098;
	fma.rn.f32 	%f304, %f257, %f264, %f1097;
	fma.rn.f32 	%f305, %f257, %f265, %f1096;
	fma.rn.f32 	%f306, %f257, %f266, %f1095;
	fma.rn.f32 	%f307, %f257, %f267, %f1094;
	fma.rn.f32 	%f308, %f257, %f268, %f1093;
	fma.rn.f32 	%f309, %f258, %f261, %f1092;
	fma.rn.f32 	%f310, %f258, %f262, %f1091;
	fma.rn.f32 	%f311, %f258, %f263, %f1090;
	fma.rn.f32 	%f312, %f258, %f264, %f1089;
	fma.rn.f32 	%f313, %f258, %f265, %f1088;
	fma.rn.f32 	%f314, %f258, %f266, %f1087;
	fma.rn.f32 	%f315, %f258, %f267, %f1086;
	fma.rn.f32 	%f316, %f258, %f268, %f1085;
	fma.rn.f32 	%f317, %f259, %f261, %f1133;
	fma.rn.f32 	%f318, %f259, %f262, %f1134;
	fma.rn.f32 	%f319, %f259, %f263, %f1135;
	fma.rn.f32 	%f320, %f259, %f264, %f1136;
	fma.rn.f32 	%f321, %f259, %f265, %f1137;
	fma.rn.f32 	%f322, %f259, %f266, %f1138;
	fma.rn.f32 	%f323, %f259, %f267, %f1139;
	fma.rn.f32 	%f324, %f259, %f268, %f1140;
	fma.rn.f32 	%f325, %f260, %f261, %f1141;
	fma.rn.f32 	%f326, %f260, %f262, %f1142;
	fma.rn.f32 	%f327, %f260, %f263, %f1143;
	fma.rn.f32 	%f328, %f260, %f264, %f1144;
	fma.rn.f32 	%f329, %f260, %f265, %f1145;
	fma.rn.f32 	%f330, %f260, %f266, %f1146;
	fma.rn.f32 	%f331, %f260, %f267, %f1147;
	fma.rn.f32 	%f332, %f260, %f268, %f1148;
	ld.shared.f32 	%f333, [%r35+256];
	ld.shared.f32 	%f334, [%r35+260];
	ld.shared.f32 	%f335, [%r35+264];
	ld.shared.f32 	%f336, [%r35+268];
	ld.shared.f32 	%f337, [%r35+272];
	ld.shared.f32 	%f338, [%r35+276];
	ld.shared.f32 	%f339, [%r35+280];
	ld.shared.f32 	%f340, [%r35+284];
	ld.shared.f32 	%f341, [%r36+512];
	ld.shared.f32 	%f342, [%r36+516];
	ld.shared.f32 	%f343, [%r36+520];
	ld.shared.f32 	%f344, [%r36+524];
	ld.shared.f32 	%f345, [%r36+528];
	ld.shared.f32 	%f346, [%r36+532];
	ld.shared.f32 	%f347, [%r36+536];
	ld.shared.f32 	%f348, [%r36+540];
	fma.rn.f32 	%f349, %f333, %f341, %f269;
	fma.rn.f32 	%f350, %f333, %f342, %f270;
	fma.rn.f32 	%f351, %f333, %f343, %f271;
	fma.rn.f32 	%f352, %f333, %f344, %f272;
	fma.rn.f32 	%f353, %f333, %f345, %f273;
	fma.rn.f32 	%f354, %f333, %f346, %f274;
	fma.rn.f32 	%f355, %f333, %f347, %f275;
	fma.rn.f32 	%f356, %f333, %f348, %f276;
	fma.rn.f32 	%f357, %f334, %f341, %f277;
	fma.rn.f32 	%f358, %f334, %f342, %f278;
	fma.rn.f32 	%f359, %f334, %f343, %f279;
	fma.rn.f32 	%f360, %f334, %f344, %f280;
	fma.rn.f32 	%f361, %f334, %f345, %f281;
	fma.rn.f32 	%f362, %f334, %f346, %f282;
	fma.rn.f32 	%f363, %f334, %f347, %f283;
	fma.rn.f32 	%f364, %f334, %f348, %f284;
	fma.rn.f32 	%f365, %f335, %f341, %f285;
	fma.rn.f32 	%f366, %f335, %f342, %f286;
	fma.rn.f32 	%f367, %f335, %f343, %f287;
	fma.rn.f32 	%f368, %f335, %f344, %f288;
	fma.rn.f32 	%f369, %f335, %f345, %f289;
	fma.rn.f32 	%f370, %f335, %f346, %f290;
	fma.rn.f32 	%f371, %f335, %f347, %f291;
	fma.rn.f32 	%f372, %f335, %f348, %f292;
	fma.rn.f32 	%f373, %f336, %f341, %f293;
	fma.rn.f32 	%f374, %f336, %f342, %f294;
	fma.rn.f32 	%f375, %f336, %f343, %f295;
	fma.rn.f32 	%f376, %f336, %f344, %f296;
	fma.rn.f32 	%f377, %f336, %f345, %f297;
	fma.rn.f32 	%f378, %f336, %f346, %f298;
	fma.rn.f32 	%f379, %f336, %f347, %f299;
	fma.rn.f32 	%f380, %f336, %f348, %f300;
	fma.rn.f32 	%f381, %f337, %f341, %f301;
	fma.rn.f32 	%f382, %f337, %f342, %f302;
	fma.rn.f32 	%f383, %f337, %f343, %f303;
	fma.rn.f32 	%f384, %f337, %f344, %f304;
	fma.rn.f32 	%f385, %f337, %f345, %f305;
	fma.rn.f32 	%f386, %f337, %f346, %f306;
	fma.rn.f32 	%f387, %f337, %f347, %f307;
	fma.rn.f32 	%f388, %f337, %f348, %f308;
	fma.rn.f32 	%f389, %f338, %f341, %f309;
	fma.rn.f32 	%f390, %f338, %f342, %f310;
	fma.rn.f32 	%f391, %f338, %f343, %f311;
	fma.rn.f32 	%f392, %f338, %f344, %f312;
	fma.rn.f32 	%f393, %f338, %f345, %f313;
	fma.rn.f32 	%f394, %f338, %f346, %f314;
	fma.rn.f32 	%f395, %f338, %f347, %f315;
	fma.rn.f32 	%f396, %f338, %f348, %f316;
	fma.rn.f32 	%f397, %f339, %f341, %f317;
	fma.rn.f32 	%f398, %f339, %f342, %f318;
	fma.rn.f32 	%f399, %f339, %f343, %f319;
	fma.rn.f32 	%f400, %f339, %f344, %f320;
	fma.rn.f32 	%f401, %f339, %f345, %f321;
	fma.rn.f32 	%f402, %f339, %f346, %f322;
	fma.rn.f32 	%f403, %f339, %f347, %f323;
	fma.rn.f32 	%f404, %f339, %f348, %f324;
	fma.rn.f32 	%f405, %f340, %f341, %f325;
	fma.rn.f32 	%f406, %f340, %f342, %f326;
	fma.rn.f32 	%f407, %f340, %f343, %f327;
	fma.rn.f32 	%f408, %f340, %f344, %f328;
	fma.rn.f32 	%f409, %f340, %f345, %f329;
	fma.rn.f32 	%f410, %f340, %f346, %f330;
	fma.rn.f32 	%f411, %f340, %f347, %f331;
	fma.rn.f32 	%f412, %f340, %f348, %f332;
	ld.shared.f32 	%f413, [%r35+512];
	ld.shared.f32 	%f414, [%r35+516];
	ld.shared.f32 	%f415, [%r35+520];
	ld.shared.f32 	%f416, [%r35+524];
	ld.shared.f32 	%f417, [%r35+528];
	ld.shared.f32 	%f418, [%r35+532];
	ld.shared.f32 	%f419, [%r35+536];
	ld.shared.f32 	%f420, [%r35+540];
	ld.shared.f32 	%f421, [%r36+1024];
	ld.shared.f32 	%f422, [%r36+1028];
	ld.shared.f32 	%f423, [%r36+1032];
	ld.shared.f32 	%f424, [%r36+1036];
	ld.shared.f32 	%f425, [%r36+1040];
	ld.shared.f32 	%f426, [%r36+1044];
	ld.shared.f32 	%f427, [%r36+1048];
	ld.shared.f32 	%f428, [%r36+1052];
	fma.rn.f32 	%f429, %f413, %f421, %f349;
	fma.rn.f32 	%f430, %f413, %f422, %f350;
	fma.rn.f32 	%f431, %f413, %f423, %f351;
	fma.rn.f32 	%f432, %f413, %f424, %f352;
	fma.rn.f32 	%f433, %f413, %f425, %f353;
	fma.rn.f32 	%f434, %f413, %f426, %f354;
	fma.rn.f32 	%f435, %f413, %f427, %f355;
	fma.rn.f32 	%f436, %f413, %f428, %f356;
	fma.rn.f32 	%f437, %f414, %f421, %f357;
	fma.rn.f32 	%f438, %f414, %f422, %f358;
	fma.rn.f32 	%f439, %f414, %f423, %f359;
	fma.rn.f32 	%f440, %f414, %f424, %f360;
	fma.rn.f32 	%f441, %f414, %f425, %f361;
	fma.rn.f32 	%f442, %f414, %f426, %f362;
	fma.rn.f32 	%f443, %f414, %f427, %f363;
	fma.rn.f32 	%f444, %f414, %f428, %f364;
	fma.rn.f32 	%f445, %f415, %f421, %f365;
	fma.rn.f32 	%f446, %f415, %f422, %f366;
	fma.rn.f32 	%f447, %f415, %f423, %f367;
	fma.rn.f32 	%f448, %f415, %f424, %f368;
	fma.rn.f32 	%f449, %f415, %f425, %f369;
	fma.rn.f32 	%f450, %f415, %f426, %f370;
	fma.rn.f32 	%f451, %f415, %f427, %f371;
	fma.rn.f32 	%f452, %f415, %f428, %f372;
	fma.rn.f32 	%f453, %f416, %f421, %f373;
	fma.rn.f32 	%f454, %f416, %f422, %f374;
	fma.rn.f32 	%f455, %f416, %f423, %f375;
	fma.rn.f32 	%f456, %f416, %f424, %f376;
	fma.rn.f32 	%f457, %f416, %f425, %f377;
	fma.rn.f32 	%f458, %f416, %f426, %f378;
	fma.rn.f32 	%f459, %f416, %f427, %f379;
	fma.rn.f32 	%f460, %f416, %f428, %f380;
	fma.rn.f32 	%f461, %f417, %f421, %f381;
	fma.rn.f32 	%f462, %f417, %f422, %f382;
	fma.rn.f32 	%f463, %f417, %f423, %f383;
	fma.rn.f32 	%f464, %f417, %f424, %f384;
	fma.rn.f32 	%f465, %f417, %f425, %f385;
	fma.rn.f32 	%f466, %f417, %f426, %f386;
	fma.rn.f32 	%f467, %f417, %f427, %f387;
	fma.rn.f32 	%f468, %f417, %f428, %f388;
	fma.rn.f32 	%f469, %f418, %f421, %f389;
	fma.rn.f32 	%f470, %f418, %f422, %f390;
	fma.rn.f32 	%f471, %f418, %f423, %f391;
	fma.rn.f32 	%f472, %f418, %f424, %f392;
	fma.rn.f32 	%f473, %f418, %f425, %f393;
	fma.rn.f32 	%f474, %f418, %f426, %f394;
	fma.rn.f32 	%f475, %f418, %f427, %f395;
	fma.rn.f32 	%f476, %f418, %f428, %f396;
	fma.rn.f32 	%f477, %f419, %f421, %f397;
	fma.rn.f32 	%f478, %f419, %f422, %f398;
	fma.rn.f32 	%f479, %f419, %f423, %f399;
	fma.rn.f32 	%f480, %f419, %f424, %f400;
	fma.rn.f32 	%f481, %f419, %f425, %f401;
	fma.rn.f32 	%f482, %f419, %f426, %f402;
	fma.rn.f32 	%f483, %f419, %f427, %f403;
	fma.rn.f32 	%f484, %f419, %f428, %f404;
	fma.rn.f32 	%f485, %f420, %f421, %f405;
	fma.rn.f32 	%f486, %f420, %f422, %f406;
	fma.rn.f32 	%f487, %f420, %f423, %f407;
	fma.rn.f32 	%f488, %f420, %f424, %f408;
	fma.rn.f32 	%f489, %f420, %f425, %f409;
	fma.rn.f32 	%f490, %f420, %f426, %f410;
	fma.rn.f32 	%f491, %f420, %f427, %f411;
	fma.rn.f32 	%f492, %f420, %f428, %f412;
	ld.shared.f32 	%f493, [%r35+768];
	ld.shared.f32 	%f494, [%r35+772];
	ld.shared.f32 	%f495, [%r35+776];
	ld.shared.f32 	%f496, [%r35+780];
	ld.shared.f32 	%f497, [%r35+784];
	ld.shared.f32 	%f498, [%r35+788];
	ld.shared.f32 	%f499, [%r35+792];
	ld.shared.f32 	%f500, [%r35+796];
	ld.shared.f32 	%f501, [%r36+1536];
	ld.shared.f32 	%f502, [%r36+1540];
	ld.shared.f32 	%f503, [%r36+1544];
	ld.shared.f32 	%f504, [%r36+1548];
	ld.shared.f32 	%f505, [%r36+1552];
	ld.shared.f32 	%f506, [%r36+1556];
	ld.shared.f32 	%f507, [%r36+1560];
	ld.shared.f32 	%f508, [%r36+1564];
	fma.rn.f32 	%f509, %f493, %f501, %f429;
	fma.rn.f32 	%f510, %f493, %f502, %f430;
	fma.rn.f32 	%f511, %f493, %f503, %f431;
	fma.rn.f32 	%f512, %f493, %f504, %f432;
	fma.rn.f32 	%f513, %f493, %f505, %f433;
	fma.rn.f32 	%f514, %f493, %f506, %f434;
	fma.rn.f32 	%f515, %f493, %f507, %f435;
	fma.rn.f32 	%f516, %f493, %f508, %f436;
	fma.rn.f32 	%f517, %f494, %f501, %f437;
	fma.rn.f32 	%f518, %f494, %f502, %f438;
	fma.rn.f32 	%f519, %f494, %f503, %f439;
	fma.rn.f32 	%f520, %f494, %f504, %f440;
	fma.rn.f32 	%f521, %f494, %f505, %f441;
	fma.rn.f32 	%f522, %f494, %f506, %f442;
	fma.rn.f32 	%f523, %f494, %f507, %f443;
	fma.rn.f32 	%f524, %f494, %f508, %f444;
	fma.rn.f32 	%f525, %f495, %f501, %f445;
	fma.rn.f32 	%f526, %f495, %f502, %f446;
	fma.rn.f32 	%f527, %f495, %f503, %f447;
	fma.rn.f32 	%f528, %f495, %f504, %f448;
	fma.rn.f32 	%f529, %f495, %f505, %f449;
	fma.rn.f32 	%f530, %f495, %f506, %f450;
	fma.rn.f32 	%f531, %f495, %f507, %f451;
	fma.rn.f32 	%f532, %f495, %f508, %f452;
	fma.rn.f32 	%f533, %f496, %f501, %f453;
	fma.rn.f32 	%f534, %f496, %f502, %f454;
	fma.rn.f32 	%f535, %f496, %f503, %f455;
	fma.rn.f32 	%f536, %f496, %f504, %f456;
	fma.rn.f32 	%f537, %f496, %f505, %f457;
	fma.rn.f32 	%f538, %f496, %f506, %f458;
	fma.rn.f32 	%f539, %f496, %f507, %f459;
	fma.rn.f32 	%f540, %f496, %f508, %f460;
	fma.rn.f32 	%f541, %f497, %f501, %f461;
	fma.rn.f32 	%f542, %f497, %f502, %f462;
	fma.rn.f32 	%f543, %f497, %f503, %f463;
	fma.rn.f32 	%f544, %f497, %f504, %f464;
	fma.rn.f32 	%f545, %f497, %f505, %f465;
	fma.rn.f32 	%f546, %f497, %f506, %f466;
	fma.rn.f32 	%f547, %f497, %f507, %f467;
	fma.rn.f32 	%f548, %f497, %f508, %f468;
	fma.rn.f32 	%f549, %f498, %f501, %f469;
	fma.rn.f32 	%f550, %f498, %f502, %f470;
	fma.rn.f32 	%f551, %f498, %f503, %f471;
	fma.rn.f32 	%f552, %f498, %f504, %f472;
	fma.rn.f32 	%f553, %f498, %f505, %f473;
	fma.rn.f32 	%f554, %f498, %f506, %f474;
	fma.rn.f32 	%f555, %f498, %f507, %f475;
	fma.rn.f32 	%f556, %f498, %f508, %f476;
	fma.rn.f32 	%f557, %f499, %f501, %f477;
	fma.rn.f32 	%f558, %f499, %f502, %f478;
	fma.rn.f32 	%f559, %f499, %f503, %f479;
	fma.rn.f32 	%f560, %f499, %f504, %f480;
	fma.rn.f32 	%f561, %f499, %f505, %f481;
	fma.rn.f32 	%f562, %f499, %f506, %f482;
	fma.rn.f32 	%f563, %f499, %f507, %f483;
	fma.rn.f32 	%f564, %f499, %f508, %f484;
	fma.rn.f32 	%f565, %f500, %f501, %f485;
	fma.rn.f32 	%f566, %f500, %f502, %f486;
	fma.rn.f32 	%f567, %f500, %f503, %f487;
	fma.rn.f32 	%f568, %f500, %f504, %f488;
	fma.rn.f32 	%f569, %f500, %f505, %f489;
	fma.rn.f32 	%f570, %f500, %f506, %f490;
	fma.rn.f32 	%f571, %f500, %f507, %f491;
	fma.rn.f32 	%f572, %f500, %f508, %f492;
	ld.shared.f32 	%f573, [%r35+1024];
	ld.shared.f32 	%f574, [%r35+1028];
	ld.shared.f32 	%f575, [%r35+1032];
	ld.shared.f32 	%f576, [%r35+1036];
	ld.shared.f32 	%f577, [%r35+1040];
	ld.shared.f32 	%f578, [%r35+1044];
	ld.shared.f32 	%f579, [%r35+1048];
	ld.shared.f32 	%f580, [%r35+1052];
	ld.shared.f32 	%f581, [%r36+2048];
	ld.shared.f32 	%f582, [%r36+2052];
	ld.shared.f32 	%f583, [%r36+2056];
	ld.shared.f32 	%f584, [%r36+2060];
	ld.shared.f32 	%f585, [%r36+2064];
	ld.shared.f32 	%f586, [%r36+2068];
	ld.shared.f32 	%f587, [%r36+2072];
	ld.shared.f32 	%f588, [%r36+2076];
	fma.rn.f32 	%f589, %f573, %f581, %f509;
	fma.rn.f32 	%f590, %f573, %f582, %f510;
	fma.rn.f32 	%f591, %f573, %f583, %f511;
	fma.rn.f32 	%f592, %f573, %f584, %f512;
	fma.rn.f32 	%f593, %f573, %f585, %f513;
	fma.rn.f32 	%f594, %f573, %f586, %f514;
	fma.rn.f32 	%f595, %f573, %f587, %f515;
	fma.rn.f32 	%f596, %f573, %f588, %f516;
	fma.rn.f32 	%f597, %f574, %f581, %f517;
	fma.rn.f32 	%f598, %f574, %f582, %f518;
	fma.rn.f32 	%f599, %f574, %f583, %f519;
	fma.rn.f32 	%f600, %f574, %f584, %f520;
	fma.rn.f32 	%f601, %f574, %f585, %f521;
	fma.rn.f32 	%f602, %f574, %f586, %f522;
	fma.rn.f32 	%f603, %f574, %f587, %f523;
	fma.rn.f32 	%f604, %f574, %f588, %f524;
	fma.rn.f32 	%f605, %f575, %f581, %f525;
	fma.rn.f32 	%f606, %f575, %f582, %f526;
	fma.rn.f32 	%f607, %f575, %f583, %f527;
	fma.rn.f32 	%f608, %f575, %f584, %f528;
	fma.rn.f32 	%f609, %f575, %f585, %f529;
	fma.rn.f32 	%f610, %f575, %f586, %f530;
	fma.rn.f32 	%f611, %f575, %f587, %f531;
	fma.rn.f32 	%f612, %f575, %f588, %f532;
	fma.rn.f32 	%f613, %f576, %f581, %f533;
	fma.rn.f32 	%f614, %f576, %f582, %f534;
	fma.rn.f32 	%f615, %f576, %f583, %f535;
	fma.rn.f32 	%f616, %f576, %f584, %f536;
	fma.rn.f32 	%f617, %f576, %f585, %f537;
	fma.rn.f32 	%f618, %f576, %f586, %f538;
	fma.rn.f32 	%f619, %f576, %f587, %f539;
	fma.rn.f32 	%f620, %f576, %f588, %f540;
	fma.rn.f32 	%f621, %f577, %f581, %f541;
	fma.rn.f32 	%f622, %f577, %f582, %f542;
	fma.rn.f32 	%f623, %f577, %f583, %f543;
	fma.rn.f32 	%f624, %f577, %f584, %f544;
	fma.rn.f32 	%f625, %f577, %f585, %f545;
	fma.rn.f32 	%f626, %f577, %f586, %f546;
	fma.rn.f32 	%f627, %f577, %f587, %f547;
	fma.rn.f32 	%f628, %f577, %f588, %f548;
	fma.rn.f32 	%f629, %f578, %f581, %f549;
	fma.rn.f32 	%f630, %f578, %f582, %f550;
	fma.rn.f32 	%f631, %f578, %f583, %f551;
	fma.rn.f32 	%f632, %f578, %f584, %f552;
	fma.rn.f32 	%f633, %f578, %f585, %f553;
	fma.rn.f32 	%f634, %f578, %f586, %f554;
	fma.rn.f32 	%f635, %f578, %f587, %f555;
	fma.rn.f32 	%f636, %f578, %f588, %f556;
	fma.rn.f32 	%f637, %f579, %f581, %f557;
	fma.rn.f32 	%f638, %f579, %f582, %f558;
	fma.rn.f32 	%f639, %f579, %f583, %f559;
	fma.rn.f32 	%f640, %f579, %f584, %f560;
	fma.rn.f32 	%f641, %f579, %f585, %f561;
	fma.rn.f32 	%f642, %f579, %f586, %f562;
	fma.rn.f32 	%f643, %f579, %f587, %f563;
	fma.rn.f32 	%f644, %f579, %f588, %f564;
	fma.rn.f32 	%f645, %f580, %f581, %f565;
	fma.rn.f32 	%f646, %f580, %f582, %f566;
	fma.rn.f32 	%f647, %f580, %f583, %f567;
	fma.rn.f32 	%f648, %f580, %f584, %f568;
	fma.rn.f32 	%f649, %f580, %f585, %f569;
	fma.rn.f32 	%f650, %f580, %f586, %f570;
	fma.rn.f32 	%f651, %f580, %f587, %f571;
	fma.rn.f32 	%f652, %f580, %f588, %f572;
	ld.shared.f32 	%f653, [%r35+1280];
	ld.shared.f32 	%f654, [%r35+1284];
	ld.shared.f32 	%f655, [%r35+1288];
	ld.shared.f32 	%f656, [%r35+1292];
	ld.shared.f32 	%f657, [%r35+1296];
	ld.shared.f32 	%f658, [%r35+1300];
	ld.shared.f32 	%f659, [%r35+1304];
	ld.shared.f32 	%f660, [%r35+1308];
	ld.shared.f32 	%f661, [%r36+2560];
	ld.shared.f32 	%f662, [%r36+2564];
	ld.shared.f32 	%f663, [%r36+2568];
	ld.shared.f32 	%f664, [%r36+2572];
	ld.shared.f32 	%f665, [%r36+2576];
	ld.shared.f32 	%f666, [%r36+2580];
	ld.shared.f32 	%f667, [%r36+2584];
	ld.shared.f32 	%f668, [%r36+2588];
	fma.rn.f32 	%f669, %f653, %f661, %f589;
	fma.rn.f32 	%f670, %f653, %f662, %f590;
	fma.rn.f32 	%f671, %f653, %f663, %f591;
	fma.rn.f32 	%f672, %f653, %f664, %f592;
	fma.rn.f32 	%f673, %f653, %f665, %f593;
	fma.rn.f32 	%f674, %f653, %f666, %f594;
	fma.rn.f32 	%f675, %f653, %f667, %f595;
	fma.rn.f32 	%f676, %f653, %f668, %f596;
	fma.rn.f32 	%f677, %f654, %f661, %f597;
	fma.rn.f32 	%f678, %f654, %f662, %f598;
	fma.rn.f32 	%f679, %f654, %f663, %f599;
	fma.rn.f32 	%f680, %f654, %f664, %f600;
	fma.rn.f32 	%f681, %f654, %f665, %f601;
	fma.rn.f32 	%f682, %f654, %f666, %f602;
	fma.rn.f32 	%f683, %f654, %f667, %f603;
	fma.rn.f32 	%f684, %f654, %f668, %f604;
	fma.rn.f32 	%f685, %f655, %f661, %f605;
	fma.rn.f32 	%f686, %f655, %f662, %f606;
	fma.rn.f32 	%f687, %f655, %f663, %f607;
	fma.rn.f32 	%f688, %f655, %f664, %f608;
	fma.rn.f32 	%f689, %f655, %f665, %f609;
	fma.rn.f32 	%f690, %f655, %f666, %f610;
	fma.rn.f32 	%f691, %f655, %f667, %f611;
	fma.rn.f32 	%f692, %f655, %f668, %f612;
	fma.rn.f32 	%f693, %f656, %f661, %f613;
	fma.rn.f32 	%f694, %f656, %f662, %f614;
	fma.rn.f32 	%f695, %f656, %f663, %f615;
	fma.rn.f32 	%f696, %f656, %f664, %f616;
	fma.rn.f32 	%f697, %f656, %f665, %f617;
	fma.rn.f32 	%f698, %f656, %f666, %f618;
	fma.rn.f32 	%f699, %f656, %f667, %f619;
	fma.rn.f32 	%f700, %f656, %f668, %f620;
	fma.rn.f32 	%f701, %f657, %f661, %f621;
	fma.rn.f32 	%f702, %f657, %f662, %f622;
	fma.rn.f32 	%f703, %f657, %f663, %f623;
	fma.rn.f32 	%f704, %f657, %f664, %f624;
	fma.rn.f32 	%f705, %f657, %f665, %f625;
	fma.rn.f32 	%f706, %f657, %f666, %f626;
	fma.rn.f32 	%f707, %f657, %f667, %f627;
	fma.rn.f32 	%f708, %f657, %f668, %f628;
	fma.rn.f32 	%f709, %f658, %f661, %f629;
	fma.rn.f32 	%f710, %f658, %f662, %f630;
	fma.rn.f32 	%f711, %f658, %f663, %f631;
	fma.rn.f32 	%f712, %f658, %f664, %f632;
	fma.rn.f32 	%f713, %f658, %f665, %f633;
	fma.rn.f32 	%f714, %f658, %f666, %f634;
	fma.rn.f32 	%f715, %f658, %f667, %f635;
	fma.rn.f32 	%f716, %f658, %f668, %f636;
	fma.rn.f32 	%f717, %f659, %f661, %f637;
	fma.rn.f32 	%f718, %f659, %f662, %f638;
	fma.rn.f32 	%f719, %f659, %f663, %f639;
	fma.rn.f32 	%f720, %f659, %f664, %f640;
	fma.rn.f32 	%f721, %f659, %f665, %f641;
	fma.rn.f32 	%f722, %f659, %f666, %f642;
	fma.rn.f32 	%f723, %f659, %f667, %f643;
	fma.rn.f32 	%f724, %f659, %f668, %f644;
	fma.rn.f32 	%f725, %f660, %f661, %f645;
	fma.rn.f32 	%f726, %f660, %f662, %f646;
	fma.rn.f32 	%f727, %f660, %f663, %f647;
	fma.rn.f32 	%f728, %f660, %f664, %f648;
	fma.rn.f32 	%f729, %f660, %f665, %f649;
	fma.rn.f32 	%f730, %f660, %f666, %f650;
	fma.rn.f32 	%f731, %f660, %f667, %f651;
	fma.rn.f32 	%f732, %f660, %f668, %f652;
	ld.shared.f32 	%f733, [%r35+1536];
	ld.shared.f32 	%f734, [%r35+1540];
	ld.shared.f32 	%f735, [%r35+1544];
	ld.shared.f32 	%f736, [%r35+1548];
	ld.shared.f32 	%f737, [%r35+1552];
	ld.shared.f32 	%f738, [%r35+1556];
	ld.shared.f32 	%f739, [%r35+1560];
	ld.shared.f32 	%f740, [%r35+1564];
	ld.shared.f32 	%f741, [%r36+3072];
	ld.shared.f32 	%f742, [%r36+3076];
	ld.shared.f32 	%f743, [%r36+3080];
	ld.shared.f32 	%f744, [%r36+3084];
	ld.shared.f32 	%f745, [%r36+3088];
	ld.shared.f32 	%f746, [%r36+3092];
	ld.shared.f32 	%f747, [%r36+3096];
	ld.shared.f32 	%f748, [%r36+3100];
	fma.rn.f32 	%f749, %f733, %f741, %f669;
	fma.rn.f32 	%f750, %f733, %f742, %f670;
	fma.rn.f32 	%f751, %f733, %f743, %f671;
	fma.rn.f32 	%f752, %f733, %f744, %f672;
	fma.rn.f32 	%f753, %f733, %f745, %f673;
	fma.rn.f32 	%f754, %f733, %f746, %f674;
	fma.rn.f32 	%f755, %f733, %f747, %f675;
	fma.rn.f32 	%f756, %f733, %f748, %f676;
	fma.rn.f32 	%f757, %f734, %f741, %f677;
	fma.rn.f32 	%f758, %f734, %f742, %f678;
	fma.rn.f32 	%f759, %f734, %f743, %f679;
	fma.rn.f32 	%f760, %f734, %f744, %f680;
	fma.rn.f32 	%f761, %f734, %f745, %f681;
	fma.rn.f32 	%f762, %f734, %f746, %f682;
	fma.rn.f32 	%f763, %f734, %f747, %f683;
	fma.rn.f32 	%f764, %f734, %f748, %f684;
	fma.rn.f32 	%f765, %f735, %f741, %f685;
	fma.rn.f32 	%f766, %f735, %f742, %f686;
	fma.rn.f32 	%f767, %f735, %f743, %f687;
	fma.rn.f32 	%f768, %f735, %f744, %f688;
	fma.rn.f32 	%f769, %f735, %f745, %f689;
	fma.rn.f32 	%f770, %f735, %f746, %f690;
	fma.rn.f32 	%f771, %f735, %f747, %f691;
	fma.rn.f32 	%f772, %f735, %f748, %f692;
	fma.rn.f32 	%f773, %f736, %f741, %f693;
	fma.rn.f32 	%f774, %f736, %f742, %f694;
	fma.rn.f32 	%f775, %f736, %f743, %f695;
	fma.rn.f32 	%f776, %f736, %f744, %f696;
	fma.rn.f32 	%f777, %f736, %f745, %f697;
	fma.rn.f32 	%f778, %f736, %f746, %f698;
	fma.rn.f32 	%f779, %f736, %f747, %f699;
	fma.rn.f32 	%f780, %f736, %f748, %f700;
	fma.rn.f32 	%f781, %f737, %f741, %f701;
	fma.rn.f32 	%f782, %f737, %f742, %f702;
	fma.rn.f32 	%f783, %f737, %f743, %f703;
	fma.rn.f32 	%f784, %f737, %f744, %f704;
	fma.rn.f32 	%f785, %f737, %f745, %f705;
	fma.rn.f32 	%f786, %f737, %f746, %f706;
	fma.rn.f32 	%f787, %f737, %f747, %f707;
	fma.rn.f32 	%f788, %f737, %f748, %f708;
	fma.rn.f32 	%f789, %f738, %f741, %f709;
	fma.rn.f32 	%f790, %f738, %f742, %f710;
	fma.rn.f32 	%f791, %f738, %f743, %f711;
	fma.rn.f32 	%f792, %f738, %f744, %f712;
	fma.rn.f32 	%f793, %f738, %f745, %f713;
	fma.rn.f32 	%f794, %f738, %f746, %f714;
	fma.rn.f32 	%f795, %f738, %f747, %f715;
	fma.rn.f32 	%f796, %f738, %f748, %f716;
	fma.rn.f32 	%f797, %f739, %f741, %f717;
	fma.rn.f32 	%f798, %f739, %f742, %f718;
	fma.rn.f32 	%f799, %f739, %f743, %f719;
	fma.rn.f32 	%f800, %f739, %f744, %f720;
	fma.rn.f32 	%f801, %f739, %f745, %f721;
	fma.rn.f32 	%f802, %f739, %f746, %f722;
	fma.rn.f32 	%f803, %f739, %f747, %f723;
	fma.rn.f32 	%f804, %f739, %f748, %f724;
	fma.rn.f32 	%f805, %f740, %f741, %f725;
	fma.rn.f32 	%f806, %f740, %f742, %f726;
	fma.rn.f32 	%f807, %f740, %f743, %f727;
	fma.rn.f32 	%f808, %f740, %f744, %f728;
	fma.rn.f32 	%f809, %f740, %f745, %f729;
	fma.rn.f32 	%f810, %f740, %f746, %f730;
	fma.rn.f32 	%f811, %f740, %f747, %f731;
	fma.rn.f32 	%f812, %f740, %f748, %f732;
	ld.shared.f32 	%f813, [%r35+1792];
	ld.shared.f32 	%f814, [%r35+1796];
	ld.shared.f32 	%f815, [%r35+1800];
	ld.shared.f32 	%f816, [%r35+1804];
	ld.shared.f32 	%f817, [%r35+1808];
	ld.shared.f32 	%f818, [%r35+1812];
	ld.shared.f32 	%f819, [%r35+1816];
	ld.shared.f32 	%f820, [%r35+1820];
	ld.shared.f32 	%f821, [%r36+3584];
	ld.shared.f32 	%f822, [%r36+3588];
	ld.shared.f32 	%f823, [%r36+3592];
	ld.shared.f32 	%f824, [%r36+3596];
	ld.shared.f32 	%f825, [%r36+3600];
	ld.shared.f32 	%f826, [%r36+3604];
	ld.shared.f32 	%f827, [%r36+3608];
	ld.shared.f32 	%f828, [%r36+3612];
	fma.rn.f32 	%f1132, %f813, %f821, %f749;
	fma.rn.f32 	%f1131, %f813, %f822, %f750;
	fma.rn.f32 	%f1130, %f813, %f823, %f751;
	fma.rn.f32 	%f1129, %f813, %f824, %f752;
	fma.rn.f32 	%f1128, %f813, %f825, %f753;
	fma.rn.f32 	%f1127, %f813, %f826, %f754;
	fma.rn.f32 	%f1126, %f813, %f827, %f755;
	fma.rn.f32 	%f1125, %f813, %f828, %f756;
	fma.rn.f32 	%f1124, %f814, %f821, %f757;
	fma.rn.f32 	%f1123, %f814, %f822, %f758;
	fma.rn.f32 	%f1122, %f814, %f823, %f759;
	fma.rn.f32 	%f1121, %f814, %f824, %f760;
	fma.rn.f32 	%f1120, %f814, %f825, %f761;
	fma.rn.f32 	%f1119, %f814, %f826, %f762;
	fma.rn.f32 	%f1118, %f814, %f827, %f763;
	fma.rn.f32 	%f1117, %f814, %f828, %f764;
	fma.rn.f32 	%f1116, %f815, %f821, %f765;
	fma.rn.f32 	%f1115, %f815, %f822, %f766;
	fma.rn.f32 	%f1114, %f815, %f823, %f767;
	fma.rn.f32 	%f1113, %f815, %f824, %f768;
	fma.rn.f32 	%f1112, %f815, %f825, %f769;
	fma.rn.f32 	%f1111, %f815, %f826, %f770;
	fma.rn.f32 	%f1110, %f815, %f827, %f771;
	fma.rn.f32 	%f1109, %f815, %f828, %f772;
	fma.rn.f32 	%f1108, %f816, %f821, %f773;
	fma.rn.f32 	%f1107, %f816, %f822, %f774;
	fma.rn.f32 	%f1106, %f816, %f823, %f775;
	fma.rn.f32 	%f1105, %f816, %f824, %f776;
	fma.rn.f32 	%f1104, %f816, %f825, %f777;
	fma.rn.f32 	%f1103, %f816, %f826, %f778;
	fma.rn.f32 	%f1102, %f816, %f827, %f779;
	fma.rn.f32 	%f1101, %f816, %f828, %f780;
	fma.rn.f32 	%f1100, %f817, %f821, %f781;
	fma.rn.f32 	%f1099, %f817, %f822, %f782;
	fma.rn.f32 	%f1098, %f817, %f823, %f783;
	fma.rn.f32 	%f1097, %f817, %f824, %f784;
	fma.rn.f32 	%f1096, %f817, %f825, %f785;
	fma.rn.f32 	%f1095, %f817, %f826, %f786;
	fma.rn.f32 	%f1094, %f817, %f827, %f787;
	fma.rn.f32 	%f1093, %f817, %f828, %f788;
	fma.rn.f32 	%f1092, %f818, %f821, %f789;
	fma.rn.f32 	%f1091, %f818, %f822, %f790;
	fma.rn.f32 	%f1090, %f818, %f823, %f791;
	fma.rn.f32 	%f1089, %f818, %f824, %f792;
	fma.rn.f32 	%f1088, %f818, %f825, %f793;
	fma.rn.f32 	%f1087, %f818, %f826, %f794;
	fma.rn.f32 	%f1086, %f818, %f827, %f795;
	fma.rn.f32 	%f1085, %f818, %f828, %f796;
	fma.rn.f32 	%f1133, %f819, %f821, %f797;
	fma.rn.f32 	%f1134, %f819, %f822, %f798;
	fma.rn.f32 	%f1135, %f819, %f823, %f799;
	fma.rn.f32 	%f1136, %f819, %f824, %f800;
	fma.rn.f32 	%f1137, %f819, %f825, %f801;
	fma.rn.f32 	%f1138, %f819, %f826, %f802;
	fma.rn.f32 	%f1139, %f819, %f827, %f803;
	fma.rn.f32 	%f1140, %f819, %f828, %f804;
	fma.rn.f32 	%f1141, %f820, %f821, %f805;
	fma.rn.f32 	%f1142, %f820, %f822, %f806;
	fma.rn.f32 	%f1143, %f820, %f823, %f807;
	fma.rn.f32 	%f1144, %f820, %f824, %f808;
	fma.rn.f32 	%f1145, %f820, %f825, %f809;
	fma.rn.f32 	%f1146, %f820, %f826, %f810;
	fma.rn.f32 	%f1147, %f820, %f827, %f811;
	fma.rn.f32 	%f1148, %f820, %f828, %f812;
	bar.sync 	0;
	add.s32 	%r329, %r329, 8;
	setp.lt.s32 	%p58, %r329, %r125;
	@%p58 bra 	$L__BB3_2;
$L__BB3_44:
	setp.ge.s32 	%p59, %r6, %r124;
	@%p59 bra 	$L__BB3_61;
	mul.lo.s32 	%r109, %r6, %r126;
	setp.ge.s32 	%p60, %r8, %r126;
	@%p60 bra 	$L__BB3_47;
	add.s32 	%r265, %r8, %r109;
	mul.wide.s32 	%rd43, %r265, 4;
	add.s64 	%rd44, %rd3, %rd43;
	ld.global.f32 	%f829, [%rd44];
	mul.f32 	%f830, %f194, %f829;
	fma.rn.f32 	%f831, %f193, %f1132, %f830;
	st.global.f32 	[%rd44], %f831;
$L__BB3_47:
	add.s32 	%r266, %r8, 1;
	setp.ge.s32 	%p61, %r266, %r126;
	cvt.s64.s32 	%rd45, %r109;
	cvt.s64.s32 	%rd46, %r8;
	add.s64 	%rd47, %rd46, %rd45;
	shl.b64 	%rd48, %rd47, 2;
	add.s64 	%rd4, %rd3, %rd48;
	@%p61 bra 	$L__BB3_49;
	ld.global.f32 	%f832, [%rd4+4];
	mul.f32 	%f833, %f194, %f832;
	fma.rn.f32 	%f834, %f193, %f1131, %f833;
	st.global.f32 	[%rd4+4], %f834;
$L__BB3_49:
	add.s32 	%r267, %r8, 2;
	setp.ge.s32 	%p62, %r267, %r126;
	@%p62 bra 	$L__BB3_51;
	ld.global.f32 	%f835, [%rd4+8];
	mul.f32 	%f836, %f194, %f835;
	fma.rn.f32 	%f837, %f193, %f1130, %f836;
	st.global.f32 	[%rd4+8], %f837;
$L__BB3_51:
	add.s32 	%r268, %r8, 3;
	setp.ge.s32 	%p63, %r268, %r126;
	@%p63 bra 	$L__BB3_53;
	ld.global.f32 	%f838, [%rd4+12];
	mul.f32 	%f839, %f194, %f838;
	fma.rn.f32 	%f840, %f193, %f1129, %f839;
	st.global.f32 	[%rd4+12], %f840;
$L__BB3_53:
	add.s32 	%r269, %r8, 4;
	setp.ge.s32 	%p64, %r269, %r126;
	@%p64 bra 	$L__BB3_55;
	ld.global.f32 	%f841, [%rd4+16];
	mul.f32 	%f842, %f194, %f841;
	fma.rn.f32 	%f843, %f193, %f1128, %f842;
	st.global.f32 	[%rd4+16], %f843;
$L__BB3_55:
	add.s32 	%r270, %r8, 5;
	setp.ge.s32 	%p65, %r270, %r126;
	@%p65 bra 	$L__BB3_57;
	ld.global.f32 	%f844, [%rd4+20];
	mul.f32 	%f845, %f194, %f844;
	fma.rn.f32 	%f846, %f193, %f1127, %f845;
	st.global.f32 	[%rd4+20], %f846;
$L__BB3_57:
	add.s32 	%r271, %r8, 6;
	setp.ge.s32 	%p66, %r271, %r126;
	@%p66 bra 	$L__BB3_59;
	ld.global.f32 	%f847, [%rd4+24];
	mul.f32 	%f848, %f194, %f847;
	fma.rn.f32 	%f849, %f193, %f1126, %f848;
	st.global.f32 	[%rd4+24], %f849;
$L__BB3_59:
	add.s32 	%r272, %r8, 7;
	setp.ge.s32 	%p67, %r272, %r126;
	@%p67 bra 	$L__BB3_61;
	ld.global.f32 	%f850, [%rd4+28];
	mul.f32 	%f851, %f194, %f850;
	fma.rn.f32 	%f852, %f193, %f1125, %f851;
	st.global.f32 	[%rd4+28], %f852;
$L__BB3_61:
	add.s32 	%r110, %r6, 1;
	setp.ge.s32 	%p68, %r110, %r124;
	@%p68 bra 	$L__BB3_78;
	mul.lo.s32 	%r111, %r110, %r126;
	setp.ge.s32 	%p69, %r8, %r126;
	@%p69 bra 	$L__BB3_64;
	add.s32 	%r273, %r8, %r111;
	mul.wide.s32 	%rd49, %r273, 4;
	add.s64 	%rd50, %rd3, %rd49;
	ld.global.f32 	%f853, [%rd50];
	mul.f32 	%f854, %f194, %f853;
	fma.rn.f32 	%f855, %f193, %f1124, %f854;
	st.global.f32 	[%rd50], %f855;
$L__BB3_64:
	add.s32 	%r274, %r8, 1;
	setp.ge.s32 	%p70, %r274, %r126;
	cvt.s64.s32 	%rd51, %r111;
	cvt.s64.s32 	%rd52, %r8;
	add.s64 	%rd53, %rd52, %rd51;
	shl.b64 	%rd54, %rd53, 2;
	add.s64 	%rd5, %rd3, %rd54;
	@%p70 bra 	$L__BB3_66;
	ld.global.f32 	%f856, [%rd5+4];
	mul.f32 	%f857, %f194, %f856;
	fma.rn.f32 	%f858, %f193, %f1123, %f857;
	st.global.f32 	[%rd5+4], %f858;
$L__BB3_66:
	add.s32 	%r275, %r8, 2;
	setp.ge.s32 	%p71, %r275, %r126;
	@%p71 bra 	$L__BB3_68;
	ld.global.f32 	%f859, [%rd5+8];
	mul.f32 	%f860, %f194, %f859;
	fma.rn.f32 	%f861, %f193, %f1122, %f860;
	st.global.f32 	[%rd5+8], %f861;
$L__BB3_68:
	add.s32 	%r276, %r8, 3;
	setp.ge.s32 	%p72, %r276, %r126;
	@%p72 bra 	$L__BB3_70;
	ld.global.f32 	%f862, [%rd5+12];
	mul.f32 	%f863, %f194, %f862;
	fma.rn.f32 	%f864, %f193, %f1121, %f863;
	st.global.f32 	[%rd5+12], %f864;
$L__BB3_70:
	add.s32 	%r277, %r8, 4;
	setp.ge.s32 	%p73, %r277, %r126;
	@%p73 bra 	$L__BB3_72;
	ld.global.f32 	%f865, [%rd5+16];
	mul.f32 	%f866, %f194, %f865;
	fma.rn.f32 	%f867, %f193, %f1120, %f866;
	st.global.f32 	[%rd5+16], %f867;
$L__BB3_72:
	add.s32 	%r278, %r8, 5;
	setp.ge.s32 	%p74, %r278, %r126;
	@%p74 bra 	$L__BB3_74;
	ld.global.f32 	%f868, [%rd5+20];
	mul.f32 	%f869, %f194, %f868;
	fma.rn.f32 	%f870, %f193, %f1119, %f869;
	st.global.f32 	[%rd5+20], %f870;
$L__BB3_74:
	add.s32 	%r279, %r8, 6;
	setp.ge.s32 	%p75, %r279, %r126;
	@%p75 bra 	$L__BB3_76;
	ld.global.f32 	%f871, [%rd5+24];
	mul.f32 	%f872, %f194, %f871;
	fma.rn.f32 	%f873, %f193, %f1118, %f872;
	st.global.f32 	[%rd5+24], %f873;
$L__BB3_76:
	add.s32 	%r280, %r8, 7;
	setp.ge.s32 	%p76, %r280, %r126;
	@%p76 bra 	$L__BB3_78;
	ld.global.f32 	%f874, [%rd5+28];
	mul.f32 	%f875, %f194, %f874;
	fma.rn.f32 	%f876, %f193, %f1117, %f875;
	st.global.f32 	[%rd5+28], %f876;
$L__BB3_78:
	add.s32 	%r112, %r6, 2;
	setp.ge.s32 	%p77, %r112, %r124;
	@%p77 bra 	$L__BB3_95;
	mul.lo.s32 	%r113, %r112, %r126;
	setp.ge.s32 	%p78, %r8, %r126;
	@%p78 bra 	$L__BB3_81;
	add.s32 	%r281, %r8, %r113;
	mul.wide.s32 	%rd55, %r281, 4;
	add.s64 	%rd56, %rd3, %rd55;
	ld.global.f32 	%f877, [%rd56];
	mul.f32 	%f878, %f194, %f877;
	fma.rn.f32 	%f879, %f193, %f1116, %f878;
	st.global.f32 	[%rd56], %f879;
$L__BB3_81:
	add.s32 	%r282, %r8, 1;
	setp.ge.s32 	%p79, %r282, %r126;
	cvt.s64.s32 	%rd57, %r113;
	cvt.s64.s32 	%rd58, %r8;
	add.s64 	%rd59, %rd58, %rd57;
	shl.b64 	%rd60, %rd59, 2;
	add.s64 	%rd6, %rd3, %rd60;
	@%p79 bra 	$L__BB3_83;
	ld.global.f32 	%f880, [%rd6+4];
	mul.f32 	%f881, %f194, %f880;
	fma.rn.f32 	%f882, %f193, %f1115, %f881;
	st.global.f32 	[%rd6+4], %f882;
$L__BB3_83:
	add.s32 	%r283, %r8, 2;
	setp.ge.s32 	%p80, %r283, %r126;
	@%p80 bra 	$L__BB3_85;
	ld.global.f32 	%f883, [%rd6+8];
	mul.f32 	%f884, %f194, %f883;
	fma.rn.f32 	%f885, %f193, %f1114, %f884;
	st.global.f32 	[%rd6+8], %f885;
$L__BB3_85:
	add.s32 	%r284, %r8, 3;
	setp.ge.s32 	%p81, %r284, %r126;
	@%p81 bra 	$L__BB3_87;
	ld.global.f32 	%f886, [%rd6+12];
	mul.f32 	%f887, %f194, %f886;
	fma.rn.f32 	%f888, %f193, %f1113, %f887;
	st.global.f32 	[%rd6+12], %f888;
$L__BB3_87:
	add.s32 	%r285, %r8, 4;
	setp.ge.s32 	%p82, %r285, %r126;
	@%p82 bra 	$L__BB3_89;
	ld.global.f32 	%f889, [%rd6+16];
	mul.f32 	%f890, %f194, %f889;
	fma.rn.f32 	%f891, %f193, %f1112, %f890;
	st.global.f32 	[%rd6+16], %f891;
$L__BB3_89:
	add.s32 	%r286, %r8, 5;
	setp.ge.s32 	%p83, %r286, %r126;
	@%p83 bra 	$L__BB3_91;
	ld.global.f32 	%f892, [%rd6+20];
	mul.f32 	%f893, %f194, %f892;
	fma.rn.f32 	%f894, %f193, %f1111, %f893;
	st.global.f32 	[%rd6+20], %f894;
$L__BB3_91:
	add.s32 	%r287, %r8, 6;
	setp.ge.s32 	%p84, %r287, %r126;
	@%p84 bra 	$L__BB3_93;
	ld.global.f32 	%f895, [%rd6+24];
	mul.f32 	%f896, %f194, %f895;
	fma.rn.f32 	%f897, %f193, %f1110, %f896;
	st.global.f32 	[%rd6+24], %f897;
$L__BB3_93:
	add.s32 	%r288, %r8, 7;
	setp.ge.s32 	%p85, %r288, %r126;
	@%p85 bra 	$L__BB3_95;
	ld.global.f32 	%f898, [%rd6+28];
	mul.f32 	%f899, %f194, %f898;
	fma.rn.f32 	%f900, %f193, %f1109, %f899;
	st.global.f32 	[%rd6+28], %f900;
$L__BB3_95:
	add.s32 	%r114, %r6, 3;
	setp.ge.s32 	%p86, %r114, %r124;
	@%p86 bra 	$L__BB3_112;
	mul.lo.s32 	%r115, %r114, %r126;
	setp.ge.s32 	%p87, %r8, %r126;
	@%p87 bra 	$L__BB3_98;
	add.s32 	%r289, %r8, %r115;
	mul.wide.s32 	%rd61, %r289, 4;
	add.s64 	%rd62, %rd3, %rd61;
	ld.global.f32 	%f901, [%rd62];
	mul.f32 	%f902, %f194, %f901;
	fma.rn.f32 	%f903, %f193, %f1108, %f902;
	st.global.f32 	[%rd62], %f903;
$L__BB3_98:
	add.s32 	%r290, %r8, 1;
	setp.ge.s32 	%p88, %r290, %r126;
	cvt.s64.s32 	%rd63, %r115;
	cvt.s64.s32 	%rd64, %r8;
	add.s64 	%rd65, %rd64, %rd63;
	shl.b64 	%rd66, %rd65, 2;
	add.s64 	%rd7, %rd3, %rd66;
	@%p88 bra 	$L__BB3_100;
	ld.global.f32 	%f904, [%rd7+4];
	mul.f32 	%f905, %f194, %f904;
	fma.rn.f32 	%f906, %f193, %f1107, %f905;
	st.global.f32 	[%rd7+4], %f906;
$L__BB3_100:
	add.s32 	%r291, %r8, 2;
	setp.ge.s32 	%p89, %r291, %r126;
	@%p89 bra 	$L__BB3_102;
	ld.global.f32 	%f907, [%rd7+8];
	mul.f32 	%f908, %f194, %f907;
	fma.rn.f32 	%f909, %f193, %f1106, %f908;
	st.global.f32 	[%rd7+8], %f909;
$L__BB3_102:
	add.s32 	%r292, %r8, 3;
	setp.ge.s32 	%p90, %r292, %r126;
	@%p90 bra 	$L__BB3_104;
	ld.global.f32 	%f910, [%rd7+12];
	mul.f32 	%f911, %f194, %f910;
	fma.rn.f32 	%f912, %f193, %f1105, %f911;
	st.global.f32 	[%rd7+12], %f912;
$L__BB3_104:
	add.s32 	%r293, %r8, 4;
	setp.ge.s32 	%p91, %r293, %r126;
	@%p91 bra 	$L__BB3_106;
	ld.global.f32 	%f913, [%rd7+16];
	mul.f32 	%f914, %f194, %f913;
	fma.rn.f32 	%f915, %f193, %f1104, %f914;
	st.global.f32 	[%rd7+16], %f915;
$L__BB3_106:
	add.s32 	%r294, %r8, 5;
	setp.ge.s32 	%p92, %r294, %r126;
	@%p92 bra 	$L__BB3_108;
	ld.global.f32 	%f916, [%rd7+20];
	mul.f32 	%f917, %f194, %f916;
	fma.rn.f32 	%f918, %f193, %f1103, %f917;
	st.global.f32 	[%rd7+20], %f918;
$L__BB3_108:
	add.s32 	%r295, %r8, 6;
	setp.ge.s32 	%p93, %r295, %r126;
	@%p93 bra 	$L__BB3_110;
	ld.global.f32 	%f919, [%rd7+24];
	mul.f32 	%f920, %f194, %f919;
	fma.rn.f32 	%f921, %f193, %f1102, %f920;
	st.global.f32 	[%rd7+24], %f921;
$L__BB3_110:
	add.s32 	%r296, %r8, 7;
	setp.ge.s32 	%p94, %r296, %r126;
	@%p94 bra 	$L__BB3_112;
	ld.global.f32 	%f922, [%rd7+28];
	mul.f32 	%f923, %f194, %f922;
	fma.rn.f32 	%f924, %f193, %f1101, %f923;
	st.global.f32 	[%rd7+28], %f924;
$L__BB3_112:
	add.s32 	%r116, %r6, 4;
	setp.ge.s32 	%p95, %r116, %r124;
	@%p95 bra 	$L__BB3_129;
	mul.lo.s32 	%r117, %r116, %r126;
	setp.ge.s32 	%p96, %r8, %r126;
	@%p96 bra 	$L__BB3_115;
	add.s32 	%r297, %r8, %r117;
	mul.wide.s32 	%rd67, %r297, 4;
	add.s64 	%rd68, %rd3, %rd67;
	ld.global.f32 	%f925, [%rd68];
	mul.f32 	%f926, %f194, %f925;
	fma.rn.f32 	%f927, %f193, %f1100, %f926;
	st.global.f32 	[%rd68], %f927;
$L__BB3_115:
	add.s32 	%r298, %r8, 1;
	setp.ge.s32 	%p97, %r298, %r126;
	cvt.s64.s32 	%rd69, %r117;
	cvt.s64.s32 	%rd70, %r8;
	add.s64 	%rd71, %rd70, %rd69;
	shl.b64 	%rd72, %rd71, 2;
	add.s64 	%rd8, %rd3, %rd72;
	@%p97 bra 	$L__BB3_117;
	ld.global.f32 	%f928, [%rd8+4];
	mul.f32 	%f929, %f194, %f928;
	fma.rn.f32 	%f930, %f193, %f1099, %f929;
	st.global.f32 	[%rd8+4], %f930;
$L__BB3_117:
	add.s32 	%r299, %r8, 2;
	setp.ge.s32 	%p98, %r299, %r126;
	@%p98 bra 	$L__BB3_119;
	ld.global.f32 	%f931, [%rd8+8];
	mul.f32 	%f932, %f194, %f931;
	fma.rn.f32 	%f933, %f193, %f1098, %f932;
	st.global.f32 	[%rd8+8], %f933;
$L__BB3_119:
	add.s32 	%r300, %r8, 3;
	setp.ge.s32 	%p99, %r300, %r126;
	@%p99 bra 	$L__BB3_121;
	ld.global.f32 	%f934, [%rd8+12];
	mul.f32 	%f935, %f194, %f934;
	fma.rn.f32 	%f936, %f193, %f1097, %f935;
	st.global.f32 	[%rd8+12], %f936;
$L__BB3_121:
	add.s32 	%r301, %r8, 4;
	setp.ge.s32 	%p100, %r301, %r126;
	@%p100 bra 	$L__BB3_123;
	ld.global.f32 	%f937, [%rd8+16];
	mul.f32 	%f938, %f194, %f937;
	fma.rn.f32 	%f939, %f193, %f1096, %f938;
	st.global.f32 	[%rd8+16], %f939;
$L__BB3_123:
	add.s32 	%r302, %r8, 5;
	setp.ge.s32 	%p101, %r302, %r126;
	@%p101 bra 	$L__BB3_125;
	ld.global.f32 	%f940, [%rd8+20];
	mul.f32 	%f941, %f194, %f940;
	fma.rn.f32 	%f942, %f193, %f1095, %f941;
	st.global.f32 	[%rd8+20], %f942;
$L__BB3_125:
	add.s32 	%r303, %r8, 6;
	setp.ge.s32 	%p102, %r303, %r126;
	@%p102 bra 	$L__BB3_127;
	ld.global.f32 	%f943, [%rd8+24];
	mul.f32 	%f944, %f194, %f943;
	fma.rn.f32 	%f945, %f193, %f1094, %f944;
	st.global.f32 	[%rd8+24], %f945;
$L__BB3_127:
	add.s32 	%r304, %r8, 7;
	setp.ge.s32 	%p103, %r304, %r126;
	@%p103 bra 	$L__BB3_129;
	ld.global.f32 	%f946, [%rd8+28];
	mul.f32 	%f947, %f194, %f946;
	fma.rn.f32 	%f948, %f193, %f1093, %f947;
	st.global.f32 	[%rd8+28], %f948;
$L__BB3_129:
	add.s32 	%r118, %r6, 5;
	setp.ge.s32 	%p104, %r118, %r124;
	@%p104 bra 	$L__BB3_146;
	mul.lo.s32 	%r119, %r118, %r126;
	setp.ge.s32 	%p105, %r8, %r126;
	@%p105 bra 	$L__BB3_132;
	add.s32 	%r305, %r8, %r119;
	mul.wide.s32 	%rd73, %r305, 4;
	add.s64 	%rd74, %rd3, %rd73;
	ld.global.f32 	%f949, [%rd74];
	mul.f32 	%f950, %f194, %f949;
	fma.rn.f32 	%f951, %f193, %f1092, %f950;
	st.global.f32 	[%rd74], %f951;
$L__BB3_132:
	add.s32 	%r306, %r8, 1;
	setp.ge.s32 	%p106, %r306, %r126;
	cvt.s64.s32 	%rd75, %r119;
	cvt.s64.s32 	%rd76, %r8;
	add.s64 	%rd77, %rd76, %rd75;
	shl.b64 	%rd78, %rd77, 2;
	add.s64 	%rd9, %rd3, %rd78;
	@%p106 bra 	$L__BB3_134;
	ld.global.f32 	%f952, [%rd9+4];
	mul.f32 	%f953, %f194, %f952;
	fma.rn.f32 	%f954, %f193, %f1091, %f953;
	st.global.f32 	[%rd9+4], %f954;
$L__BB3_134:
	add.s32 	%r307, %r8, 2;
	setp.ge.s32 	%p107, %r307, %r126;
	@%p107 bra 	$L__BB3_136;
	ld.global.f32 	%f955, [%rd9+8];
	mul.f32 	%f956, %f194, %f955;
	fma.rn.f32 	%f957, %f193, %f1090, %f956;
	st.global.f32 	[%rd9+8], %f957;
$L__BB3_136:
	add.s32 	%r308, %r8, 3;
	setp.ge.s32 	%p108, %r308, %r126;
	@%p108 bra 	$L__BB3_138;
	ld.global.f32 	%f958, [%rd9+12];
	mul.f32 	%f959, %f194, %f958;
	fma.rn.f32 	%f960, %f193, %f1089, %f959;
	st.global.f32 	[%rd9+12], %f960;
$L__BB3_138:
	add.s32 	%r309, %r8, 4;
	setp.ge.s32 	%p109, %r309, %r126;
	@%p109 bra 	$L__BB3_140;
	ld.global.f32 	%f961, [%rd9+16];
	mul.f32 	%f962, %f194, %f961;
	fma.rn.f32 	%f963, %f193, %f1088, %f962;
	st.global.f32 	[%rd9+16], %f963;
$L__BB3_140:
	add.s32 	%r310, %r8, 5;
	setp.ge.s32 	%p110, %r310, %r126;
	@%p110 bra 	$L__BB3_142;
	ld.global.f32 	%f964, [%rd9+20];
	mul.f32 	%f965, %f194, %f964;
	fma.rn.f32 	%f966, %f193, %f1087, %f965;
	st.global.f32 	[%rd9+20], %f966;
$L__BB3_142:
	add.s32 	%r311, %r8, 6;
	setp.ge.s32 	%p111, %r311, %r126;
	@%p111 bra 	$L__BB3_144;
	ld.global.f32 	%f967, [%rd9+24];
	mul.f32 	%f968, %f194, %f967;
	fma.rn.f32 	%f969, %f193, %f1086, %f968;
	st.global.f32 	[%rd9+24], %f969;
$L__BB3_144:
	add.s32 	%r312, %r8, 7;
	setp.ge.s32 	%p112, %r312, %r126;
	@%p112 bra 	$L__BB3_146;
	ld.global.f32 	%f970, [%rd9+28];
	mul.f32 	%f971, %f194, %f970;
	fma.rn.f32 	%f972, %f193, %f1085, %f971;
	st.global.f32 	[%rd9+28], %f972;
$L__BB3_146:
	add.s32 	%r120, %r6, 6;
	setp.ge.s32 	%p113, %r120, %r124;
	@%p113 bra 	$L__BB3_163;
	mul.lo.s32 	%r121, %r120, %r126;
	setp.ge.s32 	%p114, %r8, %r126;
	@%p114 bra 	$L__BB3_149;
	add.s32 	%r313, %r8, %r121;
	mul.wide.s32 	%rd79, %r313, 4;
	add.s64 	%rd80, %rd3, %rd79;
	ld.global.f32 	%f973, [%rd80];
	mul.f32 	%f974, %f194, %f973;
	fma.rn.f32 	%f975, %f193, %f1133, %f974;
	st.global.f32 	[%rd80], %f975;
$L__BB3_149:
	add.s32 	%r314, %r8, 1;
	setp.ge.s32 	%p115, %r314, %r126;
	cvt.s64.s32 	%rd81, %r121;
	cvt.s64.s32 	%rd82, %r8;
	add.s64 	%rd83, %rd82, %rd81;
	shl.b64 	%rd84, %rd83, 2;
	add.s64 	%rd10, %rd3, %rd84;
	@%p115 bra 	$L__BB3_151;
	ld.global.f32 	%f976, [%rd10+4];
	mul.f32 	%f977, %f194, %f976;
	fma.rn.f32 	%f978, %f193, %f1134, %f977;
	st.global.f32 	[%rd10+4], %f978;
$L__BB3_151:
	add.s32 	%r315, %r8, 2;
	setp.ge.s32 	%p116, %r315, %r126;
	@%p116 bra 	$L__BB3_153;
	ld.global.f32 	%f979, [%rd10+8];
	mul.f32 	%f980, %f194, %f979;
	fma.rn.f32 	%f981, %f193, %f1135, %f980;
	st.global.f32 	[%rd10+8], %f981;
$L__BB3_153:
	add.s32 	%r316, %r8, 3;
	setp.ge.s32 	%p117, %r316, %r126;
	@%p117 bra 	$L__BB3_155;
	ld.global.f32 	%f982, [%rd10+12];
	mul.f32 	%f983, %f194, %f982;
	fma.rn.f32 	%f984, %f193, %f1136, %f983;
	st.global.f32 	[%rd10+12], %f984;
$L__BB3_155:
	add.s32 	%r317, %r8, 4;
	setp.ge.s32 	%p118, %r317, %r126;
	@%p118 bra 	$L__BB3_157;
	ld.global.f32 	%f985, [%rd10+16];
	mul.f32 	%f986, %f194, %f985;
	fma.rn.f32 	%f987, %f193, %f1137, %f986;
	st.global.f32 	[%rd10+16], %f987;
$L__BB3_157:
	add.s32 	%r318, %r8, 5;
	setp.ge.s32 	%p119, %r318, %r126;
	@%p119 bra 	$L__BB3_159;
	ld.global.f32 	%f988, [%rd10+20];
	mul.f32 	%f989, %f194, %f988;
	fma.rn.f32 	%f990, %f193, %f1138, %f989;
	st.global.f32 	[%rd10+20], %f990;
$L__BB3_159:
	add.s32 	%r319, %r8, 6;
	setp.ge.s32 	%p120, %r319, %r126;
	@%p120 bra 	$L__BB3_161;
	ld.global.f32 	%f991, [%rd10+24];
	mul.f32 	%f992, %f194, %f991;
	fma.rn.f32 	%f993, %f193, %f1139, %f992;
	st.global.f32 	[%rd10+24], %f993;
$L__BB3_161:
	add.s32 	%r320, %r8, 7;
	setp.ge.s32 	%p121, %r320, %r126;
	@%p121 bra 	$L__BB3_163;
	ld.global.f32 	%f994, [%rd10+28];
	mul.f32 	%f995, %f194, %f994;
	fma.rn.f32 	%f996, %f193, %f1140, %f995;
	st.global.f32 	[%rd10+28], %f996;
$L__BB3_163:
	add.s32 	%r122, %r6, 7;
	setp.ge.s32 	%p122, %r122, %r124;
	@%p122 bra 	$L__BB3_180;
	mul.lo.s32 	%r123, %r122, %r126;
	setp.ge.s32 	%p123, %r8, %r126;
	@%p123 bra 	$L__BB3_166;
	add.s32 	%r321, %r8, %r123;
	mul.wide.s32 	%rd85, %r321, 4;
	add.s64 	%rd86, %rd3, %rd85;
	ld.global.f32 	%f997, [%rd86];
	mul.f32 	%f998, %f194, %f997;
	fma.rn.f32 	%f999, %f193, %f1141, %f998;
	st.global.f32 	[%rd86], %f999;
$L__BB3_166:
	add.s32 	%r322, %r8, 1;
	setp.ge.s32 	%p124, %r322, %r126;
	cvt.s64.s32 	%rd87, %r123;
	cvt.s64.s32 	%rd88, %r8;
	add.s64 	%rd89, %rd88, %rd87;
	shl.b64 	%rd90, %rd89, 2;
	add.s64 	%rd11, %rd3, %rd90;
	@%p124 bra 	$L__BB3_168;
	ld.global.f32 	%f1000, [%rd11+4];
	mul.f32 	%f1001, %f194, %f1000;
	fma.rn.f32 	%f1002, %f193, %f1142, %f1001;
	st.global.f32 	[%rd11+4], %f1002;
$L__BB3_168:
	add.s32 	%r323, %r8, 2;
	setp.ge.s32 	%p125, %r323, %r126;
	@%p125 bra 	$L__BB3_170;
	ld.global.f32 	%f1003, [%rd11+8];
	mul.f32 	%f1004, %f194, %f1003;
	fma.rn.f32 	%f1005, %f193, %f1143, %f1004;
	st.global.f32 	[%rd11+8], %f1005;
$L__BB3_170:
	add.s32 	%r324, %r8, 3;
	setp.ge.s32 	%p126, %r324, %r126;
	@%p126 bra 	$L__BB3_172;
	ld.global.f32 	%f1006, [%rd11+12];
	mul.f32 	%f1007, %f194, %f1006;
	fma.rn.f32 	%f1008, %f193, %f1144, %f1007;
	st.global.f32 	[%rd11+12], %f1008;
$L__BB3_172:
	add.s32 	%r325, %r8, 4;
	setp.ge.s32 	%p127, %r325, %r126;
	@%p127 bra 	$L__BB3_174;
	ld.global.f32 	%f1009, [%rd11+16];
	mul.f32 	%f1010, %f194, %f1009;
	fma.rn.f32 	%f1011, %f193, %f1145, %f1010;
	st.global.f32 	[%rd11+16], %f1011;
$L__BB3_174:
	add.s32 	%r326, %r8, 5;
	setp.ge.s32 	%p128, %r326, %r126;
	@%p128 bra 	$L__BB3_176;
	ld.global.f32 	%f1012, [%rd11+20];
	mul.f32 	%f1013, %f194, %f1012;
	fma.rn.f32 	%f1014, %f193, %f1146, %f1013;
	st.global.f32 	[%rd11+20], %f1014;
$L__BB3_176:
	add.s32 	%r327, %r8, 6;
	setp.ge.s32 	%p129, %r327, %r126;
	@%p129 bra 	$L__BB3_178;
	ld.global.f32 	%f1015, [%rd11+24];
	mul.f32 	%f1016, %f194, %f1015;
	fma.rn.f32 	%f1017, %f193, %f1147, %f1016;
	st.global.f32 	[%rd11+24], %f1017;
$L__BB3_178:
	add.s32 	%r328, %r8, 7;
	setp.ge.s32 	%p130, %r328, %r126;
	@%p130 bra 	$L__BB3_180;
	ld.global.f32 	%f1018, [%rd11+28];
	mul.f32 	%f1019, %f194, %f1018;
	fma.rn.f32 	%f1020, %f193, %f1148, %f1019;
	st.global.f32 	[%rd11+28], %f1020;
$L__BB3_180:
	ret;

}
	// .globl	_Z16sgemm_vec_transAILi128ELi64ELi16ELi8ELi8EEvPKfS1_Pfiiiff
.visible .entry _Z16sgemm_vec_transAILi128ELi64ELi16ELi8ELi8EEvPKfS1_Pfiiiff(
	.param .u64 .ptr .align 1 _Z16sgemm_vec_transAILi128ELi64ELi16ELi8ELi8EEvPKfS1_Pfiiiff_param_0,
	.param .u64 .ptr .align 1 _Z16sgemm_vec_transAILi128ELi64ELi16ELi8ELi8EEvPKfS1_Pfiiiff_param_1,
	.param .u64 .ptr .align 1 _Z16sgemm_vec_transAILi128ELi64ELi16ELi8ELi8EEvPKfS1_Pfiiiff_param_2,
	.param .u32 _Z16sgemm_vec_transAILi128ELi64ELi16ELi8ELi8EEvPKfS1_Pfiiiff_param_3,
	.param .u32 _Z16sgemm_vec_transAILi128ELi64ELi16ELi8ELi8EEvPKfS1_Pfiiiff_param_4,
	.param .u32 _Z16sgemm_vec_transAILi128ELi64ELi16ELi8ELi8EEvPKfS1_Pfiiiff_param_5,
	.param .f32 _Z16sgemm_vec_transAILi128ELi64ELi16ELi8ELi8EEvPKfS1_Pfiiiff_param_6,
	.param .f32 _Z16sgemm_vec_transAILi128ELi64ELi16ELi8ELi8EEvPKfS1_Pfiiiff_param_7
)
{
	.reg .pred 	%p<131>;
	.reg .b32 	%r<339>;
	.reg .b32 	%f<1789>;
	.reg .b64 	%rd<91>;
	// demoted variable
	.shared .align 4 .b8 _ZZ16sgemm_vec_transAILi128ELi64ELi16ELi8ELi8EEvPKfS1_PfiiiffE2As[8192];
	// demoted variable
	.shared .align 4 .b8 _ZZ16sgemm_vec_transAILi128ELi64ELi16ELi8ELi8EEvPKfS1_PfiiiffE2Bs[4096];
	ld.param.u64 	%rd12, [_Z16sgemm_vec_transAILi128ELi64ELi16ELi8ELi8EEvPKfS1_Pfiiiff_param_0];
	ld.param.u64 	%rd13, [_Z16sgemm_vec_transAILi128ELi64ELi16ELi8ELi8EEvPKfS1_Pfiiiff_param_1];
	ld.param.u64 	%rd14, [_Z16sgemm_vec_transAILi128ELi64ELi16ELi8ELi8EEvPKfS1_Pfiiiff_param_2];
	ld.param.u32 	%r124, [_Z16sgemm_vec_transAILi128ELi64ELi16ELi8ELi8EEvPKfS1_Pfiiiff_param_3];
	ld.param.u32 	%r125, [_Z16sgemm_vec_transAILi128ELi64ELi16ELi8ELi8EEvPKfS1_Pfiiiff_param_4];
	ld.param.u32 	%r126, [_Z16sgemm_vec_transAILi128ELi64ELi16ELi8ELi8EEvPKfS1_Pfiiiff_param_5];
	ld.param.f32 	%f193, [_Z16sgemm_vec_transAILi128ELi64ELi16ELi8ELi8EEvPKfS1_Pfiiiff_param_6];
	ld.param.f32 	%f194, [_Z16sgemm_vec_transAILi128ELi64ELi16ELi8ELi8EEvPKfS1_Pfiiiff_param_7];
	cvta.to.global.u64 	%rd1, %rd12;
	cvta.to.global.u64 	%rd2, %rd13;
	cvta.to.global.u64 	%rd3, %rd14;
	mov.u32 	%r127, %tid.y;
	mov.u32 	%r128, %tid.x;
	mov.u32 	%r129, %ntid.x;
	mov.u32 	%r130, %ntid.y;
	mul.lo.s32 	%r1, %r129, %r130;
	mad.lo.s32 	%r2, %r127, %r129, %r128;
	mov.u32 	%r131, %ctaid.y;
	shl.b32 	%r3, %r131, 7;
	mov.u32 	%r132, %ctaid.x;
	shl.b32 	%r4, %r132, 6;
	shl.b32 	%r5, %r127, 3;
	add.s32 	%r6, %r3, %r5;
	shl.b32 	%r7, %r128, 3;
	add.s32 	%r8, %r4, %r7;
	setp.lt.s32 	%p1, %r125, 1;
	mov.f32 	%f1725, 0f00000000;
	mov.f32 	%f1726, %f1725;
	mov.f32 	%f1727, %f1725;
	mov.f32 	%f1728, %f1725;
	mov.f32 	%f1729, %f1725;
	mov.f32 	%f1730, %f1725;
	mov.f32 	%f1731, %f1725;
	mov.f32 	%f1732, %f1725;
	mov.f32 	%f1733, %f1725;
	mov.f32 	%f1734, %f1725;
	mov.f32 	%f1735, %f1725;
	mov.f32 	%f1736, %f1725;
	mov.f32 	%f1737, %f1725;
	mov.f32 	%f1738, %f1725;
	mov.f32 	%f1739, %f1725;
	mov.f32 	%f1740, %f1725;
	mov.f32 	%f1741, %f1725;
	mov.f32 	%f1742, %f1725;
	mov.f32 	%f1743, %f1725;
	mov.f32 	%f1744, %f1725;
	mov.f32 	%f1745, %f1725;
	mov.f32 	%f1746, %f1725;
	mov.f32 	%f1747, %f1725;
	mov.f32 	%f1748, %f1725;
	mov.f32 	%f1749, %f1725;
	mov.f32 	%f1750, %f1725;
	mov.f32 	%f1751, %f1725;
	mov.f32 	%f1752, %f1725;
	mov.f32 	%f1753, %f1725;
	mov.f32 	%f1754, %f1725;
	mov.f32 	%f1755, %f1725;
	mov.f32 	%f1756, %f1725;
	mov.f32 	%f1757, %f1725;
	mov.f32 	%f1758, %f1725;
	mov.f32 	%f1759, %f1725;
	mov.f32 	%f1760, %f1725;
	mov.f32 	%f1761, %f1725;
	mov.f32 	%f1762, %f1725;
	mov.f32 	%f1763, %f1725;
	mov.f32 	%f1764, %f1725;
	mov.f32 	%f1765, %f1725;
	mov.f32 	%f1766, %f1725;
	mov.f32 	%f1767, %f1725;
	mov.f32 	%f1768, %f1725;
	mov.f32 	%f1769, %f1725;
	mov.f32 	%f1770, %f1725;
	mov.f32 	%f1771, %f1725;
	mov.f32 	%f1772, %f1725;
	mov.f32 	%f1773, %f1725;
	mov.f32 	%f1774, %f1725;
	mov.f32 	%f1775, %f1725;
	mov.f32 	%f1776, %f1725;
	mov.f32 	%f1777, %f1725;
	mov.f32 	%f1778, %f1725;
	mov.f32 	%f1779, %f1725;
	mov.f32 	%f1780, %f1725;
	mov.f32 	%f1781, %f1725;
	mov.f32 	%f1782, %f1725;
	mov.f32 	%f1783, %f1725;
	mov.f32 	%f1784, %f1725;
	mov.f32 	%f1785, %f1725;
	mov.f32 	%f1786, %f1725;
	mov.f32 	%f1787, %f1725;
	mov.f32 	%f1788, %f1725;
	@%p1 bra 	$L__BB4_44;
	add.s32 	%r9, %r2, %r1;
	max.u32 	%r134, %r9, 512;
	setp.lt.u32 	%p2, %r9, 512;
	selp.u32 	%r135, 1, 0, %p2;
	add.s32 	%r136, %r9, %r135;
	sub.s32 	%r137, %r134, %r136;
	div.u32 	%r138, %r137, %r1;
	add.s32 	%r10, %r138, %r135;
	max.u32 	%r139, %r9, 256;
	setp.lt.u32 	%p3, %r9, 256;
	selp.u32 	%r140, 1, 0, %p3;
	add.s32 	%r141, %r9, %r140;
	sub.s32 	%r142, %r139, %r141;
	div.u32 	%r143, %r142, %r1;
	add.s32 	%r11, %r143, %r140;
	and.b32  	%r12, %r10, 3;
	shr.u32 	%r144, %r2, 2;
	shl.b32 	%r145, %r2, 2;
	and.b32  	%r13, %r145, 12;
	add.s32 	%r14, %r144, %r3;
	mul.lo.s32 	%r15, %r14, %r125;
	shr.u32 	%r146, %r9, 2;
	shl.b32 	%r147, %r9, 2;
	and.b32  	%r16, %r147, 12;
	add.s32 	%r17, %r146, %r3;
	mul.lo.s32 	%r18, %r17, %r125;
	shl.b32 	%r148, %r9, 11;
	and.b32  	%r149, %r148, 6144;
	mov.u32 	%r150, _ZZ16sgemm_vec_transAILi128ELi64ELi16ELi8ELi8EEvPKfS1_PfiiiffE2As;
	add.s32 	%r151, %r150, %r149;
	and.b32  	%r152, %r9, -4;
	add.s32 	%r19, %r151, %r152;
	add.s32 	%r20, %r9, %r1;
	shr.u32 	%r153, %r20, 2;
	shl.b32 	%r154, %r20, 2;
	and.b32  	%r21, %r154, 12;
	add.s32 	%r22, %r153, %r3;
	mul.lo.s32 	%r23, %r22, %r125;
	add.s32 	%r24, %r20, %r1;
	and.b32  	%r25, %r11, 3;
	shr.u32 	%r26, %r2, 4;
	and.b32  	%r155, %r145, 60;
	add.s32 	%r27, %r155, %r4;
	shl.b32 	%r156, %r26, 8;
	mov.u32 	%r157, _ZZ16sgemm_vec_transAILi128ELi64ELi16ELi8ELi8EEvPKfS1_PfiiiffE2Bs;
	add.s32 	%r158, %r157, %r156;
	shl.b32 	%r159, %r2, 4;
	and.b32  	%r160, %r159, 240;
	add.s32 	%r28, %r158, %r160;
	shr.u32 	%r29, %r9, 4;
	and.b32  	%r161, %r147, 60;
	add.s32 	%r30, %r161, %r4;
	shl.b32 	%r162, %r29, 8;
	add.s32 	%r163, %r157, %r162;
	shl.b32 	%r164, %r9, 4;
	and.b32  	%r165, %r164, 240;
	add.s32 	%r31, %r163, %r165;
	shr.u32 	%r32, %r20, 4;
	and.b32  	%r166, %r154, 60;
	add.s32 	%r33, %r166, %r4;
	shl.b32 	%r167, %r32, 8;
	add.s32 	%r168, %r157, %r167;
	shl.b32 	%r169, %r20, 4;
	and.b32  	%r170, %r169, 240;
	add.s32 	%r34, %r168, %r170;
	shl.b32 	%r171, %r5, 2;
	add.s32 	%r35, %r150, %r171;
	shl.b32 	%r172, %r7, 2;
	add.s32 	%r36, %r157, %r172;
	mov.b32 	%r327, 0;
	mov.f32 	%f1725, 0f00000000;
$L__BB4_2:
	setp.gt.u32 	%p4, %r2, 511;
	@%p4 bra 	$L__BB4_23;
	setp.eq.s32 	%p5, %r12, 3;
	mov.u32 	%r328, %r2;
	@%p5 bra 	$L__BB4_12;
	setp.ge.s32 	%p6, %r14, %r124;
	add.s32 	%r38, %r13, %r327;
	add.s32 	%r174, %r38, 3;
	setp.ge.s32 	%p7, %r174, %r125;
	or.pred  	%p8, %p6, %p7;
	@%p8 bra 	$L__BB4_6;
	add.s32 	%r175, %r15, %r38;
	mul.wide.u32 	%rd15, %r175, 4;
	add.s64 	%rd16, %rd1, %rd15;
	ld.global.nc.v4.f32 	{%f197, %f198, %f199, %f200}, [%rd16];
	shl.b32 	%r176, %r13, 9;
	mov.u32 	%r177, _ZZ16sgemm_vec_transAILi128ELi64ELi16ELi8ELi8EEvPKfS1_PfiiiffE2As;
	add.s32 	%r178, %r177, %r176;
	and.b32  	%r179, %r2, -4;
	add.s32 	%r180, %r178, %r179;
	st.shared.f32 	[%r180], %f197;
	st.shared.f32 	[%r180+512], %f198;
	st.shared.f32 	[%r180+1024], %f199;
	st.shared.f32 	[%r180+1536], %f200;
$L__BB4_6:
	setp.eq.s32 	%p9, %r12, 0;
	mov.u32 	%r328, %r9;
	@%p9 bra 	$L__BB4_12;
	setp.ge.s32 	%p10, %r17, %r124;
	add.s32 	%r39, %r16, %r327;
	add.s32 	%r182, %r39, 3;
	setp.ge.s32 	%p11, %r182, %r125;
	or.pred  	%p12, %p10, %p11;
	@%p12 bra 	$L__BB4_9;
	add.s32 	%r183, %r18, %r39;
	mul.wide.u32 	%rd17, %r183, 4;
	add.s64 	%rd18, %rd1, %rd17;
	ld.global.nc.v4.f32 	{%f201, %f202, %f203, %f204}, [%rd18];
	st.shared.f32 	[%r19], %f201;
	st.shared.f32 	[%r19+512], %f202;
	st.shared.f32 	[%r19+1024], %f203;
	st.shared.f32 	[%r19+1536], %f204;
$L__BB4_9:
	setp.eq.s32 	%p13, %r12, 1;
	mov.u32 	%r328, %r20;
	@%p13 bra 	$L__BB4_12;
	setp.ge.s32 	%p14, %r22, %r124;
	add.s32 	%r40, %r21, %r327;
	add.s32 	%r185, %r40, 3;
	setp.ge.s32 	%p15, %r185, %r125;
	or.pred  	%p16, %p14, %p15;
	mov.u32 	%r328, %r24;
	@%p16 bra 	$L__BB4_12;
	add.s32 	%r186, %r23, %r40;
	mul.wide.u32 	%rd19, %r186, 4;
	add.s64 	%rd20, %rd1, %rd19;
	ld.global.nc.v4.f32 	{%f205, %f206, %f207, %f208}, [%rd20];
	shl.b32 	%r187, %r21, 9;
	mov.u32 	%r188, _ZZ16sgemm_vec_transAILi128ELi64ELi16ELi8ELi8EEvPKfS1_PfiiiffE2As;
	add.s32 	%r189, %r188, %r187;
	and.b32  	%r190, %r20, -4;
	add.s32 	%r191, %r189, %r190;
	st.shared.f32 	[%r191], %f205;
	st.shared.f32 	[%r191+512], %f206;
	st.shared.f32 	[%r191+1024], %f207;
	st.shared.f32 	[%r191+1536], %f208;
	mov.u32 	%r328, %r24;
$L__BB4_12:
	setp.lt.u32 	%p17, %r10, 3;
	@%p17 bra 	$L__BB4_23;
	shl.b32 	%r192, %r1, 1;
	add.s32 	%r336, %r192, %r328;
	shl.b32 	%r330, %r328, 2;
	shl.b32 	%r193, %r1, 3;
	add.s32 	%r335, %r193, %r330;
	mad.lo.s32 	%r334, %r1, 3, %r328;
	mad.lo.s32 	%r333, %r1, 12, %r330;
	add.s32 	%r331, %r1, %r328;
	shl.b32 	%r332, %r331, 2;
$L__BB4_14:
	shr.u32 	%r61, %r328, 2;
	and.b32  	%r62, %r330, 12;
	add.s32 	%r63, %r61, %r3;
	setp.ge.s32 	%p18, %r63, %r124;
	add.s32 	%r64, %r62, %r327;
	add.s32 	%r194, %r64, 3;
	setp.ge.s32 	%p19, %r194, %r125;
	or.pred  	%p20, %p18, %p19;
	@%p20 bra 	$L__BB4_16;
	mad.lo.s32 	%r195, %r63, %r125, %r64;
	mul.wide.u32 	%rd21, %r195, 4;
	add.s64 	%rd22, %rd1, %rd21;
	ld.global.nc.v4.f32 	{%f209, %f210, %f211, %f212}, [%rd22];
	shl.b32 	%r196, %r62, 9;
	mov.u32 	%r197, _ZZ16sgemm_vec_transAILi128ELi64ELi16ELi8ELi8EEvPKfS1_PfiiiffE2As;
	add.s32 	%r198, %r197, %r196;
	shl.b32 	%r199, %r61, 2;
	add.s32 	%r200, %r198, %r199;
	st.shared.f32 	[%r200], %f209;
	st.shared.f32 	[%r200+512], %f210;
	st.shared.f32 	[%r200+1024], %f211;
	st.shared.f32 	[%r200+1536], %f212;
$L__BB4_16:
	shr.u32 	%r65, %r331, 2;
	and.b32  	%r66, %r332, 12;
	add.s32 	%r67, %r65, %r3;
	setp.ge.s32 	%p21, %r67, %r124;
	add.s32 	%r68, %r66, %r327;
	add.s32 	%r201, %r68, 3;
	setp.ge.s32 	%p22, %r201, %r125;
	or.pred  	%p23, %p21, %p22;
	@%p23 bra 	$L__BB4_18;
	mad.lo.s32 	%r202, %r67, %r125, %r68;
	mul.wide.u32 	%rd23, %r202, 4;
	add.s64 	%rd24, %rd1, %rd23;
	ld.global.nc.v4.f32 	{%f213, %f214, %f215, %f216}, [%rd24];
	shl.b32 	%r203, %r66, 9;
	mov.u32 	%r204, _ZZ16sgemm_vec_transAILi128ELi64ELi16ELi8ELi8EEvPKfS1_PfiiiffE2As;
	add.s32 	%r205, %r204, %r203;
	shl.b32 	%r206, %r65, 2;
	add.s32 	%r207, %r205, %r206;
	st.shared.f32 	[%r207], %f213;
	st.shared.f32 	[%r207+512], %f214;
	st.shared.f32 	[%r207+1024], %f215;
	st.shared.f32 	[%r207+1536], %f216;
$L__BB4_18:
	add.s32 	%r69, %r328, %r1;
	shr.u32 	%r70, %r336, 2;
	and.b32  	%r71, %r335, 12;
	add.s32 	%r72, %r70, %r3;
	setp.ge.s32 	%p24, %r72, %r124;
	add.s32 	%r73, %r71, %r327;
	add.s32 	%r208, %r73, 3;
	setp.ge.s32 	%p25, %r208, %r125;
	or.pred  	%p26, %p24, %p25;
	@%p26 bra 	$L__BB4_20;
	mad.lo.s32 	%r209, %r72, %r125, %r73;
	mul.wide.u32 	%rd25, %r209, 4;
	add.s64 	%rd26, %rd1, %rd25;
	ld.global.nc.v4.f32 	{%f217, %f218, %f219, %f220}, [%rd26];
	shl.b32 	%r210, %r71, 9;
	mov.u32 	%r211, _ZZ16sgemm_vec_transAILi128ELi64ELi16ELi8ELi8EEvPKfS1_PfiiiffE2As;
	add.s32 	%r212, %r211, %r210;
	shl.b32 	%r213, %r70, 2;
	add.s32 	%r214, %r212, %r213;
	st.shared.f32 	[%r214], %f217;
	st.shared.f32 	[%r214+512], %f218;
	st.shared.f32 	[%r214+1024], %f219;
	st.shared.f32 	[%r214+1536], %f220;
$L__BB4_20:
	add.s32 	%r74, %r69, %r1;
	shr.u32 	%r75, %r334, 2;
	and.b32  	%r76, %r333, 12;
	add.s32 	%r77, %r75, %r3;
	setp.ge.s32 	%p27, %r77, %r124;
	add.s32 	%r78, %r76, %r327;
	add.s32 	%r215, %r78, 3;
	setp.ge.s32 	%p28, %r215, %r125;
	or.pred  	%p29, %p27, %p28;
	@%p29 bra 	$L__BB4_22;
	mad.lo.s32 	%r216, %r77, %r125, %r78;
	mul.wide.u32 	%rd27, %r216, 4;
	add.s64 	%rd28, %rd1, %rd27;
	ld.global.nc.v4.f32 	{%f221, %f222, %f223, %f224}, [%rd28];
	shl.b32 	%r217, %r76, 9;
	mov.u32 	%r218, _ZZ16sgemm_vec_transAILi128ELi64ELi16ELi8ELi8EEvPKfS1_PfiiiffE2As;
	add.s32 	%r219, %r218, %r217;
	shl.b32 	%r220, %r75, 2;
	add.s32 	%r221, %r219, %r220;
	st.shared.f32 	[%r221], %f221;
	st.shared.f32 	[%r221+512], %f222;
	st.shared.f32 	[%r221+1024], %f223;
	st.shared.f32 	[%r221+1536], %f224;
$L__BB4_22:
	add.s32 	%r222, %r74, %r1;
	add.s32 	%r328, %r222, %r1;
	shl.b32 	%r223, %r1, 2;
	add.s32 	%r336, %r336, %r223;
	shl.b32 	%r224, %r1, 4;
	add.s32 	%r335, %r335, %r224;
	add.s32 	%r334, %r334, %r223;
	add.s32 	%r333, %r333, %r224;
	add.s32 	%r332, %r332, %r224;
	add.s32 	%r331, %r331, %r223;
	add.s32 	%r330, %r330, %r224;
	setp.lt.u32 	%p30, %r328, 512;
	@%p30 bra 	$L__BB4_14;
$L__BB4_23:
	setp.gt.u32 	%p31, %r2, 255;
	@%p31 bra 	$L__BB4_43;
	setp.eq.s32 	%p32, %r25, 3;
	mov.u32 	%r329, %r2;
	@%p32 bra 	$L__BB4_33;
	add.s32 	%r225, %r27, 3;
	setp.ge.s32 	%p33, %r225, %r126;
	add.s32 	%r49, %r26, %r327;
	setp.ge.s32 	%p34, %r49, %r125;
	or.pred  	%p35, %p34, %p33;
	@%p35 bra 	$L__BB4_27;
	mad.lo.s32 	%r226, %r49, %r126, %r27;
	mul.wide.s32 	%rd29, %r226, 4;
	add.s64 	%rd30, %rd2, %rd29;
	ld.global.nc.v4.f32 	{%f225, %f226, %f227, %f228}, [%rd30];
	st.shared.f32 	[%r28], %f225;
	st.shared.f32 	[%r28+4], %f226;
	st.shared.f32 	[%r28+8], %f227;
	st.shared.f32 	[%r28+12], %f228;
$L__BB4_27:
	setp.eq.s32 	%p36, %r25, 0;
	mov.u32 	%r329, %r9;
	@%p36 bra 	$L__BB4_33;
	add.s32 	%r227, %r30, 3;
	setp.ge.s32 	%p37, %r227, %r126;
	add.s32 	%r50, %r29, %r327;
	setp.ge.s32 	%p38, %r50, %r125;
	or.pred  	%p39, %p38, %p37;
	@%p39 bra 	$L__BB4_30;
	mad.lo.s32 	%r228, %r50, %r126, %r30;
	mul.wide.s32 	%rd31, %r228, 4;
	add.s64 	%rd32, %rd2, %rd31;
	ld.global.nc.v4.f32 	{%f229, %f230, %f231, %f232}, [%rd32];
	st.shared.f32 	[%r31], %f229;
	st.shared.f32 	[%r31+4], %f230;
	st.shared.f32 	[%r31+8], %f231;
	st.shared.f32 	[%r31+12], %f232;
$L__BB4_30:
	setp.eq.s32 	%p40, %r25, 1;
	mov.u32 	%r329, %r20;
	@%p40 bra 	$L__BB4_33;
	add.s32 	%r229, %r33, 3;
	setp.ge.s32 	%p41, %r229, %r126;
	add.s32 	%r51, %r32, %r327;
	setp.ge.s32 	%p42, %r51, %r125;
	or.pred  	%p43, %p42, %p41;
	mov.u32 	%r329, %r24;
	@%p43 bra 	$L__BB4_33;
	mad.lo.s32 	%r230, %r51, %r126, %r33;
	mul.wide.s32 	%rd33, %r230, 4;
	add.s64 	%rd34, %rd2, %rd33;
	ld.global.nc.v4.f32 	{%f233, %f234, %f235, %f236}, [%rd34];
	st.shared.f32 	[%r34], %f233;
	st.shared.f32 	[%r34+4], %f234;
	st.shared.f32 	[%r34+8], %f235;
	st.shared.f32 	[%r34+12], %f236;
	mov.u32 	%r329, %r24;
$L__BB4_33:
	setp.lt.u32 	%p44, %r11, 3;
	@%p44 bra 	$L__BB4_43;
$L__BB4_34:
	shr.u32 	%r88, %r329, 4;
	shl.b32 	%r231, %r329, 2;
	and.b32  	%r89, %r231, 60;
	add.s32 	%r90, %r88, %r327;
	add.s32 	%r91, %r89, %r4;
	setp.ge.s32 	%p45, %r90, %r125;
	add.s32 	%r232, %r91, 3;
	setp.ge.s32 	%p46, %r232, %r126;
	or.pred  	%p47, %p45, %p46;
	@%p47 bra 	$L__BB4_36;
	mad.lo.s32 	%r233, %r90, %r126, %r91;
	mul.wide.s32 	%rd35, %r233, 4;
	add.s64 	%rd36, %rd2, %rd35;
	ld.global.nc.v4.f32 	{%f237, %f238, %f239, %f240}, [%rd36];
	shl.b32 	%r234, %r88, 8;
	mov.u32 	%r235, _ZZ16sgemm_vec_transAILi128ELi64ELi16ELi8ELi8EEvPKfS1_PfiiiffE2Bs;
	add.s32 	%r236, %r235, %r234;
	shl.b32 	%r237, %r89, 2;
	add.s32 	%r238, %r236, %r237;
	st.shared.f32 	[%r238], %f237;
	st.shared.f32 	[%r238+4], %f238;
	st.shared.f32 	[%r238+8], %f239;
	st.shared.f32 	[%r238+12], %f240;
$L__BB4_36:
	add.s32 	%r92, %r329, %r1;
	shr.u32 	%r93, %r92, 4;
	shl.b32 	%r239, %r92, 2;
	and.b32  	%r94, %r239, 60;
	add.s32 	%r95, %r93, %r327;
	add.s32 	%r96, %r94, %r4;
	setp.ge.s32 	%p48, %r95, %r125;
	add.s32 	%r240, %r96, 3;
	setp.ge.s32 	%p49, %r240, %r126;
	or.pred  	%p50, %p48, %p49;
	@%p50 bra 	$L__BB4_38;
	mad.lo.s32 	%r241, %r95, %r126, %r96;
	mul.wide.s32 	%rd37, %r241, 4;
	add.s64 	%rd38, %rd2, %rd37;
	ld.global.nc.v4.f32 	{%f241, %f242, %f243, %f244}, [%rd38];
	shl.b32 	%r242, %r93, 8;
	mov.u32 	%r243, _ZZ16sgemm_vec_transAILi128ELi64ELi16ELi8ELi8EEvPKfS1_PfiiiffE2Bs;
	add.s32 	%r244, %r243, %r242;
	shl.b32 	%r245, %r94, 2;
	add.s32 	%r246, %r244, %r245;
	st.shared.f32 	[%r246], %f241;
	st.shared.f32 	[%r246+4], %f242;
	st.shared.f32 	[%r246+8], %f243;
	st.shared.f32 	[%r246+12], %f244;
$L__BB4_38:
	add.s32 	%r97, %r92, %r1;
	shr.u32 	%r98, %r97, 4;
	shl.b32 	%r247, %r97, 2;
	and.b32  	%r99, %r247, 60;
	add.s32 	%r100, %r98, %r327;
	add.s32 	%r101, %r99, %r4;
	setp.ge.s32 	%p51, %r100, %r125;
	add.s32 	%r248, %r101, 3;
	setp.ge.s32 	%p52, %r248, %r126;
	or.pred  	%p53, %p51, %p52;
	@%p53 bra 	$L__BB4_40;
	mad.lo.s32 	%r249, %r100, %r126, %r101;
	mul.wide.s32 	%rd39, %r249, 4;
	add.s64 	%rd40, %rd2, %rd39;
	ld.global.nc.v4.f32 	{%f245, %f246, %f247, %f248}, [%rd40];
	shl.b32 	%r250, %r98, 8;
	mov.u32 	%r251, _ZZ16sgemm_vec_transAILi128ELi64ELi16ELi8ELi8EEvPKfS1_PfiiiffE2Bs;
	add.s32 	%r252, %r251, %r250;
	shl.b32 	%r253, %r99, 2;
	add.s32 	%r254, %r252, %r253;
	st.shared.f32 	[%r254], %f245;
	st.shared.f32 	[%r254+4], %f246;
	st.shared.f32 	[%r254+8], %f247;
	st.shared.f32 	[%r254+12], %f248;
$L__BB4_40:
	add.s32 	%r102, %r97, %r1;
	shr.u32 	%r103, %r102, 4;
	shl.b32 	%r255, %r102, 2;
	and.b32  	%r104, %r255, 60;
	add.s32 	%r105, %r103, %r327;
	add.s32 	%r106, %r104, %r4;
	setp.ge.s32 	%p54, %r105, %r125;
	add.s32 	%r256, %r106, 3;
	setp.ge.s32 	%p55, %r256, %r126;
	or.pred  	%p56, %p54, %p55;
	@%p56 bra 	$L__BB4_42;
	mad.lo.s32 	%r257, %r105, %r126, %r106;
	mul.wide.s32 	%rd41, %r257, 4;
	add.s64 	%rd42, %rd2, %rd41;
	ld.global.nc.v4.f32 	{%f249, %f250, %f251, %f252}, [%rd42];
	shl.b32 	%r258, %r103, 8;
	mov.u32 	%r259, _ZZ16sgemm_vec_transAILi128ELi64ELi16ELi8ELi8EEvPKfS1_PfiiiffE2Bs;
	add.s32 	%r260, %r259, %r258;
	shl.b32 	%r261, %r104, 2;
	add.s32 	%r262, %r260, %r261;
	st.shared.f32 	[%r262], %f249;
	st.shared.f32 	[%r262+4], %f250;
	st.shared.f32 	[%r262+8], %f251;
	st.shared.f32 	[%r262+12], %f252;
$L__BB4_42:
	add.s32 	%r329, %r102, %r1;
	setp.lt.u32 	%p57, %r329, 256;
	@%p57 bra 	$L__BB4_34;
$L__BB4_43:
	bar.sync 	0;
	ld.shared.f32 	%f253, [%r35];
	ld.shared.f32 	%f254, [%r35+4];
	ld.shared.f32 	%f255, [%r35+8];
	ld.shared.f32 	%f256, [%r35+12];
	ld.shared.f32 	%f257, [%r35+16];
	ld.shared.f32 	%f258, [%r35+20];
	ld.shared.f32 	%f259, [%r35+24];
	ld.shared.f32 	%f260, [%r35+28];
	ld.shared.f32 	%f261, [%r36];
	ld.shared.f32 	%f262, [%r36+4];
	ld.shared.f32 	%f263, [%r36+8];
	ld.shared.f32 	%f264, [%r36+12];
	ld.shared.f32 	%f265, [%r36+16];
	ld.shared.f32 	%f266, [%r36+20];
	ld.shared.f32 	%f267, [%r36+24];
	ld.shared.f32 	%f268, [%r36+28];
	fma.rn.f32 	%f269, %f253, %f261, %f1772;
	fma.rn.f32 	%f270, %f253, %f262, %f1771;
	fma.rn.f32 	%f271, %f253, %f263, %f1770;
	fma.rn.f32 	%f272, %f253, %f264, %f1769;
	fma.rn.f32 	%f273, %f253, %f265, %f1768;
	fma.rn.f32 	%f274, %f253, %f266, %f1767;
	fma.rn.f32 	%f275, %f253, %f267, %f1766;
	fma.rn.f32 	%f276, %f253, %f268, %f1765;
	fma.rn.f32 	%f277, %f254, %f261, %f1764;
	fma.rn.f32 	%f278, %f254, %f262, %f1763;
	fma.rn.f32 	%f279, %f254, %f263, %f1762;
	fma.rn.f32 	%f280, %f254, %f264, %f1761;
	fma.rn.f32 	%f281, %f254, %f265, %f1760;
	fma.rn.f32 	%f282, %f254, %f266, %f1759;
	fma.rn.f32 	%f283, %f254, %f267, %f1758;
	fma.rn.f32 	%f284, %f254, %f268, %f1757;
	fma.rn.f32 	%f285, %f255, %f261, %f1756;
	fma.rn.f32 	%f286, %f255, %f262, %f1755;
	fma.rn.f32 	%f287, %f255, %f263, %f1754;
	fma.rn.f32 	%f288, %f255, %f264, %f1753;
	fma.rn.f32 	%f289, %f255, %f265, %f1752;
	fma.rn.f32 	%f290, %f255, %f266, %f1751;
	fma.rn.f32 	%f291, %f255, %f267, %f1750;
	fma.rn.f32 	%f292, %f255, %f268, %f1749;
	fma.rn.f32 	%f293, %f256, %f261, %f1748;
	fma.rn.f32 	%f294, %f256, %f262, %f1747;
	fma.rn.f32 	%f295, %f256, %f263, %f1746;
	fma.rn.f32 	%f296, %f256, %f264, %f1745;
	fma.rn.f32 	%f297, %f256, %f265, %f1744;
	fma.rn.f32 	%f298, %f256, %f266, %f1743;
	fma.rn.f32 	%f299, %f256, %f267, %f1742;
	fma.rn.f32 	%f300, %f256, %f268, %f1741;
	fma.rn.f32 	%f301, %f257, %f261, %f1740;
	fma.rn.f32 	%f302, %f257, %f262, %f1739;
	fma.rn.f32 	%f303, %f257, %f263, %f1738;
	fma.rn.f32 	%f304, %f257, %f264, %f1737;
	fma.rn.f32 	%f305, %f257, %f265, %f1736;
	fma.rn.f32 	%f306, %f257, %f266, %f1735;
	fma.rn.f32 	%f307, %f257, %f267, %f1734;
	fma.rn.f32 	%f308, %f257, %f268, %f1733;
	fma.rn.f32 	%f309, %f258, %f261, %f1732;
	fma.rn.f32 	%f310, %f258, %f262, %f1731;
	fma.rn.f32 	%f311, %f258, %f263, %f1730;
	fma.rn.f32 	%f312, %f258, %f264, %f1729;
	fma.rn.f32 	%f313, %f258, %f265, %f1728;
	fma.rn.f32 	%f314, %f258, %f266, %f1727;
	fma.rn.f32 	%f315, %f258, %f267, %f1726;
	fma.rn.f32 	%f316, %f258, %f268, %f1725;
	fma.rn.f32 	%f317, %f259, %f261, %f1773;
	fma.rn.f32 	%f318, %f259, %f262, %f1774;
	fma.rn.f32 	%f319, %f259, %f263, %f1775;
	fma.rn.f32 	%f320, %f259, %f264, %f1776;
	fma.rn.f32 	%f321, %f259, %f265, %f1777;
	fma.rn.f32 	%f322, %f259, %f266, %f1778;
	fma.rn.f32 	%f323, %f259, %f267, %f1779;
	fma.rn.f32 	%f324, %f259, %f268, %f1780;
	fma.rn.f32 	%f325, %f260, %f261, %f1781;
	fma.rn.f32 	%f326, %f260, %f262, %f1782;
	fma.rn.f32 	%f327, %f260, %f263, %f1783;
	fma.rn.f32 	%f328, %f260, %f264, %f1784;
	fma.rn.f32 	%f329, %f260, %f265, %f1785;
	fma.rn.f32 	%f330, %f260, %f266, %f1786;
	fma.rn.f32 	%f331, %f260, %f267, %f1787;
	fma.rn.f32 	%f332, %f260, %f268, %f1788;
	ld.shared.f32 	%f333, [%r35+512];
	ld.shared.f32 	%f334, [%r35+516];
	ld.shared.f32 	%f335, [%r35+520];
	ld.shared.f32 	%f336, [%r35+524];
	ld.shared.f32 	%f337, [%r35+528];
	ld.shared.f32 	%f338, [%r35+532];
	ld.shared.f32 	%f339, [%r35+536];
	ld.shared.f32 	%f340, [%r35+540];
	ld.shared.f32 	%f341, [%r36+256];
	ld.shared.f32 	%f342, [%r36+260];
	ld.shared.f32 	%f343, [%r36+264];
	ld.shared.f32 	%f344, [%r36+268];
	ld.shared.f32 	%f345, [%r36+272];
	ld.shared.f32 	%f346, [%r36+276];
	ld.shared.f32 	%f347, [%r36+280];
	ld.shared.f32 	%f348, [%r36+284];
	fma.rn.f32 	%f349, %f333, %f341, %f269;
	fma.rn.f32 	%f350, %f333, %f342, %f270;
	fma.rn.f32 	%f351, %f333, %f343, %f271;
	fma.rn.f32 	%f352, %f333, %f344, %f272;
	fma.rn.f32 	%f353, %f333, %f345, %f273;
	fma.rn.f32 	%f354, %f333, %f346, %f274;
	fma.rn.f32 	%f355, %f333, %f347, %f275;
	fma.rn.f32 	%f356, %f333, %f348, %f276;
	fma.rn.f32 	%f357, %f334, %f341, %f277;
	fma.rn.f32 	%f358, %f334, %f342, %f278;
	fma.rn.f32 	%f359, %f334, %f343, %f279;
	fma.rn.f32 	%f360, %f334, %f344, %f280;
	fma.rn.f32 	%f361, %f334, %f345, %f281;
	fma.rn.f32 	%f362, %f334, %f346, %f282;
	fma.rn.f32 	%f363, %f334, %f347, %f283;
	fma.rn.f32 	%f364, %f334, %f348, %f284;
	fma.rn.f32 	%f365, %f335, %f341, %f285;
	fma.rn.f32 	%f366, %f335, %f342, %f286;
	fma.rn.f32 	%f367, %f335, %f343, %f287;
	fma.rn.f32 	%f368, %f335, %f344, %f288;
	fma.rn.f32 	%f369, %f335, %f345, %f289;
	fma.rn.f32 	%f370, %f335, %f346, %f290;
	fma.rn.f32 	%f371, %f335, %f347, %f291;
	fma.rn.f32 	%f372, %f335, %f348, %f292;
	fma.rn.f32 	%f373, %f336, %f341, %f293;
	fma.rn.f32 	%f374, %f336, %f342, %f294;
	fma.rn.f32 	%f375, %f336, %f343, %f295;
	fma.rn.f32 	%f376, %f336, %f344, %f296;
	fma.rn.f32 	%f377, %f336, %f345, %f297;
	fma.rn.f32 	%f378, %f336, %f346, %f298;
	fma.rn.f32 	%f379, %f336, %f347, %f299;
	fma.rn.f32 	%f380, %f336, %f348, %f300;
	fma.rn.f32 	%f381, %f337, %f341, %f301;
	fma.rn.f32 	%f382, %f337, %f342, %f302;
	fma.rn.f32 	%f383, %f337, %f343, %f303;
	fma.rn.f32 	%f384, %f337, %f344, %f304;
	fma.rn.f32 	%f385, %f337, %f345, %f305;
	fma.rn.f32 	%f386, %f337, %f346, %f306;
	fma.rn.f32 	%f387, %f337, %f347, %f307;
	fma.rn.f32 	%f388, %f337, %f348, %f308;
	fma.rn.f32 	%f389, %f338, %f341, %f309;
	fma.rn.f32 	%f390, %f338, %f342, %f310;
	fma.rn.f32 	%f391, %f338, %f343, %f311;
	fma.rn.f32 	%f392, %f338, %f344, %f312;
	fma.rn.f32 	%f393, %f338, %f345, %f313;
	fma.rn.f32 	%f394, %f338, %f346, %f314;
	fma.rn.f32 	%f395, %f338, %f347, %f315;
	fma.rn.f32 	%f396, %f338, %f348, %f316;
	fma.rn.f32 	%f397, %f339, %f341, %f317;
	fma.rn.f32 	%f398, %f339, %f342, %f318;
	fma.rn.f32 	%f399, %f339, %f343, %f319;
	fma.rn.f32 	%f400, %f339, %f344, %f320;
	fma.rn.f32 	%f401, %f339, %f345, %f321;
	fma.rn.f32 	%f402, %f339, %f346, %f322;
	fma.rn.f32 	%f403, %f339, %f347, %f323;
	fma.rn.f32 	%f404, %f339, %f348, %f324;
	fma.rn.f32 	%f405, %f340, %f341, %f325;
	fma.rn.f32 	%f406, %f340, %f342, %f326;
	fma.rn.f32 	%f407, %f340, %f343, %f327;
	fma.rn.f32 	%f408, %f340, %f344, %f328;
	fma.rn.f32 	%f409, %f340, %f345, %f329;
	fma.rn.f32 	%f410, %f340, %f346, %f330;
	fma.rn.f32 	%f411, %f340, %f347, %f331;
	fma.rn.f32 	%f412, %f340, %f348, %f332;
	ld.shared.f32 	%f413, [%r35+1024];
	ld.shared.f32 	%f414, [%r35+1028];
	ld.shared.f32 	%f415, [%r35+1032];
	ld.shared.f32 	%f416, [%r35+1036];
	ld.shared.f32 	%f417, [%r35+1040];
	ld.shared.f32 	%f418, [%r35+1044];
	ld.shared.f32 	%f419, [%r35+1048];
	ld.shared.f32 	%f420, [%r35+1052];
	ld.shared.f32 	%f421, [%r36+512];
	ld.shared.f32 	%f422, [%r36+516];
	ld.shared.f32 	%f423, [%r36+520];
	ld.shared.f32 	%f424, [%r36+524];
	ld.shared.f32 	%f425, [%r36+528];
	ld.shared.f32 	%f426, [%r36+532];
	ld.shared.f32 	%f427, [%r36+536];
	ld.shared.f32 	%f428, [%r36+540];
	fma.rn.f32 	%f429, %f413, %f421, %f349;
	fma.rn.f32 	%f430, %f413, %f422, %f350;
	fma.rn.f32 	%f431, %f413, %f423, %f351;
	fma.rn.f32 	%f432, %f413, %f424, %f352;
	fma.rn.f32 	%f433, %f413, %f425, %f353;
	fma.rn.f32 	%f434, %f413, %f426, %f354;
	fma.rn.f32 	%f435, %f413, %f427, %f355;
	fma.rn.f32 	%f436, %f413, %f428, %f356;
	fma.rn.f32 	%f437, %f414, %f421, %f357;
	fma.rn.f32 	%f438, %f414, %f422, %f358;
	fma.rn.f32 	%f439, %f414, %f423, %f359;
	fma.rn.f32 	%f440, %f414, %f424, %f360;
	fma.rn.f32 	%f441, %f414, %f425, %f361;
	fma.rn.f32 	%f442, %f414, %f426, %f362;
	fma.rn.f32 	%f443, %f414, %f427, %f363;
	fma.rn.f32 	%f444, %f414, %f428, %f364;
	fma.rn.f32 	%f445, %f415, %f421, %f365;
	fma.rn.f32 	%f446, %f415, %f422, %f366;
	fma.rn.f32 	%f447, %f415, %f423, %f367;
	fma.rn.f32 	%f448, %f415, %f424, %f368;
	fma.rn.f32 	%f449, %f415, %f425, %f369;
	fma.rn.f32 	%f450, %f415, %f426, %f370;
	fma.rn.f32 	%f451, %f415, %f427, %f371;
	fma.rn.f32 	%f452, %f415, %f428, %f372;
	fma.rn.f32 	%f453, %f416, %f421, %f373;
	fma.rn.f32 	%f454, %f416, %f422, %f374;
	fma.rn.f32 	%f455, %f416, %f423, %f375;
	fma.rn.f32 	%f456, %f416, %f424, %f376;
	fma.rn.f32 	%f457, %f416, %f425, %f377;
	fma.rn.f32 	%f458, %f416, %f426, %f378;
	fma.rn.f32 	%f459, %f416, %f427, %f379;
	fma.rn.f32 	%f460, %f416, %f428, %f380;
	fma.rn.f32 	%f461, %f417, %f421, %f381;
	fma.rn.f32 	%f462, %f417, %f422, %f382;
	fma.rn.f32 	%f463, %f417, %f423, %f383;
	fma.rn.f32 	%f464, %f417, %f424, %f384;
	fma.rn.f32 	%f465, %f417, %f425, %f385;
	fma.rn.f32 	%f466, %f417, %f426, %f386;
	fma.rn.f32 	%f467, %f417, %f427, %f387;
	fma.rn.f32 	%f468, %f417, %f428, %f388;
	fma.rn.f32 	%f469, %f418, %f421, %f389;
	fma.rn.f32 	%f470, %f418, %f422, %f390;
	fma.rn.f32 	%f471, %f418, %f423, %f391;
	fma.rn.f32 	%f472, %f418, %f424, %f392;
	fma.rn.f32 	%f473, %f418, %f425, %f393;
	fma.rn.f32 	%f474, %f418, %f426, %f394;
	fma.rn.f32 	%f475, %f418, %f427, %f395;
	fma.rn.f32 	%f476, %f418, %f428, %f396;
	fma.rn.f32 	%f477, %f419, %f421, %f397;
	fma.rn.f32 	%f478, %f419, %f422, %f398;
	fma.rn.f32 	%f479, %f419, %f423, %f399;
	fma.rn.f32 	%f480, %f419, %f424, %f400;
	fma.rn.f32 	%f481, %f419, %f425, %f401;
	fma.rn.f32 	%f482, %f419, %f426, %f402;
	fma.rn.f32 	%f483, %f419, %f427, %f403;
	fma.rn.f32 	%f484, %f419, %f428, %f404;
	fma.rn.f32 	%f485, %f420, %f421, %f405;
	fma.rn.f32 	%f486, %f420, %f422, %f406;
	fma.rn.f32 	%f487, %f420, %f423, %f407;
	fma.rn.f32 	%f488, %f420, %f424, %f408;
	fma.rn.f32 	%f489, %f420, %f425, %f409;
	fma.rn.f32 	%f490, %f420, %f426, %f410;
	fma.rn.f32 	%f491, %f420, %f427, %f411;
	fma.rn.f32 	%f492, %f420, %f428, %f412;
	ld.shared.f32 	%f493, [%r35+1536];
	ld.shared.f32 	%f494, [%r35+1540];
	ld.shared.f32 	%f495, [%r35+1544];
	ld.shared.f32 	%f496, [%r35+1548];
	ld.shared.f32 	%f497, [%r35+1552];
	ld.shared.f32 	%f498, [%r35+1556];
	ld.shared.f32 	%f499, [%r35+1560];
	ld.shared.f32 	%f500, [%r35+1564];
	ld.shared.f32 	%f501, [%r36+768];
	ld.shared.f32 	%f502, [%r36+772];
	ld.shared.f32 	%f503, [%r36+776];
	ld.shared.f32 	%f504, [%r36+780];
	ld.shared.f32 	%f505, [%r36+784];
	ld.shared.f32 	%f506, [%r36+788];
	ld.shared.f32 	%f507, [%r36+792];
	ld.shared.f32 	%f508, [%r36+796];
	fma.rn.f32 	%f509, %f493, %f501, %f429;
	fma.rn.f32 	%f510, %f493, %f502, %f430;
	fma.rn.f32 	%f511, %f493, %f503, %f431;
	fma.rn.f32 	%f512, %f493, %f504, %f432;
	fma.rn.f32 	%f513, %f493, %f505, %f433;
	fma.rn.f32 	%f514, %f493, %f506, %f434;
	fma.rn.f32 	%f515, %f493, %f507, %f435;
	fma.rn.f32 	%f516, %f493, %f508, %f436;
	fma.rn.f32 	%f517, %f494, %f501, %f437;
	fma.rn.f32 	%f518, %f494, %f502, %f438;
	fma.rn.f32 	%f519, %f494, %f503, %f439;
	fma.rn.f32 	%f520, %f494, %f504, %f440;
	fma.rn.f32 	%f521, %f494, %f505, %f441;
	fma.rn.f32 	%f522, %f494, %f506, %f442;
	fma.rn.f32 	%f523, %f494, %f507, %f443;
	fma.rn.f32 	%f524, %f494, %f508, %f444;
	fma.rn.f32 	%f525, %f495, %f501, %f445;
	fma.rn.f32 	%f526, %f495, %f502, %f446;
	fma.rn.f32 	%f527, %f495, %f503, %f447;
	fma.rn.f32 	%f528, %f495, %f504, %f448;
	fma.rn.f32 	%f529, %f495, %f505, %f449;
	fma.rn.f32 	%f530, %f495, %f506, %f450;
	fma.rn.f32 	%f531, %f495, %f507, %f451;
	fma.rn.f32 	%f532, %f495, %f508, %f452;
	fma.rn.f32 	%f533, %f496, %f501, %f453;
	fma.rn.f32 	%f534, %f496, %f502, %f454;
	fma.rn.f32 	%f535, %f496, %f503, %f455;
	fma.rn.f32 	%f536, %f496, %f504, %f456;
	fma.rn.f32 	%f537, %f496, %f505, %f457;
	fma.rn.f32 	%f538, %f496, %f506, %f458;
	fma.rn.f32 	%f539, %f496, %f507, %f459;
	fma.rn.f32 	%f540, %f496, %f508, %f460;
	fma.rn.f32 	%f541, %f497, %f501, %f461;
	fma.rn.f32 	%f542, %f497, %f502, %f462;
	fma.rn.f32 	%f543, %f497, %f503, %f463;
	fma.rn.f32 	%f544, %f497, %f504, %f464;
	fma.rn.f32 	%f545, %f497, %f505, %f465;
	fma.rn.f32 	%f546, %f497, %f506, %f466;
	fma.rn.f32 	%f547, %f497, %f507, %f467;
	fma.rn.f32 	%f548, %f497, %f508, %f468;
	fma.rn.f32 	%f549, %f498, %f501, %f469;
	fma.rn.f32 	%f550, %f498, %f502, %f470;
	fma.rn.f32 	%f551, %f498, %f503, %f471;
	fma.rn.f32 	%f552, %f498, %f504, %f472;
	fma.rn.f32 	%f553, %f498, %f505, %f473;
	fma.rn.f32 	%f554, %f498, %f506, %f474;
	fma.rn.f32 	%f555, %f498, %f507, %f475;
	fma.rn.f32 	%f556, %f498, %f508, %f476;
	fma.rn.f32 	%f557, %f499, %f501, %f477;
	fma.rn.f32 	%f558, %f499, %f502, %f478;
	fma.rn.f32 	%f559, %f499, %f503, %f479;
	fma.rn.f32 	%f560, %f499, %f504, %f480;
	fma.rn.f32 	%f561, %f499, %f505, %f481;
	fma.rn.f32 	%f562, %f499, %f506, %f482;
	fma.rn.f32 	%f563, %f499, %f507, %f483;
	fma.rn.f32 	%f564, %f499, %f508, %f484;
	fma.rn.f32 	%f565, %f500, %f501, %f485;
	fma.rn.f32 	%f566, %f500, %f502, %f486;
	fma.rn.f32 	%f567, %f500, %f503, %f487;
	fma.rn.f32 	%f568, %f500, %f504, %f488;
	fma.rn.f32 	%f569, %f500, %f505, %f489;
	fma.rn.f32 	%f570, %f500, %f506, %f490;
	fma.rn.f32 	%f571, %f500, %f507, %f491;
	fma.rn.f32 	%f572, %f500, %f508, %f492;
	ld.shared.f32 	%f573, [%r35+2048];
	ld.shared.f32 	%f574, [%r35+2052];
	ld.shared.f32 	%f575, [%r35+2056];
	ld.shared.f32 	%f576, [%r35+2060];
	ld.shared.f32 	%f577, [%r35+2064];
	ld.shared.f32 	%f578, [%r35+2068];
	ld.shared.f32 	%f579, [%r35+2072];
	ld.shared.f32 	%f580, [%r35+2076];
	ld.shared.f32 	%f581, [%r36+1024];
	ld.shared.f32 	%f582, [%r36+1028];
	ld.shared.f32 	%f583, [%r36+1032];
	ld.shared.f32 	%f584, [%r36+1036];
	ld.shared.f32 	%f585, [%r36+1040];
	ld.shared.f32 	%f586, [%r36+1044];
	ld.shared.f32 	%f587, [%r36+1048];
	ld.shared.f32 	%f588, [%r36+1052];
	fma.rn.f32 	%f589, %f573, %f581, %f509;
	fma.rn.f32 	%f590, %f573, %f582, %f510;
	fma.rn.f32 	%f591, %f573, %f583, %f511;
	fma.rn.f32 	%f592, %f573, %f584, %f512;
	fma.rn.f32 	%f593, %f573, %f585, %f513;
	fma.rn.f32 	%f594, %f573, %f586, %f514;
	fma.rn.f32 	%f595, %f573, %f587, %f515;
	fma.rn.f32 	%f596, %f573, %f588, %f516;
	fma.rn.f32 	%f597, %f574, %f581, %f517;
	fma.rn.f32 	%f598, %f574, %f582, %f518;
	fma.rn.f32 	%f599, %f574, %f583, %f519;
	fma.rn.f32 	%f600, %f574, %f584, %f520;
	fma.rn.f32 	%f601, %f574, %f585, %f521;
	fma.rn.f32 	%f602, %f574, %f586, %f522;
	fma.rn.f32 	%f603, %f574, %f587, %f523;
	fma.rn.f32 	%f604, %f574, %f588, %f524;
	fma.rn.f32 	%f605, %f575, %f581, %f525;
	fma.rn.f32 	%f606, %f575, %f582, %f526;
	fma.rn.f32 	%f607, %f575, %f583, %f527;
	fma.rn.f32 	%f608, %f575, %f584, %f528;
	fma.rn.f32 	%f609, %f575, %f585, %f529;
	fma.rn.f32 	%f610, %f575, %f586, %f530;
	fma.rn.f32 	%f611, %f575, %f587, %f531;
	fma.rn.f32 	%f612, %f575, %f588, %f532;
	fma.rn.f32 	%f613, %f576, %f581, %f533;
	fma.rn.f32 	%f614, %f576, %f582, %f534;
	fma.rn.f32 	%f615, %f576, %f583, %f535;
	fma.rn.f32 	%f616, %f576, %f584, %f536;
	fma.rn.f32 	%f617, %f576, %f585, %f537;
	fma.rn.f32 	%f618, %f576, %f586, %f538;
	fma.rn.f32 	%f619, %f576, %f587, %f539;
	fma.rn.f32 	%f620, %f576, %f588, %f540;
	fma.rn.f32 	%f621, %f577, %f581, %f541;
	fma.rn.f32 	%f622, %f577, %f582, %f542;
	fma.rn.f32 	%f623, %f577, %f583, %f543;
	fma.rn.f32 	%f624, %f577, %f584, %f544;
	fma.rn.f32 	%f625, %f577, %f585, %f545;
	fma.rn.f32 	%f626, %f577, %f586, %f546;
	fma.rn.f32 	%f627, %f577, %f587, %f547;
	fma.rn.f32 	%f628, %f577, %f588, %f548;
	fma.rn.f32 	%f629, %f578, %f581, %f549;
	fma.rn.f32 	%f630, %f578, %f582, %f550;
	fma.rn.f32 	%f631, %f578, %f583, %f551;
	fma.rn.f32 	%f632, %f578, %f584, %f552;
	fma.rn.f32 	%f633, %f578, %f585, %f553;
	fma.rn.f32 	%f634, %f578, %f586, %f554;
	fma.rn.f32 	%f635, %f578, %f587, %f555;
	fma.rn.f32 	%f636, %f578, %f588, %f556;
	fma.rn.f32 	%f637, %f579, %f581, %f557;
	fma.rn.f32 	%f638, %f579, %f582, %f558;
	fma.rn.f32 	%f639, %f579, %f583, %f559;
	fma.rn.f32 	%f640, %f579, %f584, %f560;
	fma.rn.f32 	%f641, %f579, %f585, %f561;
	fma.rn.f32 	%f642, %f579, %f586, %f562;
	fma.rn.f32 	%f643, %f579, %f587, %f563;
	fma.rn.f32 	%f644, %f579, %f588, %f564;
	fma.rn.f32 	%f645, %f580, %f581, %f565;
	fma.rn.f32 	%f646, %f580, %f582, %f566;
	fma.rn.f32 	%f647, %f580, %f583, %f567;
	fma.rn.f32 	%f648, %f580, %f584, %f568;
	fma.rn.f32 	%f649, %f580, %f585, %f569;
	fma.rn.f32 	%f650, %f580, %f586, %f570;
	fma.rn.f32 	%f651, %f580, %f587, %f571;
	fma.rn.f32 	%f652, %f580, %f588, %f572;
	ld.shared.f32 	%f653, [%r35+2560];
	ld.shared.f32 	%f654, [%r35+2564];
	ld.shared.f32 	%f655, [%r35+2568];
	ld.shared.f32 	%f656, [%r35+2572];
	ld.shared.f32 	%f657, [%r35+2576];
	ld.shared.f32 	%f658, [%r35+2580];
	ld.shared.f32 	%f659, [%r35+2584];
	ld.shared.f32 	%f660, [%r35+2588];
	ld.shared.f32 	%f661, [%r36+1280];
	ld.shared.f32 	%f662, [%r36+1284];
	ld.shared.f32 	%f663, [%r36+1288];
	ld.shared.f32 	%f664, [%r36+1292];
	ld.shared.f32 	%f665, [%r36+1296];
	ld.shared.f32 	%f666, [%r36+1300];
	ld.shared.f32 	%f667, [%r36+1304];
	ld.shared.f32 	%f668, [%r36+1308];
	fma.rn.f32 	%f669, %f653, %f661, %f589;
	fma.rn.f32 	%f670, %f653, %f662, %f590;
	fma.rn.f32 	%f671, %f653, %f663, %f591;
	fma.rn.f32 	%f672, %f653, %f664, %f592;
	fma.rn.f32 	%f673, %f653, %f665, %f593;
	fma.rn.f32 	%f674, %f653, %f666, %f594;
	fma.rn.f32 	%f675, %f653, %f667, %f595;
	fma.rn.f32 	%f676, %f653, %f668, %f596;
	fma.rn.f32 	%f677, %f654, %f661, %f597;
	fma.rn.f32 	%f678, %f654, %f662, %f598;
	fma.rn.f32 	%f679, %f654, %f663, %f599;
	fma.rn.f32 	%f680, %f654, %f664, %f600;
	fma.rn.f32 	%f681, %f654, %f665, %f601;
	fma.rn.f32 	%f682, %f654, %f666, %f602;
	fma.rn.f32 	%f683, %f654, %f667, %f603;
	fma.rn.f32 	%f684, %f654, %f668, %f604;
	fma.rn.f32 	%f685, %f655, %f661, %f605;
	fma.rn.f32 	%f686, %f655, %f662, %f606;
	fma.rn.f32 	%f687, %f655, %f663, %f607;
	fma.rn.f32 	%f688, %f655, %f664, %f608;
	fma.rn.f32 	%f689, %f655, %f665, %f609;
	fma.rn.f32 	%f690, %f655, %f666, %f610;
	fma.rn.f32 	%f691, %f655, %f667, %f611;
	fma.rn.f32 	%f692, %f655, %f668, %f612;
	fma.rn.f32 	%f693, %f656, %f661, %f613;
	fma.rn.f32 	%f694, %f656, %f662, %f614;
	fma.rn.f32 	%f695, %f656, %f663, %f615;
	fma.rn.f32 	%f696, %f656, %f664, %f616;
	fma.rn.f32 	%f697, %f656, %f665, %f617;
	fma.rn.f32 	%f698, %f656, %f666, %f618;
	fma.rn.f32 	%f699, %f656, %f667, %f619;
	fma.rn.f32 	%f700, %f656, %f668, %f620;
	fma.rn.f32 	%f701, %f657, %f661, %f621;
	fma.rn.f32 	%f702, %f657, %f662, %f622;
	fma.rn.f32 	%f703, %f657, %f663, %f623;
	fma.rn.f32 	%f704, %f657, %f664, %f624;
	fma.rn.f32 	%f705, %f657, %f665, %f625;
	fma.rn.f32 	%f706, %f657, %f666, %f626;
	fma.rn.f32 	%f707, %f657, %f667, %f627;
	fma.rn.f32 	%f708, %f657, %f668, %f628;
	fma.rn.f32 	%f709, %f658, %f661, %f629;
	fma.rn.f32 	%f710, %f658, %f662, %f630;
	fma.rn.f32 	%f711, %f658, %f663, %f631;
	fma.rn.f32 	%f712, %f658, %f664, %f632;
	fma.rn.f32 	%f713, %f658, %f665, %f633;
	fma.rn.f32 	%f714, %f658, %f666, %f634;
	fma.rn.f32 	%f715, %f658, %f667, %f635;
	fma.rn.f32 	%f716, %f658, %f668, %f636;
	fma.rn.f32 	%f717, %f659, %f661, %f637;
	fma.rn.f32 	%f718, %f659, %f662, %f638;
	fma.rn.f32 	%f719, %f659, %f663, %f639;
	fma.rn.f32 	%f720, %f659, %f664, %f640;
	fma.rn.f32 	%f721, %f659, %f665, %f641;
	fma.rn.f32 	%f722, %f659, %f666, %f642;
	fma.rn.f32 	%f723, %f659, %f667, %f643;
	fma.rn.f32 	%f724, %f659, %f668, %f644;
	fma.rn.f32 	%f725, %f660, %f661, %f645;
	fma.rn.f32 	%f726, %f660, %f662, %f646;
	fma.rn.f32 	%f727, %f660, %f663, %f647;
	fma.rn.f32 	%f728, %f660, %f664, %f648;
	fma.rn.f32 	%f729, %f660, %f665, %f649;
	fma.rn.f32 	%f730, %f660, %f666, %f650;
	fma.rn.f32 	%f731, %f660, %f667, %f651;
	fma.rn.f32 	%f732, %f660, %f668, %f652;
	ld.shared.f32 	%f733, [%r35+3072];
	ld.shared.f32 	%f734, [%r35+3076];
	ld.shared.f32 	%f735, [%r35+3080];
	ld.shared.f32 	%f736, [%r35+3084];
	ld.shared.f32 	%f737, [%r35+3088];
	ld.shared.f32 	%f738, [%r35+3092];
	ld.shared.f32 	%f739, [%r35+3096];
	ld.shared.f32 	%f740, [%r35+3100];
	ld.shared.f32 	%f741, [%r36+1536];
	ld.shared.f32 	%f742, [%r36+1540];
	ld.shared.f32 	%f743, [%r36+1544];
	ld.shared.f32 	%f744, [%r36+1548];
	ld.shared.f32 	%f745, [%r36+1552];
	ld.shared.f32 	%f746, [%r36+1556];
	ld.shared.f32 	%f747, [%r36+1560];
	ld.shared.f32 	%f748, [%r36+1564];
	fma.rn.f32 	%f749, %f733, %f741, %f669;
	fma.rn.f32 	%f750, %f733, %f742, %f670;
	fma.rn.f32 	%f751, %f733, %f743, %f671;
	fma.rn.f32 	%f752, %f733, %f744, %f672;
	fma.rn.f32 	%f753, %f733, %f745, %f673;
	fma.rn.f32 	%f754, %f733, %f746, %f674;
	fma.rn.f32 	%f755, %f733, %f747, %f675;
	fma.rn.f32 	%f756, %f733, %f748, %f676;
	fma.rn.f32 	%f757, %f734, %f741, %f677;
	fma.rn.f32 	%f758, %f734, %f742, %f678;
	fma.rn.f32 	%f759, %f734, %f743, %f679;
	fma.rn.f32 	%f760, %f734, %f744, %f680;
	fma.rn.f32 	%f761, %f734, %f745, %f681;
	fma.rn.f32 	%f762, %f734, %f746, %f682;
	fma.rn.f32 	%f763, %f734, %f747, %f683;
	fma.rn.f32 	%f764, %f734, %f748, %f684;
	fma.rn.f32 	%f765, %f735, %f741, %f685;
	fma.rn.f32 	%f766, %f735, %f742, %f686;
	fma.rn.f32 	%f767, %f735, %f743, %f687;
	fma.rn.f32 	%f768, %f735, %f744, %f688;
	fma.rn.f32 	%f769, %f735, %f745, %f689;
	fma.rn.f32 	%f770, %f735, %f746, %f690;
	fma.rn.f32 	%f771, %f735, %f747, %f691;
	fma.rn.f32 	%f772, %f735, %f748, %f692;
	fma.rn.f32 	%f773, %f736, %f741, %f693;
	fma.rn.f32 	%f774, %f736, %f742, %f694;
	fma.rn.f32 	%f775, %f736, %f743, %f695;
	fma.rn.f32 	%f776, %f736, %f744, %f696;
	fma.rn.f32 	%f777, %f736, %f745, %f697;
	fma.rn.f32 	%f778, %f736, %f746, %f698;
	fma.rn.f32 	%f779, %f736, %f747, %f699;
	fma.rn.f32 	%f780, %f736, %f748, %f700;
	fma.rn.f32 	%f781, %f737, %f741, %f701;
	fma.rn.f32 	%f782, %f737, %f742, %f702;
	fma.rn.f32 	%f783, %f737, %f743, %f703;
	fma.rn.f32 	%f784, %f737, %f744, %f704;
	fma.rn.f32 	%f785, %f737, %f745, %f705;
	fma.rn.f32 	%f786, %f737, %f746, %f706;
	fma.rn.f32 	%f787, %f737, %f747, %f707;
	fma.rn.f32 	%f788, %f737, %f748, %f708;
	fma.rn.f32 	%f789, %f738, %f741, %f709;
	fma.rn.f32 	%f790, %f738, %f742, %f710;
	fma.rn.f32 	%f791, %f738, %f743, %f711;
	fma.rn.f32 	%f792, %f738, %f744, %f712;
	fma.rn.f32 	%f793, %f738, %f745, %f713;
	fma.rn.f32 	%f794, %f738, %f746, %f714;
	fma.rn.f32 	%f795, %f738, %f747, %f715;
	fma.rn.f32 	%f796, %f738, %f748, %f716;
	fma.rn.f32 	%f797, %f739, %f741, %f717;
	fma.rn.f32 	%f798, %f739, %f742, %f718;
	fma.rn.f32 	%f799, %f739, %f743, %f719;
	fma.rn.f32 	%f800, %f739, %f744, %f720;
	fma.rn.f32 	%f801, %f739, %f745, %f721;
	fma.rn.f32 	%f802, %f739, %f746, %f722;
	fma.rn.f32 	%f803, %f739, %f747, %f723;
	fma.rn.f32 	%f804, %f739, %f748, %f724;
	fma.rn.f32 	%f805, %f740, %f741, %f725;
	fma.rn.f32 	%f806, %f740, %f742, %f726;
	fma.rn.f32 	%f807, %f740, %f743, %f727;
	fma.rn.f32 	%f808, %f740, %f744, %f728;
	fma.rn.f32 	%f809, %f740, %f745, %f729;
	fma.rn.f32 	%f810, %f740, %f746, %f730;
	fma.rn.f32 	%f811, %f740, %f747, %f731;
	fma.rn.f32 	%f812, %f740, %f748, %f732;
	ld.shared.f32 	%f813, [%r35+3584];
	ld.shared.f32 	%f814, [%r35+3588];
	ld.shared.f32 	%f815, [%r35+3592];
	ld.shared.f32 	%f816, [%r35+3596];
	ld.shared.f32 	%f817, [%r35+3600];
	ld.shared.f32 	%f818, [%r35+3604];
	ld.shared.f32 	%f819, [%r35+3608];
	ld.shared.f32 	%f820, [%r35+3612];
	ld.shared.f32 	%f821, [%r36+1792];
	ld.shared.f32 	%f822, [%r36+1796];
	ld.shared.f32 	%f823, [%r36+1800];
	ld.shared.f32 	%f824, [%r36+1804];
	ld.shared.f32 	%f825, [%r36+1808];
	ld.shared.f32 	%f826, [%r36+1812];
	ld.shared.f32 	%f827, [%r36+1816];
	ld.shared.f32 	%f828, [%r36+1820];
	fma.rn.f32 	%f829, %f813, %f821, %f749;
	fma.rn.f32 	%f830, %f813, %f822, %f750;
	fma.rn.f32 	%f831, %f813, %f823, %f751;
	fma.rn.f32 	%f832, %f813, %f824, %f752;
	fma.rn.f32 	%f833, %f813, %f825, %f753;
	fma.rn.f32 	%f834, %f813, %f826, %f754;
	fma.rn.f32 	%f835, %f813, %f827, %f755;
	fma.rn.f32 	%f836, %f813, %f828, %f756;
	fma.rn.f32 	%f837, %f814, %f821, %f757;
	fma.rn.f32 	%f838, %f814, %f822, %f758;
	fma.rn.f32 	%f839, %f814, %f823, %f759;
	fma.rn.f32 	%f840, %f814, %f824, %f760;
	fma.rn.f32 	%f841, %f814, %f825, %f761;
	fma.rn.f32 	%f842, %f814, %f826, %f762;
	fma.rn.f32 	%f843, %f814, %f827, %f763;
	fma.rn.f32 	%f844, %f814, %f828, %f764;
	fma.rn.f32 	%f845, %f815, %f821, %f765;
	fma.rn.f32 	%f846, %f815, %f822, %f766;
	fma.rn.f32 	%f847, %f815, %f823, %f767;
	fma.rn.f32 	%f848, %f815, %f824, %f768;
	fma.rn.f32 	%f849, %f815, %f825, %f769;
	fma.rn.f32 	%f850, %f815, %f826, %f770;
	fma.rn.f32 	%f851, %f815, %f827, %f771;
	fma.rn.f32 	%f852, %f815, %f828, %f772;
	fma.rn.f32 	%f853, %f816, %f821, %f773;
	fma.rn.f32 	%f854, %f816, %f822, %f774;
	fma.rn.f32 	%f855, %f816, %f823, %f775;
	fma.rn.f32 	%f856, %f816, %f824, %f776;
	fma.rn.f32 	%f857, %f816, %f825, %f777;
	fma.rn.f32 	%f858, %f816, %f826, %f778;
	fma.rn.f32 	%f859, %f816, %f827, %f779;
	fma.rn.f32 	%f860, %f816, %f828, %f780;
	fma.rn.f32 	%f861, %f817, %f821, %f781;
	fma.rn.f32 	%f862, %f817, %f822, %f782;
	fma.rn.f32 	%f863, %f817, %f823, %f783;
	fma.rn.f32 	%f864, %f817, %f824, %f784;
	fma.rn.f32 	%f865, %f817, %f825, %f785;
	fma.rn.f32 	%f866, %f817, %f826, %f786;
	fma.rn.f32 	%f867, %f817, %f827, %f787;
	fma.rn.f32 	%f868, %f817, %f828, %f788;
	fma.rn.f32 	%f869, %f818, %f821, %f789;
	fma.rn.f32 	%f870, %f818, %f822, %f790;
	fma.rn.f32 	%f871, %f818, %f823, %f791;
	fma.rn.f32 	%f872, %f818, %f824, %f792;
	fma.rn.f32 	%f873, %f818, %f825, %f793;
	fma.rn.f32 	%f874, %f818, %f826, %f794;
	fma.rn.f32 	%f875, %f818, %f827, %f795;
	fma.rn.f32 	%f876, %f818, %f828, %f796;
	fma.rn.f32 	%f877, %f819, %f821, %f797;
	fma.rn.f32 	%f878, %f819, %f822, %f798;
	fma.rn.f32 	%f879, %f819, %f823, %f799;
	fma.rn.f32 	%f880, %f819, %f824, %f800;
	fma.rn.f32 	%f881, %f819, %f825, %f801;
	fma.rn.f32 	%f882, %f819, %f826, %f802;
	fma.rn.f32 	%f883, %f819, %f827, %f803;
	fma.rn.f32 	%f884, %f819, %f828, %f804;
	fma.rn.f32 	%f885, %f820, %f821, %f805;
	fma.rn.f32 	%f886, %f820, %f822, %f806;
	fma.rn.f32 	%f887, %f820, %f823, %f807;
	fma.rn.f32 	%f888, %f820, %f824, %f808;
	fma.rn.f32 	%f889, %f820, %f825, %f809;
	fma.rn.f32 	%f890, %f820, %f826, %f810;
	fma.rn.f32 	%f891, %f820, %f827, %f811;
	fma.rn.f32 	%f892, %f820, %f828, %f812;
	ld.shared.f32 	%f893, [%r35+4096];
	ld.shared.f32 	%f894, [%r35+4100];
	ld.shared.f32 	%f895, [%r35+4104];
	ld.shared.f32 	%f896, [%r35+4108];
	ld.shared.f32 	%f897, [%r35+4112];
	ld.shared.f32 	%f898, [%r35+4116];
	ld.shared.f32 	%f899, [%r35+4120];
	ld.shared.f32 	%f900, [%r35+4124];
	ld.shared.f32 	%f901, [%r36+2048];
	ld.shared.f32 	%f902, [%r36+2052];
	ld.shared.f32 	%f903, [%r36+2056];
	ld.shared.f32 	%f904, [%r36+2060];
	ld.shared.f32 	%f905, [%r36+2064];
	ld.shared.f32 	%f906, [%r36+2068];
	ld.shared.f32 	%f907, [%r36+2072];
	ld.shared.f32 	%f908, [%r36+2076];
	fma.rn.f32 	%f909, %f893, %f901, %f829;
	fma.rn.f32 	%f910, %f893, %f902, %f830;
	fma.rn.f32 	%f911, %f893, %f903, %f831;
	fma.rn.f32 	%f912, %f893, %f904, %f832;
	fma.rn.f32 	%f913, %f893, %f905, %f833;
	fma.rn.f32 	%f914, %f893, %f906, %f834;
	fma.rn.f32 	%f915, %f893, %f907, %f835;
	fma.rn.f32 	%f916, %f893, %f908, %f836;
	fma.rn.f32 	%f917, %f894, %f901, %f837;
	fma.rn.f32 	%f918, %f894, %f902, %f838;
	fma.rn.f32 	%f919, %f894, %f903, %f839;
	fma.rn.f32 	%f920, %f894, %f904, %f840;
	fma.rn.f32 	%f921, %f894, %f905, %f841;
	fma.rn.f32 	%f922, %f894, %f906, %f842;
	fma.rn.f32 	%f923, %f894, %f907, %f843;
	fma.rn.f32 	%f924, %f894, %f908, %f844;
	fma.rn.f32 	%f925, %f895, %f901, %f845;
	fma.rn.f32 	%f926, %f895, %f902, %f846;
	fma.rn.f32 	%f927, %f895, %f903, %f847;
	fma.rn.f32 	%f928, %f895, %f904, %f848;
	fma.rn.f32 	%f929, %f895, %f905, %f849;
	fma.rn.f32 	%f930, %f895, %f906, %f850;
	fma.rn.f32 	%f931, %f895, %f907, %f851;
	fma.rn.f32 	%f932, %f895, %f908, %f852;
	fma.rn.f32 	%f933, %f896, %f901, %f853;
	fma.rn.f32 	%f934, %f896, %f902, %f854;
	fma.rn.f32 	%f935, %f896, %f903, %f855;
	fma.rn.f32 	%f936, %f896, %f904, %f856;
	fma.rn.f32 	%f937, %f896, %f905, %f857;
	fma.rn.f32 	%f938, %f896, %f906, %f858;
	fma.rn.f32 	%f939, %f896, %f907, %f859;
	fma.rn.f32 	%f940, %f896, %f908, %f860;
	fma.rn.f32 	%f941, %f897, %f901, %f861;
	fma.rn.f32 	%f942, %f897, %f902, %f862;
	fma.rn.f32 	%f943, %f897, %f903, %f863;
	fma.rn.f32 	%f944, %f897, %f904, %f864;
	fma.rn.f32 	%f945, %f897, %f905, %f865;
	fma.rn.f32 	%f946, %f897, %f906, %f866;
	fma.rn.f32 	%f947, %f897, %f907, %f867;
	fma.rn.f32 	%f948, %f897, %f908, %f868;
	fma.rn.f32 	%f949, %f898, %f901, %f869;
	fma.rn.f32 	%f950, %f898, %f902, %f870;
	fma.rn.f32 	%f951, %f898, %f903, %f871;
	fma.rn.f32 	%f952, %f898, %f904, %f872;
	fma.rn.f32 	%f953, %f898, %f905, %f873;
	fma.rn.f32 	%f954, %f898, %f906, %f874;
	fma.rn.f32 	%f955, %f898, %f907, %f875;
	fma.rn.f32 	%f956, %f898, %f908, %f876;
	fma.rn.f32 	%f957, %f899, %f901, %f877;
	fma.rn.f32 	%f958, %f899, %f902, %f878;
	fma.rn.f32 	%f959, %f899, %f903, %f879;
	fma.rn.f32 	%f960, %f899, %f904, %f880;
	fma.rn.f32 	%f961, %f899, %f905, %f881;
	fma.rn.f32 	%f962, %f899, %f906, %f882;
	fma.rn.f32 	%f963, %f899, %f907, %f883;
	fma.rn.f32 	%f964, %f899, %f908, %f884;
	fma.rn.f32 	%f965, %f900, %f901, %f885;
	fma.rn.f32 	%f966, %f900, %f902, %f886;
	fma.rn.f32 	%f967, %f900, %f903, %f887;
	fma.rn.f32 	%f968, %f900, %f904, %f888;
	fma.rn.f32 	%f969, %f900, %f905, %f889;
	fma.rn.f32 	%f970, %f900, %f906, %f890;
	fma.rn.f32 	%f971, %f900, %f907, %f891;
	fma.rn.f32 	%f972, %f900, %f908, %f892;
	ld.shared.f32 	%f973, [%r35+4608];
	ld.shared.f32 	%f974, [%r35+4612];
	ld.shared.f32 	%f975, [%r35+4616];
	ld.shared.f32 	%f976, [%r35+4620];
	ld.shared.f32 	%f977, [%r35+4624];
	ld.shared.f32 	%f978, [%r35+4628];
	ld.shared.f32 	%f979, [%r35+4632];
	ld.shared.f32 	%f980, [%r35+4636];
	ld.shared.f32 	%f981, [%r36+2304];
	ld.shared.f32 	%f982, [%r36+2308];
	ld.shared.f32 	%f983, [%r36+2312];
	ld.shared.f32 	%f984, [%r36+2316];
	ld.shared.f32 	%f985, [%r36+2320];
	ld.shared.f32 	%f986, [%r36+2324];
	ld.shared.f32 	%f987, [%r36+2328];
	ld.shared.f32 	%f988, [%r36+2332];
	fma.rn.f32 	%f989, %f973, %f981, %f909;
	fma.rn.f32 	%f990, %f973, %f982, %f910;
	fma.rn.f32 	%f991, %f973, %f983, %f911;
	fma.rn.f32 	%f992, %f973, %f984, %f912;
	fma.rn.f32 	%f993, %f973, %f985, %f913;
	fma.rn.f32 	%f994, %f973, %f986, %f914;
	fma.rn.f32 	%f995, %f973, %f987, %f915;
	fma.rn.f32 	%f996, %f973, %f988, %f916;
	fma.rn.f32 	%f997, %f974, %f981, %f917;
	fma.rn.f32 	%f998, %f974, %f982, %f918;
	fma.rn.f32 	%f999, %f974, %f983, %f919;
	fma.rn.f32 	%f1000, %f974, %f984, %f920;
	fma.rn.f32 	%f1001, %f974, %f985, %f921;
	fma.rn.f32 	%f1002, %f974, %f986, %f922;
	fma.rn.f32 	%f1003, %f974, %f987, %f923;
	fma.rn.f32 	%f1004, %f974, %f988, %f924;
	fma.rn.f32 	%f1005, %f975, %f981, %f925;
	fma.rn.f32 	%f1006, %f975, %f982, %f926;
	fma.rn.f32 	%f1007, %f975, %f983, %f927;
	fma.rn.f32 	%f1008, %f975, %f984, %f928;
	fma.rn.f32 	%f1009, %f975, %f985, %f929;
	fma.rn.f32 	%f1010, %f975, %f986, %f930;
	fma.rn.f32 	%f1011, %f975, %f987, %f931;
	fma.rn.f32 	%f1012, %f975, %f988, %f932;
	fma.rn.f32 	%f1013, %f976, %f981, %f933;
	fma.rn.f32 	%f1014, %f976, %f982, %f934;
	fma.rn.f32 	%f1015, %f976, %f983, %f935;
	fma.rn.f32 	%f1016, %f976, %f984, %f936;
	fma.rn.f32 	%f1017, %f976, %f985, %f937;
	fma.rn.f32 	%f1018, %f976, %f986, %f938;
	fma.rn.f32 	%f1019, %f976, %f987, %f939;
	fma.rn.f32 	%f1020, %f976, %f988, %f940;
	fma.rn.f32 	%f1021, %f977, %f981, %f941;
	fma.rn.f32 	%f1022, %f977, %f982, %f942;
	fma.rn.f32 	%f1023, %f977, %f983, %f943;
	fma.rn.f32 	%f1024, %f977, %f984, %f944;
	fma.rn.f32 	%f1025, %f977, %f985, %f945;
	fma.rn.f32 	%f1026, %f977, %f986, %f946;
	fma.rn.f32 	%f1027, %f977, %f987, %f947;
	fma.rn.f32 	%f1028, %f977, %f988, %f948;
	fma.rn.f32 	%f1029, %f978, %f981, %f949;
	fma.rn.f32 	%f1030, %f978, %f982, %f950;
	fma.rn.f32 	%f1031, %f978, %f983, %f951;
	fma.rn.f32 	%f1032, %f978, %f984, %f952;
	fma.rn.f32 	%f1033, %f978, %f985, %f953;
	fma.rn.f32 	%f1034, %f978, %f986, %f954;
	fma.rn.f32 	%f1035, %f978, %f987, %f955;
	fma.rn.f32 	%f1036, %f978, %f988, %f956;
	fma.rn.f32 	%f1037, %f979, %f981, %f957;
	fma.rn.f32 	%f1038, %f979, %f982, %f958;
	fma.rn.f32 	%f1039, %f979, %f983, %f959;
	fma.rn.f32 	%f1040, %f979, %f984, %f960;
	fma.rn.f32 	%f1041, %f979, %f985, %f961;
	fma.rn.f32 	%f1042, %f979, %f986, %f962;
	fma.rn.f32 	%f1043, %f979, %f987, %f963;
	fma.rn.f32 	%f1044, %f979, %f988, %f964;
	fma.rn.f32 	%f1045, %f980, %f981, %f965;
	fma.rn.f32 	%f1046, %f980, %f982, %f966;
	fma.rn.f32 	%f1047, %f980, %f983, %f967;
	fma.rn.f32 	%f1048, %f980, %f984, %f968;
	fma.rn.f32 	%f1049, %f980, %f985, %f969;
	fma.rn.f32 	%f1050, %f980, %f986, %f970;
	fma.rn.f32 	%f1051, %f980, %f987, %f971;
	fma.rn.f32 	%f1052, %f980, %f988, %f972;
	ld.shared.f32 	%f1053, [%r35+5120];
	ld.shared.f32 	%f1054, [%r35+5124];
	ld.shared.f32 	%f1055, [%r35+5128];
	ld.shared.f32 	%f1056, [%r35+5132];
	ld.shared.f32 	%f1057, [%r35+5136];
	ld.shared.f32 	%f1058, [%r35+5140];
	ld.shared.f32 	%f1059, [%r35+5144];
	ld.shared.f32 	%f1060, [%r35+5148];
	ld.shared.f32 	%f1061, [%r36+2560];
	ld.shared.f32 	%f1062, [%r36+2564];
	ld.shared.f32 	%f1063, [%r36+2568];
	ld.shared.f32 	%f1064, [%r36+2572];
	ld.shared.f32 	%f1065, [%r36+2576];
	ld.shared.f32 	%f1066, [%r36+2580];
	ld.shared.f32 	%f1067, [%r36+2584];
	ld.shared.f32 	%f1068, [%r36+2588];
	fma.rn.f32 	%f1069, %f1053, %f1061, %f989;
	fma.rn.f32 	%f1070, %f1053, %f1062, %f990;
	fma.rn.f32 	%f1071, %f1053, %f1063, %f991;
	fma.rn.f32 	%f1072, %f1053, %f1064, %f992;
	fma.rn.f32 	%f1073, %f1053, %f1065, %f993;
	fma.rn.f32 	%f1074, %f1053, %f1066, %f994;
	fma.rn.f32 	%f1075, %f1053, %f1067, %f995;
	fma.rn.f32 	%f1076, %f1053, %f1068, %f996;
	fma.rn.f32 	%f1077, %f1054, %f1061, %f997;
	fma.rn.f32 	%f1078, %f1054, %f1062, %f998;
	fma.rn.f32 	%f1079, %f1054, %f1063, %f999;
	fma.rn.f32 	%f1080, %f1054, %f1064, %f1000;
	fma.rn.f32 	%f1081, %f1054, %f1065, %f1001;
	fma.rn.f32 	%f1082, %f1054, %f1066, %f1002;
	fma.rn.f32 	%f1083, %f1054, %f1067, %f1003;
	fma.rn.f32 	%f1084, %f1054, %f1068, %f1004;
	fma.rn.f32 	%f1085, %f1055, %f1061, %f1005;
	fma.rn.f32 	%f1086, %f1055, %f1062, %f1006;
	fma.rn.f32 	%f1087, %f1055, %f1063, %f1007;
	fma.rn.f32 	%f1088, %f1055, %f1064, %f1008;
	fma.rn.f32 	%f1089, %f1055, %f1065, %f1009;
	fma.rn.f32 	%f1090, %f1055, %f1066, %f1010;
	fma.rn.f32 	%f1091, %f1055, %f1067, %f1011;
	fma.rn.f32 	%f1092, %f1055, %f1068, %f1012;
	fma.rn.f32 	%f1093, %f1056, %f1061, %f1013;
	fma.rn.f32 	%f1094, %f1056, %f1062, %f1014;
	fma.rn.f32 	%f1095, %f1056, %f1063, %f1015;
	fma.rn.f32 	%f1096, %f1056, %f1064, %f1016;
	fma.rn.f32 	%f1097, %f1056, %f1065, %f1017;
	fma.rn.f32 	%f1098, %f1056, %f1066, %f1018;
	fma.rn.f32 	%f1099, %f1056, %f1067, %f1019;
	fma.rn.f32 	%f1100, %f1056, %f1068, %f1020;
	fma.rn.f32 	%f1101, %f1057, %f1061, %f1021;
	fma.rn.f32 	%f1102, %f1057, %f1062, %f1022;
	fma.rn.f32 	%f1103, %f1057, %f1063, %f1023;
	fma.rn.f32 	%f1104, %f1057, %f1064, %f1024;
	fma.rn.f32 	%f1105, %f1057, %f1065, %f1025;
	fma.rn.f32 	%f1106, %f1057, %f1066, %f1026;
	fma.rn.f32 	%f1107, %f1057, %f1067, %f1027;
	fma.rn.f32 	%f1108, %f1057, %f1068, %f1028;
	fma.rn.f32 	%f1109, %f1058, %f1061, %f1029;
	fma.rn.f32 	%f1110, %f1058, %f1062, %f1030;
	fma.rn.f32 	%f1111, %f1058, %f1063, %f1031;
	fma.rn.f32 	%f1112, %f1058, %f1064, %f1032;
	fma.rn.f32 	%f1113, %f1058, %f1065, %f1033;
	fma.rn.f32 	%f1114, %f1058, %f1066, %f1034;
	fma.rn.f32 	%f1115, %f1058, %f1067, %f1035;
	fma.rn.f32 	%f1116, %f1058, %f1068, %f1036;
	fma.rn.f32 	%f1117, %f1059, %f1061, %f1037;
	fma.rn.f32 	%f1118, %f1059, %f1062, %f1038;
	fma.rn.f32 	%f1119, %f1059, %f1063, %f1039;
	fma.rn.f32 	%f1120, %f1059, %f1064, %f1040;
	fma.rn.f32 	%f1121, %f1059, %f1065, %f1041;
	fma.rn.f32 	%f1122, %f1059, %f1066, %f1042;
	fma.rn.f32 	%f1123, %f1059, %f1067, %f1043;
	fma.rn.f32 	%f1124, %f1059, %f1068, %f1044;
	fma.rn.f32 	%f1125, %f1060, %f1061, %f1045;
	fma.rn.f32 	%f1126, %f1060, %f1062, %f1046;
	fma.rn.f32 	%f1127, %f1060, %f1063, %f1047;
	fma.rn.f32 	%f1128, %f1060, %f1064, %f1048;
	fma.rn.f32 	%f1129, %f1060, %f1065, %f1049;
	fma.rn.f32 	%f1130, %f1060, %f1066, %f1050;
	fma.rn.f32 	%f1131, %f1060, %f1067, %f1051;
	fma.rn.f32 	%f1132, %f1060, %f1068, %f1052;
	ld.shared.f32 	%f1133, [%r35+5632];
	ld.shared.f32 	%f1134, [%r35+5636];
	ld.shared.f32 	%f1135, [%r35+5640];
	ld.shared.f32 	%f1136, [%r35+5644];
	ld.shared.f32 	%f1137, [%r35+5648];
	ld.shared.f32 	%f1138, [%r35+5652];
	ld.shared.f32 	%f1139, [%r35+5656];
	ld.shared.f32 	%f1140, [%r35+5660];
	ld.shared.f32 	%f1141, [%r36+2816];
	ld.shared.f32 	%f1142, [%r36+2820];
	ld.shared.f32 	%f1143, [%r36+2824];
	ld.shared.f32 	%f1144, [%r36+2828];
	ld.shared.f32 	%f1145, [%r36+2832];
	ld.shared.f32 	%f1146, [%r36+2836];
	ld.shared.f32 	%f1147, [%r36+2840];
	ld.shared.f32 	%f1148, [%r36+2844];
	fma.rn.f32 	%f1149, %f1133, %f1141, %f1069;
	fma.rn.f32 	%f1150, %f1133, %f1142, %f1070;
	fma.rn.f32 	%f1151, %f1133, %f1143, %f1071;
	fma.rn.f32 	%f1152, %f1133, %f1144, %f1072;
	fma.rn.f32 	%f1153, %f1133, %f1145, %f1073;
	fma.rn.f32 	%f1154, %f1133, %f1146, %f1074;
	fma.rn.f32 	%f1155, %f1133, %f1147, %f1075;
	fma.rn.f32 	%f1156, %f1133, %f1148, %f1076;
	fma.rn.f32 	%f1157, %f1134, %f1141, %f1077;
	fma.rn.f32 	%f1158, %f1134, %f1142, %f1078;
	fma.rn.f32 	%f1159, %f1134, %f1143, %f1079;
	fma.rn.f32 	%f1160, %f1134, %f1144, %f1080;
	fma.rn.f32 	%f1161, %f1134, %f1145, %f1081;
	fma.rn.f32 	%f1162, %f1134, %f1146, %f1082;
	fma.rn.f32 	%f1163, %f1134, %f1147, %f1083;
	fma.rn.f32 	%f1164, %f1134, %f1148, %f1084;
	fma.rn.f32 	%f1165, %f1135, %f1141, %f1085;
	fma.rn.f32 	%f1166, %f1135, %f1142, %f1086;
	fma.rn.f32 	%f1167, %f1135, %f1143, %f1087;
	fma.rn.f32 	%f1168, %f1135, %f1144, %f1088;
	fma.rn.f32 	%f1169, %f1135, %f1145, %f1089;
	fma.rn.f32 	%f1170, %f1135, %f1146, %f1090;
	fma.rn.f32 	%f1171, %f1135, %f1147, %f1091;
	fma.rn.f32 	%f1172, %f1135, %f1148, %f1092;
	fma.rn.f32 	%f1173, %f1136, %f1141, %f1093;
	fma.rn.f32 	%f1174, %f1136, %f1142, %f1094;
	fma.rn.f32 	%f1175, %f1136, %f1143, %f1095;
	fma.rn.f32 	%f1176, %f1136, %f1144, %f1096;
	fma.rn.f32 	%f1177, %f1136, %f1145, %f1097;
	fma.rn.f32 	%f1178, %f1136, %f1146, %f1098;
	fma.rn.f32 	%f1179, %f1136, %f1147, %f1099;
	fma.rn.f32 	%f1180, %f1136, %f1148, %f1100;
	fma.rn.f32 	%f1181, %f1137, %f1141, %f1101;
	fma.rn.f32 	%f1182, %f1137, %f1142, %f1102;
	fma.rn.f32 	%f1183, %f1137, %f1143, %f1103;
	fma.rn.f32 	%f1184, %f1137, %f1144, %f1104;
	fma.rn.f32 	%f1185, %f1137, %f1145, %f1105;
	fma.rn.f32 	%f1186, %f1137, %f1146, %f1106;
	fma.rn.f32 	%f1187, %f1137, %f1147, %f1107;
	fma.rn.f32 	%f1188, %f1137, %f1148, %f1108;
	fma.rn.f32 	%f1189, %f1138, %f1141, %f1109;
	fma.rn.f32 	%f1190, %f1138, %f1142, %f1110;
	fma.rn.f32 	%f1191, %f1138, %f1143, %f1111;
	fma.rn.f32 	%f1192, %f1138, %f1144, %f1112;
	fma.rn.f32 	%f1193, %f1138, %f1145, %f1113;
	fma.rn.f32 	%f1194, %f1138, %f1146, %f1114;
	fma.rn.f32 	%f1195, %f1138, %f1147, %f1115;
	fma.rn.f32 	%f1196, %f1138, %f1148, %f1116;
	fma.rn.f32 	%f1197, %f1139, %f1141, %f1117;
	fma.rn.f32 	%f1198, %f1139, %f1142, %f1118;
	fma.rn.f32 	%f1199, %f1139, %f1143, %f1119;
	fma.rn.f32 	%f1200, %f1139, %f1144, %f1120;
	fma.rn.f32 	%f1201, %f1139, %f1145, %f1121;
	fma.rn.f32 	%f1202, %f1139, %f1146, %f1122;
	fma.rn.f32 	%f1203, %f1139, %f1147, %f1123;
	fma.rn.f32 	%f1204, %f1139, %f1148, %f1124;
	fma.rn.f32 	%f1205, %f1140, %f1141, %f1125;
	fma.rn.f32 	%f1206, %f1140, %f1142, %f1126;
	fma.rn.f32 	%f1207, %f1140, %f1143, %f1127;
	fma.rn.f32 	%f1208, %f1140, %f1144, %f1128;
	fma.rn.f32 	%f1209, %f1140, %f1145, %f1129;
	fma.rn.f32 	%f1210, %f1140, %f1146, %f1130;
	fma.rn.f32 	%f1211, %f1140, %f1147, %f1131;
	fma.rn.f32 	%f1212, %f1140, %f1148, %f1132;
	ld.shared.f32 	%f1213, [%r35+6144];
	ld.shared.f32 	%f1214, [%r35+6148];
	ld.shared.f32 	%f1215, [%r35+6152];
	ld.shared.f32 	%f1216, [%r35+6156];
	ld.shared.f32 	%f1217, [%r35+6160];
	ld.shared.f32 	%f1218, [%r35+6164];
	ld.shared.f32 	%f1219, [%r35+6168];
	ld.shared.f32 	%f1220, [%r35+6172];
	ld.shared.f32 	%f1221, [%r36+3072];
	ld.shared.f32 	%f1222, [%r36+3076];
	ld.shared.f32 	%f1223, [%r36+3080];
	ld.shared.f32 	%f1224, [%r36+3084];
	ld.shared.f32 	%f1225, [%r36+3088];
	ld.shared.f32 	%f1226, [%r36+3092];
	ld.shared.f32 	%f1227, [%r36+3096];
	ld.shared.f32 	%f1228, [%r36+3100];
	fma.rn.f32 	%f1229, %f1213, %f1221, %f1149;
	fma.rn.f32 	%f1230, %f1213, %f1222, %f1150;
	fma.rn.f32 	%f1231, %f1213, %f1223, %f1151;
	fma.rn.f32 	%f1232, %f1213, %f1224, %f1152;
	fma.rn.f32 	%f1233, %f1213, %f1225, %f1153;
	fma.rn.f32 	%f1234, %f1213, %f1226, %f1154;
	fma.rn.f32 	%f1235, %f1213, %f1227, %f1155;
	fma.rn.f32 	%f1236, %f1213, %f1228, %f1156;
	fma.rn.f32 	%f1237, %f1214, %f1221, %f1157;
	fma.rn.f32 	%f1238, %f1214, %f1222, %f1158;
	fma.rn.f32 	%f1239, %f1214, %f1223, %f1159;
	fma.rn.f32 	%f1240, %f1214, %f1224, %f1160;
	fma.rn.f32 	%f1241, %f1214, %f1225, %f1161;
	fma.rn.f32 	%f1242, %f1214, %f1226, %f1162;
	fma.rn.f32 	%f1243, %f1214, %f1227, %f1163;
	fma.rn.f32 	%f1244, %f1214, %f1228, %f1164;
	fma.rn.f32 	%f1245, %f1215, %f1221, %f1165;
	fma.rn.f32 	%f1246, %f1215, %f1222, %f1166;
	fma.rn.f32 	%f1247, %f1215, %f1223, %f1167;
	fma.rn.f32 	%f1248, %f1215, %f1224, %f1168;
	fma.rn.f32 	%f1249, %f1215, %f1225, %f1169;
	fma.rn.f32 	%f1250, %f1215, %f1226, %f1170;
	fma.rn.f32 	%f1251, %f1215, %f1227, %f1171;
	fma.rn.f32 	%f1252, %f1215, %f1228, %f1172;
	fma.rn.f32 	%f1253, %f1216, %f1221, %f1173;
	fma.rn.f32 	%f1254, %f1216, %f1222, %f1174;
	fma.rn.f32 	%f1255, %f1216, %f1223, %f1175;
	fma.rn.f32 	%f1256, %f1216, %f1224, %f1176;
	fma.rn.f32 	%f1257, %f1216, %f1225, %f1177;
	fma.rn.f32 	%f1258, %f1216, %f1226, %f1178;
	fma.rn.f32 	%f1259, %f1216, %f1227, %f1179;
	fma.rn.f32 	%f1260, %f1216, %f1228, %f1180;
	fma.rn.f32 	%f1261, %f1217, %f1221, %f1181;
	fma.rn.f32 	%f1262, %f1217, %f1222, %f1182;
	fma.rn.f32 	%f1263, %f1217, %f1223, %f1183;
	fma.rn.f32 	%f1264, %f1217, %f1224, %f1184;
	fma.rn.f32 	%f1265, %f1217, %f1225, %f1185;
	fma.rn.f32 	%f1266, %f1217, %f1226, %f1186;
	fma.rn.f32 	%f1267, %f1217, %f1227, %f1187;
	fma.rn.f32 	%f1268, %f1217, %f1228, %f1188;
	fma.rn.f32 	%f1269, %f1218, %f1221, %f1189;
	fma.rn.f32 	%f1270, %f1218, %f1222, %f1190;
	fma.rn.f32 	%f1271, %f1218, %f1223, %f1191;
	fma.rn.f32 	%f1272, %f1218, %f1224, %f1192;
	fma.rn.f32 	%f1273, %f1218, %f1225, %f1193;
	fma.rn.f32 	%f1274, %f1218, %f1226, %f1194;
	fma.rn.f32 	%f1275, %f1218, %f1227, %f1195;
	fma.rn.f32 	%f1276, %f1218, %f1228, %f1196;
	fma.rn.f32 	%f1277, %f1219, %f1221, %f1197;
	fma.rn.f32 	%f1278, %f1219, %f1222, %f1198;
	fma.rn.f32 	%f1279, %f1219, %f1223, %f1199;
	fma.rn.f32 	%f1280, %f1219, %f1224, %f1200;
	fma.rn.f32 	%f1281, %f1219, %f1225, %f1201;
	fma.rn.f32 	%f1282, %f1219, %f1226, %f1202;
	fma.rn.f32 	%f1283, %f1219, %f1227, %f1203;
	fma.rn.f32 	%f1284, %f1219, %f1228, %f1204;
	fma.rn.f32 	%f1285, %f1220, %f1221, %f1205;
	fma.rn.f32 	%f1286, %f1220, %f1222, %f1206;
	fma.rn.f32 	%f1287, %f1220, %f1223, %f1207;
	fma.rn.f32 	%f1288, %f1220, %f1224, %f1208;
	fma.rn.f32 	%f1289, %f1220, %f1225, %f1209;
	fma.rn.f32 	%f1290, %f1220, %f1226, %f1210;
	fma.rn.f32 	%f1291, %f1220, %f1227, %f1211;
	fma.rn.f32 	%f1292, %f1220, %f1228, %f1212;
	ld.shared.f32 	%f1293, [%r35+6656];
	ld.shared.f32 	%f1294, [%r35+6660];
	ld.shared.f32 	%f1295, [%r35+6664];
	ld.shared.f32 	%f1296, [%r35+6668];
	ld.shared.f32 	%f1297, [%r35+6672];
	ld.shared.f32 	%f1298, [%r35+6676];
	ld.shared.f32 	%f1299, [%r35+6680];
	ld.shared.f32 	%f1300, [%r35+6684];
	ld.shared.f32 	%f1301, [%r36+3328];
	ld.shared.f32 	%f1302, [%r36+3332];
	ld.shared.f32 	%f1303, [%r36+3336];
	ld.shared.f32 	%f1304, [%r36+3340];
	ld.shared.f32 	%f1305, [%r36+3344];
	ld.shared.f32 	%f1306, [%r36+3348];
	ld.shared.f32 	%f1307, [%r36+3352];
	ld.shared.f32 	%f1308, [%r36+3356];
	fma.rn.f32 	%f1309, %f1293, %f1301, %f1229;
	fma.rn.f32 	%f1310, %f1293, %f1302, %f1230;
	fma.rn.f32 	%f1311, %f1293, %f1303, %f1231;
	fma.rn.f32 	%f1312, %f1293, %f1304, %f1232;
	fma.rn.f32 	%f1313, %f1293, %f1305, %f1233;
	fma.rn.f32 	%f1314, %f1293, %f1306, %f1234;
	fma.rn.f32 	%f1315, %f1293, %f1307, %f1235;
	fma.rn.f32 	%f1316, %f1293, %f1308, %f1236;
	fma.rn.f32 	%f1317, %f1294, %f1301, %f1237;
	fma.rn.f32 	%f1318, %f1294, %f1302, %f1238;
	fma.rn.f32 	%f1319, %f1294, %f1303, %f1239;
	fma.rn.f32 	%f1320, %f1294, %f1304, %f1240;
	fma.rn.f32 	%f1321, %f1294, %f1305, %f1241;
	fma.rn.f32 	%f1322, %f1294, %f1306, %f1242;
	fma.rn.f32 	%f1323, %f1294, %f1307, %f1243;
	fma.rn.f32 	%f1324, %f1294, %f1308, %f1244;
	fma.rn.f32 	%f1325, %f1295, %f1301, %f1245;
	fma.rn.f32 	%f1326, %f1295, %f1302, %f1246;
	fma.rn.f32 	%f1327, %f1295, %f1303, %f1247;
	fma.rn.f32 	%f1328, %f1295, %f1304, %f1248;
	fma.rn.f32 	%f1329, %f1295, %f1305, %f1249;
	fma.rn.f32 	%f1330, %f1295, %f1306, %f1250;
	fma.rn.f32 	%f1331, %f1295, %f1307, %f1251;
	fma.rn.f32 	%f1332, %f1295, %f1308, %f1252;
	fma.rn.f32 	%f1333, %f1296, %f1301, %f1253;
	fma.rn.f32 	%f1334, %f1296, %f1302, %f1254;
	fma.rn.f32 	%f1335, %f1296, %f1303, %f1255;
	fma.rn.f32 	%f1336, %f1296, %f1304, %f1256;
	fma.rn.f32 	%f1337, %f1296, %f1305, %f1257;
	fma.rn.f32 	%f1338, %f1296, %f1306, %f1258;
	fma.rn.f32 	%f1339, %f1296, %f1307, %f1259;
	fma.rn.f32 	%f1340, %f1296, %f1308, %f1260;
	fma.rn.f32 	%f1341, %f1297, %f1301, %f1261;
	fma.rn.f32 	%f1342, %f1297, %f1302, %f1262;
	fma.rn.f32 	%f1343, %f1297, %f1303, %f1263;
	fma.rn.f32 	%f1344, %f1297, %f1304, %f1264;
	fma.rn.f32 	%f1345, %f1297, %f1305, %f1265;
	fma.rn.f32 	%f1346, %f1297, %f1306, %f1266;
	fma.rn.f32 	%f1347, %f1297, %f1307, %f1267;
	fma.rn.f32 	%f1348, %f1297, %f1308, %f1268;
	fma.rn.f32 	%f1349, %f1298, %f1301, %f1269;
	fma.rn.f32 	%f1350, %f1298, %f1302, %f1270;
	fma.rn.f32 	%f1351, %f1298, %f1303, %f1271;
	fma.rn.f32 	%f1352, %f1298, %f1304, %f1272;
	fma.rn.f32 	%f1353, %f1298, %f1305, %f1273;
	fma.rn.f32 	%f1354, %f1298, %f1306, %f1274;
	fma.rn.f32 	%f1355, %f1298, %f1307, %f1275;
	fma.rn.f32 	%f1356, %f1298, %f1308, %f1276;
	fma.rn.f32 	%f1357, %f1299, %f1301, %f1277;
	fma.rn.f32 	%f1358, %f1299, %f1302, %f1278;
	fma.rn.f32 	%f1359, %f1299, %f1303, %f1279;
	fma.rn.f32 	%f1360, %f1299, %f1304, %f1280;
	fma.rn.f32 	%f1361, %f1299, %f1305, %f1281;
	fma.rn.f32 	%f1362, %f1299, %f1306, %f1282;
	fma.rn.f32 	%f1363, %f1299, %f1307, %f1283;
	fma.rn.f32 	%f1364, %f1299, %f1308, %f1284;
	fma.rn.f32 	%f1365, %f1300, %f1301, %f1285;
	fma.rn.f32 	%f1366, %f1300, %f1302, %f1286;
	fma.rn.f32 	%f1367, %f1300, %f1303, %f1287;
	fma.rn.f32 	%f1368, %f1300, %f1304, %f1288;
	fma.rn.f32 	%f1369, %f1300, %f1305, %f1289;
	fma.rn.f32 	%f1370, %f1300, %f1306, %f1290;
	fma.rn.f32 	%f1371, %f1300, %f1307, %f1291;
	fma.rn.f32 	%f1372, %f1300, %f1308, %f1292;
	ld.shared.f32 	%f1373, [%r35+7168];
	ld.shared.f32 	%f1374, [%r35+7172];
	ld.shared.f32 	%f1375, [%r35+7176];
	ld.shared.f32 	%f1376, [%r35+7180];
	ld.shared.f32 	%f1377, [%r35+7184];
	ld.shared.f32 	%f1378, [%r35+7188];
	ld.shared.f32 	%f1379, [%r35+7192];
	ld.shared.f32 	%f1380, [%r35+7196];
	ld.shared.f32 	%f1381, [%r36+3584];
	ld.shared.f32 	%f1382, [%r36+3588];
	ld.shared.f32 	%f1383, [%r36+3592];
	ld.shared.f32 	%f1384, [%r36+3596];
	ld.shared.f32 	%f1385, [%r36+3600];
	ld.shared.f32 	%f1386, [%r36+3604];
	ld.shared.f32 	%f1387, [%r36+3608];
	ld.shared.f32 	%f1388, [%r36+3612];
	fma.rn.f32 	%f1389, %f1373, %f1381, %f1309;
	fma.rn.f32 	%f1390, %f1373, %f1382, %f1310;
	fma.rn.f32 	%f1391, %f1373, %f1383, %f1311;
	fma.rn.f32 	%f1392, %f1373, %f1384, %f1312;
	fma.rn.f32 	%f1393, %f1373, %f1385, %f1313;
	fma.rn.f32 	%f1394, %f1373, %f1386, %f1314;
	fma.rn.f32 	%f1395, %f1373, %f1387, %f1315;
	fma.rn.f32 	%f1396, %f1373, %f1388, %f1316;
	fma.rn.f32 	%f1397, %f1374, %f1381, %f1317;
	fma.rn.f32 	%f1398, %f1374, %f1382, %f1318;
	fma.rn.f32 	%f1399, %f1374, %f1383, %f1319;
	fma.rn.f32 	%f1400, %f1374, %f1384, %f1320;
	fma.rn.f32 	%f1401, %f1374, %f1385, %f1321;
	fma.rn.f32 	%f1402, %f1374, %f1386, %f1322;
	fma.rn.f32 	%f1403, %f1374, %f1387, %f1323;
	fma.rn.f32 	%f1404, %f1374, %f1388, %f1324;
	fma.rn.f32 	%f1405, %f1375, %f1381, %f1325;
	fma.rn.f32 	%f1406, %f1375, %f1382, %f1326;
	fma.rn.f32 	%f1407, %f1375, %f1383, %f1327;
	fma.rn.f32 	%f1408, %f1375, %f1384, %f1328;
	fma.rn.f32 	%f1409, %f1375, %f1385, %f1329;
	fma.rn.f32 	%f1410, %f1375, %f1386, %f1330;
	fma.rn.f32 	%f1411, %f1375, %f1387, %f1331;
	fma.rn.f32 	%f1412, %f1375, %f1388, %f1332;
	fma.rn.f32 	%f1413, %f1376, %f1381, %f1333;
	fma.rn.f32 	%f1414, %f1376, %f1382, %f1334;
	fma.rn.f32 	%f1415, %f1376, %f1383, %f1335;
	fma.rn.f32 	%f1416, %f1376, %f1384, %f1336;
	fma.rn.f32 	%f1417, %f1376, %f1385, %f1337;
	fma.rn.f32 	%f1418, %f1376, %f1386, %f1338;
	fma.rn.f32 	%f1419, %f1376, %f1387, %f1339;
	fma.rn.f32 	%f1420, %f1376, %f1388, %f1340;
	fma.rn.f32 	%f1421, %f1377, %f1381, %f1341;
	fma.rn.f32 	%f1422, %f1377, %f1382, %f1342;
	fma.rn.f32 	%f1423, %f1377, %f1383, %f1343;
	fma.rn.f32 	%f1424, %f1377, %f1384, %f1344;
	fma.rn.f32 	%f1425, %f1377, %f1385, %f1345;
	fma.rn.f32 	%f1426, %f1377, %f1386, %f1346;
	fma.rn.f32 	%f1427, %f1377, %f1387, %f1347;
	fma.rn.f32 	%f1428, %f1377, %f1388, %f1348;
	fma.rn.f32 	%f1429, %f1378, %f1381, %f1349;
	fma.rn.f32 	%f1430, %f1378, %f1382, %f1350;
	fma.rn.f32 	%f1431, %f1378, %f1383, %f1351;
	fma.rn.f32 	%f1432, %f1378, %f1384, %f1352;
	fma.rn.f32 	%f1433, %f1378, %f1385, %f1353;
	fma.rn.f32 	%f1434, %f1378, %f1386, %f1354;
	fma.rn.f32 	%f1435, %f1378, %f1387, %f1355;
	fma.rn.f32 	%f1436, %f1378, %f1388, %f1356;
	fma.rn.f32 	%f1437, %f1379, %f1381, %f1357;
	fma.rn.f32 	%f1438, %f1379, %f1382, %f1358;
	fma.rn.f32 	%f1439, %f1379, %f1383, %f1359;
	fma.rn.f32 	%f1440, %f1379, %f1384, %f1360;
	fma.rn.f32 	%f1441, %f1379, %f1385, %f1361;
	fma.rn.f32 	%f1442, %f1379, %f1386, %f1362;
	fma.rn.f32 	%f1443, %f1379, %f1387, %f1363;
	fma.rn.f32 	%f1444, %f1379, %f1388, %f1364;
	fma.rn.f32 	%f1445, %f1380, %f1381, %f1365;
	fma.rn.f32 	%f1446, %f1380, %f1382, %f1366;
	fma.rn.f32 	%f1447, %f1380, %f1383, %f1367;
	fma.rn.f32 	%f1448, %f1380, %f1384, %f1368;
	fma.rn.f32 	%f1449, %f1380, %f1385, %f1369;
	fma.rn.f32 	%f1450, %f1380, %f1386, %f1370;
	fma.rn.f32 	%f1451, %f1380, %f1387, %f1371;
	fma.rn.f32 	%f1452, %f1380, %f1388, %f1372;
	ld.shared.f32 	%f1453, [%r35+7680];
	ld.shared.f32 	%f1454, [%r35+7684];
	ld.shared.f32 	%f1455, [%r35+7688];
	ld.shared.f32 	%f1456, [%r35+7692];
	ld.shared.f32 	%f1457, [%r35+7696];
	ld.shared.f32 	%f1458, [%r35+7700];
	ld.shared.f32 	%f1459, [%r35+7704];
	ld.shared.f32 	%f1460, [%r35+7708];
	ld.shared.f32 	%f1461, [%r36+3840];
	ld.shared.f32 	%f1462, [%r36+3844];
	ld.shared.f32 	%f1463, [%r36+3848];
	ld.shared.f32 	%f1464, [%r36+3852];
	ld.shared.f32 	%f1465, [%r36+3856];
	ld.shared.f32 	%f1466, [%r36+3860];
	ld.shared.f32 	%f1467, [%r36+3864];
	ld.shared.f32 	%f1468, [%r36+3868];
	fma.rn.f32 	%f1772, %f1453, %f1461, %f1389;
	fma.rn.f32 	%f1771, %f1453, %f1462, %f1390;
	fma.rn.f32 	%f1770, %f1453, %f1463, %f1391;
	fma.rn.f32 	%f1769, %f1453, %f1464, %f1392;
	fma.rn.f32 	%f1768, %f1453, %f1465, %f1393;
	fma.rn.f32 	%f1767, %f1453, %f1466, %f1394;
	fma.rn.f32 	%f1766, %f1453, %f1467, %f1395;
	fma.rn.f32 	%f1765, %f1453, %f1468, %f1396;
	fma.rn.f32 	%f1764, %f1454, %f1461, %f1397;
	fma.rn.f32 	%f1763, %f1454, %f1462, %f1398;
	fma.rn.f32 	%f1762, %f1454, %f1463, %f1399;
	fma.rn.f32 	%f1761, %f1454, %f1464, %f1400;
	fma.rn.f32 	%f1760, %f1454, %f1465, %f1401;
	fma.rn.f32 	%f1759, %f1454, %f1466, %f1402;
	fma.rn.f32 	%f1758, %f1454, %f1467, %f1403;
	fma.rn.f32 	%f1757, %f1454, %f1468, %f1404;
	fma.rn.f32 	%f1756, %f1455, %f1461, %f1405;
	fma.rn.f32 	%f1755, %f1455, %f1462, %f1406;
	fma.rn.f32 	%f1754, %f1455, %f1463, %f1407;
	fma.rn.f32 	%f1753, %f1455, %f1464, %f1408;
	fma.rn.f32 	%f1752, %f1455, %f1465, %f1409;
	fma.rn.f32 	%f1751, %f1455, %f1466, %f1410;
	fma.rn.f32 	%f1750, %f1455, %f1467, %f1411;
	fma.rn.f32 	%f1749, %f1455, %f1468, %f1412;
	fma.rn.f32 	%f1748, %f1456, %f1461, %f1413;
	fma.rn.f32 	%f1747, %f1456, %f1462, %f1414;
	fma.rn.f32 	%f1746, %f1456, %f1463, %f1415;
	fma.rn.f32 	%f1745, %f1456, %f1464, %f1416;
	fma.rn.f32 	%f1744, %f1456, %f1465, %f1417;
	fma.rn.f32 	%f1743, %f1456, %f1466, %f1418;
	fma.rn.f32 	%f1742, %f1456, %f1467, %f1419;
	fma.rn.f32 	%f1741, %f1456, %f1468, %f1420;
	fma.rn.f32 	%f1740, %f1457, %f1461, %f1421;
	fma.rn.f32 	%f1739, %f1457, %f1462, %f1422;
	fma.rn.f32 	%f1738, %f1457, %f1463, %f1423;
	fma.rn.f32 	%f1737, %f1457, %f1464, %f1424;
	fma.rn.f32 	%f1736, %f1457, %f1465, %f1425;
	fma.rn.f32 	%f1735, %f1457, %f1466, %f1426;
	fma.rn.f32 	%f1734, %f1457, %f1467, %f1427;
	fma.rn.f32 	%f1733, %f1457, %f1468, %f1428;
	fma.rn.f32 	%f1732, %f1458, %f1461, %f1429;
	fma.rn.f32 	%f1731, %f1458, %f1462, %f1430;
	fma.rn.f32 	%f1730, %f1458, %f1463, %f1431;
	fma.rn.f32 	%f1729, %f1458, %f1464, %f1432;
	fma.rn.f32 	%f1728, %f1458, %f1465, %f1433;
	fma.rn.f32 	%f1727, %f1458, %f1466, %f1434;
	fma.rn.f32 	%f1726, %f1458, %f1467, %f1435;
	fma.rn.f32 	%f1725, %f1458, %f1468, %f1436;
	fma.rn.f32 	%f1773, %f1459, %f1461, %f1437;
	fma.rn.f32 	%f1774, %f1459, %f1462, %f1438;
	fma.rn.f32 	%f1775, %f1459, %f1463, %f1439;
	fma.rn.f32 	%f1776, %f1459, %f1464, %f1440;
	fma.rn.f32 	%f1777, %f1459, %f1465, %f1441;
	fma.rn.f32 	%f1778, %f1459, %f1466, %f1442;
	fma.rn.f32 	%f1779, %f1459, %f1467, %f1443;
	fma.rn.f32 	%f1780, %f1459, %f1468, %f1444;
	fma.rn.f32 	%f1781, %f1460, %f1461, %f1445;
	fma.rn.f32 	%f1782, %f1460, %f1462, %f1446;
	fma.rn.f32 	%f1783, %f1460, %f1463, %f1447;
	fma.rn.f32 	%f1784, %f1460, %f1464, %f1448;
	fma.rn.f32 	%f1785, %f1460, %f1465, %f1449;
	fma.rn.f32 	%f1786, %f1460, %f1466, %f1450;
	fma.rn.f32 	%f1787, %f1460, %f1467, %f1451;
	fma.rn.f32 	%f1788, %f1460, %f1468, %f1452;
	bar.sync 	0;
	add.s32 	%r327, %r327, 16;
	setp.lt.s32 	%p58, %r327, %r125;
	@%p58 bra 	$L__BB4_2;
$L__BB4_44:
	setp.ge.s32 	%p59, %r6, %r124;
	@%p59 bra 	$L__BB4_61;
	mul.lo.s32 	%r109, %r6, %r126;
	setp.ge.s32 	%p60, %r8, %r126;
	@%p60 bra 	$L__BB4_47;
	add.s32 	%r263, %r8, %r109;
	mul.wide.s32 	%rd43, %r263, 4;
	add.s64 	%rd44, %rd3, %rd43;
	ld.global.f32 	%f1469, [%rd44];
	mul.f32 	%f1470, %f194, %f1469;
	fma.rn.f32 	%f1471, %f193, %f1772, %f1470;
	st.global.f32 	[%rd44], %f1471;
$L__BB4_47:
	add.s32 	%r264, %r8, 1;
	setp.ge.s32 	%p61, %r264, %r126;
	cvt.s64.s32 	%rd45, %r109;
	cvt.s64.s32 	%rd46, %r8;
	add.s64 	%rd47, %rd46, %rd45;
	shl.b64 	%rd48, %rd47, 2;
	add.s64 	%rd4, %rd3, %rd48;
	@%p61 bra 	$L__BB4_49;
	ld.global.f32 	%f1472, [%rd4+4];
	mul.f32 	%f1473, %f194, %f1472;
	fma.rn.f32 	%f1474, %f193, %f1771, %f1473;
	st.global.f32 	[%rd4+4], %f1474;
$L__BB4_49:
	add.s32 	%r265, %r8, 2;
	setp.ge.s32 	%p62, %r265, %r126;
	@%p62 bra 	$L__BB4_51;
	ld.global.f32 	%f1475, [%rd4+8];
	mul.f32 	%f1476, %f194, %f1475;
	fma.rn.f32 	%f1477, %f193, %f1770, %f1476;
	st.global.f32 	[%rd4+8], %f1477;
$L__BB4_51:
	add.s32 	%r266, %r8, 3;
	setp.ge.s32 	%p63, %r266, %r126;
	@%p63 bra 	$L__BB4_53;
	ld.global.f32 	%f1478, [%rd4+12];
	mul.f32 	%f1479, %f194, %f1478;
	fma.rn.f32 	%f1480, %f193, %f1769, %f1479;
	st.global.f32 	[%rd4+12], %f1480;
$L__BB4_53:
	add.s32 	%r267, %r8, 4;
	setp.ge.s32 	%p64, %r267, %r126;
	@%p64 bra 	$L__BB4_55;
	ld.global.f32 	%f1481, [%rd4+16];
	mul.f32 	%f1482, %f194, %f1481;
	fma.rn.f32 	%f1483, %f193, %f1768, %f1482;
	st.global.f32 	[%rd4+16], %f1483;
$L__BB4_55:
	add.s32 	%r268, %r8, 5;
	setp.ge.s32 	%p65, %r268, %r126;
	@%p65 bra 	$L__BB4_57;
	ld.global.f32 	%f1484, [%rd4+20];
	mul.f32 	%f1485, %f194, %f1484;
	fma.rn.f32 	%f1486, %f193, %f1767, %f1485;
	st.global.f32 	[%rd4+20], %f1486;
$L__BB4_57:
	add.s32 	%r269, %r8, 6;
	setp.ge.s32 	%p66, %r269, %r126;
	@%p66 bra 	$L__BB4_59;
	ld.global.f32 	%f1487, [%rd4+24];
	mul.f32 	%f1488, %f194, %f1487;
	fma.rn.f32 	%f1489, %f193, %f1766, %f1488;
	st.global.f32 	[%rd4+24], %f1489;
$L__BB4_59:
	add.s32 	%r270, %r8, 7;
	setp.ge.s32 	%p67, %r270, %r126;
	@%p67 bra 	$L__BB4_61;
	ld.global.f32 	%f1490, [%rd4+28];
	mul.f32 	%f1491, %f194, %f1490;
	fma.rn.f32 	%f1492, %f193, %f1765, %f1491;
	st.global.f32 	[%rd4+28], %f1492;
$L__BB4_61:
	add.s32 	%r110, %r6, 1;
	setp.ge.s32 	%p68, %r110, %r124;
	@%p68 bra 	$L__BB4_78;
	mul.lo.s32 	%r111, %r110, %r126;
	setp.ge.s32 	%p69, %r8, %r126;
	@%p69 bra 	$L__BB4_64;
	add.s32 	%r271, %r8, %r111;
	mul.wide.s32 	%rd49, %r271, 4;
	add.s64 	%rd50, %rd3, %rd49;
	ld.global.f32 	%f1493, [%rd50];
	mul.f32 	%f1494, %f194, %f1493;
	fma.rn.f32 	%f1495, %f193, %f1764, %f1494;
	st.global.f32 	[%rd50], %f1495;
$L__BB4_64:
	add.s32 	%r272, %r8, 1;
	setp.ge.s32 	%p70, %r272, %r126;
	cvt.s64.s32 	%rd51, %r111;
	cvt.s64.s32 	%rd52, %r8;
	add.s64 	%rd53, %rd52, %rd51;
	shl.b64 	%rd54, %rd53, 2;
	add.s64 	%rd5, %rd3, %rd54;
	@%p70 bra 	$L__BB4_66;
	ld.global.f32 	%f1496, [%rd5+4];
	mul.f32 	%f1497, %f194, %f1496;
	fma.rn.f32 	%f1498, %f193, %f1763, %f1497;
	st.global.f32 	[%rd5+4], %f1498;
$L__BB4_66:
	add.s32 	%r273, %r8, 2;
	setp.ge.s32 	%p71, %r273, %r126;
	@%p71 bra 	$L__BB4_68;
	ld.global.f32 	%f1499, [%rd5+8];
	mul.f32 	%f1500, %f194, %f1499;
	fma.rn.f32 	%f1501, %f193, %f1762, %f1500;
	st.global.f32 	[%rd5+8], %f1501;
$L__BB4_68:
	add.s32 	%r274, %r8, 3;
	setp.ge.s32 	%p72, %r274, %r126;
	@%p72 bra 	$L__BB4_70;
	ld.global.f32 	%f1502, [%rd5+12];
	mul.f32 	%f1503, %f194, %f1502;
	fma.rn.f32 	%f1504, %f193, %f1761, %f1503;
	st.global.f32 	[%rd5+12], %f1504;
$L__BB4_70:
	add.s32 	%r275, %r8, 4;
	setp.ge.s32 	%p73, %r275, %r126;
	@%p73 bra 	$L__BB4_72;
	ld.global.f32 	%f1505, [%rd5+16];
	mul.f32 	%f1506, %f194, %f1505;
	fma.rn.f32 	%f1507, %f193, %f1760, %f1506;
	st.global.f32 	[%rd5+16], %f1507;
$L__BB4_72:
	add.s32 	%r276, %r8, 5;
	setp.ge.s32 	%p74, %r276, %r126;
	@%p74 bra 	$L__BB4_74;
	ld.global.f32 	%f1508, [%rd5+20];
	mul.f32 	%f1509, %f194, %f1508;
	fma.rn.f32 	%f1510, %f193, %f1759, %f1509;
	st.global.f32 	[%rd5+20], %f1510;
$L__BB4_74:
	add.s32 	%r277, %r8, 6;
	setp.ge.s32 	%p75, %r277, %r126;
	@%p75 bra 	$L__BB4_76;
	ld.global.f32 	%f1511, [%rd5+24];
	mul.f32 	%f1512, %f194, %f1511;
	fma.rn.f32 	%f1513, %f193, %f1758, %f1512;
	st.global.f32 	[%rd5+24], %f1513;
$L__BB4_76:
	add.s32 	%r278, %r8, 7;
	setp.ge.s32 	%p76, %r278, %r126;
	@%p76 bra 	$L__BB4_78;
	ld.global.f32 	%f1514, [%rd5+28];
	mul.f32 	%f1515, %f194, %f1514;
	fma.rn.f32 	%f1516, %f193, %f1757, %f1515;
	st.global.f32 	[%rd5+28], %f1516;
$L__BB4_78:
	add.s32 	%r112, %r6, 2;
	setp.ge.s32 	%p77, %r112, %r124;
	@%p77 bra 	$L__BB4_95;
	mul.lo.s32 	%r113, %r112, %r126;
	setp.ge.s32 	%p78, %r8, %r126;
	@%p78 bra 	$L__BB4_81;
	add.s32 	%r279, %r8, %r113;
	mul.wide.s32 	%rd55, %r279, 4;
	add.s64 	%rd56, %rd3, %rd55;
	ld.global.f32 	%f1517, [%rd56];
	mul.f32 	%f1518, %f194, %f1517;
	fma.rn.f32 	%f1519, %f193, %f1756, %f1518;
	st.global.f32 	[%rd56], %f1519;
$L__BB4_81:
	add.s32 	%r280, %r8, 1;
	setp.ge.s32 	%p79, %r280, %r126;
	cvt.s64.s32 	%rd57, %r113;
	cvt.s64.s32 	%rd58, %r8;
	add.s64 	%rd59, %rd58, %rd57;
	shl.b64 	%rd60, %rd59, 2;
	add.s64 	%rd6, %rd3, %rd60;
	@%p79 bra 	$L__BB4_83;
	ld.global.f32 	%f1520, [%rd6+4];
	mul.f32 	%f1521, %f194, %f1520;
	fma.rn.f32 	%f1522, %f193, %f1755, %f1521;
	st.global.f32 	[%rd6+4], %f1522;
$L__BB4_83:
	add.s32 	%r281, %r8, 2;
	setp.ge.s32 	%p80, %r281, %r126;
	@%p80 bra 	$L__BB4_85;
	ld.global.f32 	%f1523, [%rd6+8];
	mul.f32 	%f1524, %f194, %f1523;
	fma.rn.f32 	%f1525, %f193, %f1754, %f1524;
	st.global.f32 	[%rd6+8], %f1525;
$L__BB4_85:
	add.s32 	%r282, %r8, 3;
	setp.ge.s32 	%p81, %r282, %r126;
	@%p81 bra 	$L__BB4_87;
	ld.global.f32 	%f1526, [%rd6+12];
	mul.f32 	%f1527, %f194, %f1526;
	fma.rn.f32 	%f1528, %f193, %f1753, %f1527;
	st.global.f32 	[%rd6+12], %f1528;
$L__BB4_87:
	add.s32 	%r283, %r8, 4;
	setp.ge.s32 	%p82, %r283, %r126;
	@%p82 bra 	$L__BB4_89;
	ld.global.f32 	%f1529, [%rd6+16];
	mul.f32 	%f1530, %f194, %f1529;
	fma.rn.f32 	%f1531, %f193, %f1752, %f1530;
	st.global.f32 	[%rd6+16], %f1531;
$L__BB4_89:
	add.s32 	%r284, %r8, 5;
	setp.ge.s32 	%p83, %r284, %r126;
	@%p83 bra 	$L__BB4_91;
	ld.global.f32 	%f1532, [%rd6+20];
	mul.f32 	%f1533, %f194, %f1532;
	fma.rn.f32 	%f1534, %f193, %f1751, %f1533;
	st.global.f32 	[%rd6+20], %f1534;
$L__BB4_91:
	add.s32 	%r285, %r8, 6;
	setp.ge.s32 	%p84, %r285, %r126;
	@%p84 bra 	$L__BB4_93;
	ld.global.f32 	%f1535, [%rd6+24];
	mul.f32 	%f1536, %f194, %f1535;
	fma.rn.f32 	%f1537, %f193, %f1750, %f1536;
	st.global.f32 	[%rd6+24], %f1537;
$L__BB4_93:
	add.s32 	%r286, %r8, 7;
	setp.ge.s32 	%p85, %r286, %r126;
	@%p85 bra 	$L__BB4_95;
	ld.global.f32 	%f1538, [%rd6+28];
	mul.f32 	%f1539, %f194, %f1538;
	fma.rn.f32 	%f1540, %f193, %f1749, %f1539;
	st.global.f32 	[%rd6+28], %f1540;
$L__BB4_95:
	add.s32 	%r114, %r6, 3;
	setp.ge.s32 	%p86, %r114, %r124;
	@%p86 bra 	$L__BB4_112;
	mul.lo.s32 	%r115, %r114, %r126;
	setp.ge.s32 	%p87, %r8, %r126;
	@%p87 bra 	$L__BB4_98;
	add.s32 	%r287, %r8, %r115;
	mul.wide.s32 	%rd61, %r287, 4;
	add.s64 	%rd62, %rd3, %rd61;
	ld.global.f32 	%f1541, [%rd62];
	mul.f32 	%f1542, %f194, %f1541;
	fma.rn.f32 	%f1543, %f193, %f1748, %f1542;
	st.global.f32 	[%rd62], %f1543;
$L__BB4_98:
	add.s32 	%r288, %r8, 1;
	setp.ge.s32 	%p88, %r288, %r126;
	cvt.s64.s32 	%rd63, %r115;
	cvt.s64.s32 	%rd64, %r8;
	add.s64 	%rd65, %rd64, %rd63;
	shl.b64 	%rd66, %rd65, 2;
	add.s64 	%rd7, %rd3, %rd66;
	@%p88 bra 	$L__BB4_100;
	ld.global.f32 	%f1544, [%rd7+4];
	mul.f32 	%f1545, %f194, %f1544;
	fma.rn.f32 	%f1546, %f193, %f1747, %f1545;
	st.global.f32 	[%rd7+4], %f1546;
$L__BB4_100:
	add.s32 	%r289, %r8, 2;
	setp.ge.s32 	%p89, %r289, %r126;
	@%p89 bra 	$L__BB4_102;
	ld.global.f32 	%f1547, [%rd7+8];
	mul.f32 	%f1548, %f194, %f1547;
	fma.rn.f32 	%f1549, %f193, %f1746, %f1548;
	st.global.f32 	[%rd7+8], %f1549;
$L__BB4_102:
	add.s32 	%r290, %r8, 3;
	setp.ge.s32 	%p90, %r290, %r126;
	@%p90 bra 	$L__BB4_104;
	ld.global.f32 	%f1550, [%rd7+12];
	mul.f32 	%f1551, %f194, %f1550;
	fma.rn.f32 	%f1552, %f193, %f1745, %f1551;
	st.global.f32 	[%rd7+12], %f1552;
$L__BB4_104:
	add.s32 	%r291, %r8, 4;
	setp.ge.s32 	%p91, %r291, %r126;
	@%p91 bra 	$L__BB4_106;
	ld.global.f32 	%f1553, [%rd7+16];
	mul.f32 	%f1554, %f194, %f1553;
	fma.rn.f32 	%f1555, %f193, %f1744, %f1554;
	st.global.f32 	[%rd7+16], %f1555;
$L__BB4_106:
	add.s32 	%r292, %r8, 5;
	setp.ge.s32 	%p92, %r292, %r126;
	@%p92 bra 	$L__BB4_108;
	ld.global.f32 	%f1556, [%rd7+20];
	mul.f32 	%f1557, %f194, %f1556;
	fma.rn.f32 	%f1558, %f193, %f1743, %f1557;
	st.global.f32 	[%rd7+20], %f1558;
$L__BB4_108:
	add.s32 	%r293, %r8, 6;
	setp.ge.s32 	%p93, %r293, %r126;
	@%p93 bra 	$L__BB4_110;
	ld.global.f32 	%f1559, [%rd7+24];
	mul.f32 	%f1560, %f194, %f1559;
	fma.rn.f32 	%f1561, %f193, %f1742, %f1560;
	st.global.f32 	[%rd7+24], %f1561;
$L__BB4_110:
	add.s32 	%r294, %r8, 7;
	setp.ge.s32 	%p94, %r294, %r126;
	@%p94 bra 	$L__BB4_112;
	ld.global.f32 	%f1562, [%rd7+28];
	mul.f32 	%f1563, %f194, %f1562;
	fma.rn.f32 	%f1564, %f193, %f1741, %f1563;
	st.global.f32 	[%rd7+28], %f1564;
$L__BB4_112:
	add.s32 	%r116, %r6, 4;
	setp.ge.s32 	%p95, %r116, %r124;
	@%p95 bra 	$L__BB4_129;
	mul.lo.s32 	%r117, %r116, %r126;
	setp.ge.s32 	%p96, %r8, %r126;
	@%p96 bra 	$L__BB4_115;
	add.s32 	%r295, %r8, %r117;
	mul.wide.s32 	%rd67, %r295, 4;
	add.s64 	%rd68, %rd3, %rd67;
	ld.global.f32 	%f1565, [%rd68];
	mul.f32 	%f1566, %f194, %f1565;
	fma.rn.f32 	%f1567, %f193, %f1740, %f1566;
	st.global.f32 	[%rd68], %f1567;
$L__BB4_115:
	add.s32 	%r296, %r8, 1;
	setp.ge.s32 	%p97, %r296, %r126;
	cvt.s64.s32 	%rd69, %r117;
	cvt.s64.s32 	%rd70, %r8;
	add.s64 	%rd71, %rd70, %rd69;
	shl.b64 	%rd72, %rd71, 2;
	add.s64 	%rd8, %rd3, %rd72;
	@%p97 bra 	$L__BB4_117;
	ld.global.f32 	%f1568, [%rd8+4];
	mul.f32 	%f1569, %f194, %f1568;
	fma.rn.f32 	%f1570, %f193, %f1739, %f1569;
	st.global.f32 	[%rd8+4], %f1570;
$L__BB4_117:
	add.s32 	%r297, %r8, 2;
	setp.ge.s32 	%p98, %r297, %r126;
	@%p98 bra 	$L__BB4_119;
	ld.global.f32 	%f1571, [%rd8+8];
	mul.f32 	%f1572, %f194, %f1571;
	fma.rn.f32 	%f1573, %f193, %f1738, %f1572;
	st.global.f32 	[%rd8+8], %f1573;
$L__BB4_119:
	add.s32 	%r298, %r8, 3;
	setp.ge.s32 	%p99, %r298, %r126;
	@%p99 bra 	$L__BB4_121;
	ld.global.f32 	%f1574, [%rd8+12];
	mul.f32 	%f1575, %f194, %f1574;
	fma.rn.f32 	%f1576, %f193, %f1737, %f1575;
	st.global.f32 	[%rd8+12], %f1576;
$L__BB4_121:
	add.s32 	%r299, %r8, 4;
	setp.ge.s32 	%p100, %r299, %r126;
	@%p100 bra 	$L__BB4_123;
	ld.global.f32 	%f1577, [%rd8+16];
	mul.f32 	%f1578, %f194, %f1577;
	fma.rn.f32 	%f1579, %f193, %f1736, %f1578;
	st.global.f32 	[%rd8+16], %f1579;
$L__BB4_123:
	add.s32 	%r300, %r8, 5;
	setp.ge.s32 	%p101, %r300, %r126;
	@%p101 bra 	$L__BB4_125;
	ld.global.f32 	%f1580, [%rd8+20];
	mul.f32 	%f1581, %f194, %f1580;
	fma.rn.f32 	%f1582, %f193, %f1735, %f1581;
	st.global.f32 	[%rd8+20], %f1582;
$L__BB4_125:
	add.s32 	%r301, %r8, 6;
	setp.ge.s32 	%p102, %r301, %r126;
	@%p102 bra 	$L__BB4_127;
	ld.global.f32 	%f1583, [%rd8+24];
	mul.f32 	%f1584, %f194, %f1583;
	fma.rn.f32 	%f1585, %f193, %f1734, %f1584;
	st.global.f32 	[%rd8+24], %f1585;
$L__BB4_127:
	add.s32 	%r302, %r8, 7;
	setp.ge.s32 	%p103, %r302, %r126;
	@%p103 bra 	$L__BB4_129;
	ld.global.f32 	%f1586, [%rd8+28];
	mul.f32 	%f1587, %f194, %f1586;
	fma.rn.f32 	%f1588, %f193, %f1733, %f1587;
	st.global.f32 	[%rd8+28], %f1588;
$L__BB4_129:
	add.s32 	%r118, %r6, 5;
	setp.ge.s32 	%p104, %r118, %r124;
	@%p104 bra 	$L__BB4_146;
	mul.lo.s32 	%r119, %r118, %r126;
	setp.ge.s32 	%p105, %r8, %r126;
	@%p105 bra 	$L__BB4_132;
	add.s32 	%r303, %r8, %r119;
	mul.wide.s32 	%rd73, %r303, 4;
	add.s64 	%rd74, %rd3, %rd73;
	ld.global.f32 	%f1589, [%rd74];
	mul.f32 	%f1590, %f194, %f1589;
	fma.rn.f32 	%f1591, %f193, %f1732, %f1590;
	st.global.f32 	[%rd74], %f1591;
$L__BB4_132:
	add.s32 	%r304, %r8, 1;
	setp.ge.s32 	%p106, %r304, %r126;
	cvt.s64.s32 	%rd75, %r119;
	cvt.s64.s32 	%rd76, %r8;
	add.s64 	%rd77, %rd76, %rd75;
	shl.b64 	%rd78, %rd77, 2;
	add.s64 	%rd9, %rd3, %rd78;
	@%p106 bra 	$L__BB4_134;
	ld.global.f32 	%f1592, [%rd9+4];
	mul.f32 	%f1593, %f194, %f1592;
	fma.rn.f32 	%f1594, %f193, %f1731, %f1593;
	st.global.f32 	[%rd9+4], %f1594;
$L__BB4_134:
	add.s32 	%r305, %r8, 2;
	setp.ge.s32 	%p107, %r305, %r126;
	@%p107 bra 	$L__BB4_136;
	ld.global.f32 	%f1595, [%rd9+8];
	mul.f32 	%f1596, %f194, %f1595;
	fma.rn.f32 	%f1597, %f193, %f1730, %f1596;
	st.global.f32 	[%rd9+8], %f1597;
$L__BB4_136:
	add.s32 	%r306, %r8, 3;
	setp.ge.s32 	%p108, %r306, %r126;
	@%p108 bra 	$L__BB4_138;
	ld.global.f32 	%f1598, [%rd9+12];
	mul.f32 	%f1599, %f194, %f1598;
	fma.rn.f32 	%f1600, %f193, %f1729, %f1599;
	st.global.f32 	[%rd9+12], %f1600;
$L__BB4_138:
	add.s32 	%r307, %r8, 4;
	setp.ge.s32 	%p109, %r307, %r126;
	@%p109 bra 	$L__BB4_140;
	ld.global.f32 	%f1601, [%rd9+16];
	mul.f32 	%f1602, %f194, %f1601;
	fma.rn.f32 	%f1603, %f193, %f1728, %f1602;
	st.global.f32 	[%rd9+16], %f1603;
$L__BB4_140:
	add.s32 	%r308, %r8, 5;
	setp.ge.s32 	%p110, %r308, %r126;
	@%p110 bra 	$L__BB4_142;
	ld.global.f32 	%f1604, [%rd9+20];
	mul.f32 	%f1605, %f194, %f1604;
	fma.rn.f32 	%f1606, %f193, %f1727, %f1605;
	st.global.f32 	[%rd9+20], %f1606;
$L__BB4_142:
	add.s32 	%r309, %r8, 6;
	setp.ge.s32 	%p111, %r309, %r126;
	@%p111 bra 	$L__BB4_144;
	ld.global.f32 	%f1607, [%rd9+24];
	mul.f32 	%f1608, %f194, %f1607;
	fma.rn.f32 	%f1609, %f193, %f1726, %f1608;
	st.global.f32 	[%rd9+24], %f1609;
$L__BB4_144:
	add.s32 	%r310, %r8, 7;
	setp.ge.s32 	%p112, %r310, %r126;
	@%p112 bra 	$L__BB4_146;
	ld.global.f32 	%f1610, [%rd9+28];
	mul.f32 	%f1611, %f194, %f1610;
	fma.rn.f32 	%f1612, %f193, %f1725, %f1611;
	st.global.f32 	[%rd9+28], %f1612;
$L__BB4_146:
	add.s32 	%r120, %r6, 6;
	setp.ge.s32 	%p113, %r120, %r124;
	@%p113 bra 	$L__BB4_163;
	mul.lo.s32 	%r121, %r120, %r126;
	setp.ge.s32 	%p114, %r8, %r126;
	@%p114 bra 	$L__BB4_149;
	add.s32 	%r311, %r8, %r121;
	mul.wide.s32 	%rd79, %r311, 4;
	add.s64 	%rd80, %rd3, %rd79;
	ld.global.f32 	%f1613, [%rd80];
	mul.f32 	%f1614, %f194, %f1613;
	fma.rn.f32 	%f1615, %f193, %f1773, %f1614;
	st.global.f32 	[%rd80], %f1615;
$L__BB4_149:
	add.s32 	%r312, %r8, 1;
	setp.ge.s32 	%p115, %r312, %r126;
	cvt.s64.s32 	%rd81, %r121;
	cvt.s64.s32 	%rd82, %r8;
	add.s64 	%rd83, %rd82, %rd81;
	shl.b64 	%rd84, %rd83, 2;
	add.s64 	%rd10, %rd3, %rd84;
	@%p115 bra 	$L__BB4_151;
	ld.global.f32 	%f1616, [%rd10+4];
	mul.f32 	%f1617, %f194, %f1616;
	fma.rn.f32 	%f1618, %f193, %f1774, %f1617;
	st.global.f32 	[%rd10+4], %f1618;
$L__BB4_151:
	add.s32 	%r313, %r8, 2;
	setp.ge.s32 	%p116, %r313, %r126;
	@%p116 bra 	$L__BB4_153;
	ld.global.f32 	%f1619, [%rd10+8];
	mul.f32 	%f1620, %f194, %f1619;
	fma.rn.f32 	%f1621, %f193, %f1775, %f1620;
	st.global.f32 	[%rd10+8], %f1621;
$L__BB4_153:
	add.s32 	%r314, %r8, 3;
	setp.ge.s32 	%p117, %r314, %r126;
	@%p117 bra 	$L__BB4_155;
	ld.global.f32 	%f1622, [%rd10+12];
	mul.f32 	%f1623, %f194, %f1622;
	fma.rn.f32 	%f1624, %f193, %f1776, %f1623;
	st.global.f32 	[%rd10+12], %f1624;
$L__BB4_155:
	add.s32 	%r315, %r8, 4;
	setp.ge.s32 	%p118, %r315, %r126;
	@%p118 bra 	$L__BB4_157;
	ld.global.f32 	%f1625, [%rd10+16];
	mul.f32 	%f1626, %f194, %f1625;
	fma.rn.f32 	%f1627, %f193, %f1777, %f1626;
	st.global.f32 	[%rd10+16], %f1627;
$L__BB4_157:
	add.s32 	%r316, %r8, 5;
	setp.ge.s32 	%p119, %r316, %r126;
	@%p119 bra 	$L__BB4_159;
	ld.global.f32 	%f1628, [%rd10+20];
	mul.f32 	%f1629, %f194, %f1628;
	fma.rn.f32 	%f1630, %f193, %f1778, %f1629;
	st.global.f32 	[%rd10+20], %f1630;
$L__BB4_159:
	add.s32 	%r317, %r8, 6;
	setp.ge.s32 	%p120, %r317, %r126;
	@%p120 bra 	$L__BB4_161;
	ld.global.f32 	%f1631, [%rd10+24];
	mul.f32 	%f1632, %f194, %f1631;
	fma.rn.f32 	%f1633, %f193, %f1779, %f1632;
	st.global.f32 	[%rd10+24], %f1633;
$L__BB4_161:
	add.s32 	%r318, %r8, 7;
	setp.ge.s32 	%p121, %r318, %r126;
	@%p121 bra 	$L__BB4_163;
	ld.global.f32 	%f1634, [%rd10+28];
	mul.f32 	%f1635, %f194, %f1634;
	fma.rn.f32 	%f1636, %f193, %f1780, %f1635;
	st.global.f32 	[%rd10+28], %f1636;
$L__BB4_163:
	add.s32 	%r122, %r6, 7;
	setp.ge.s32 	%p122, %r122, %r124;
	@%p122 bra 	$L__BB4_180;
	mul.lo.s32 	%r123, %r122, %r126;
	setp.ge.s32 	%p123, %r8, %r126;
	@%p123 bra 	$L__BB4_166;
	add.s32 	%r319, %r8, %r123;
	mul.wide.s32 	%rd85, %r319, 4;
	add.s64 	%rd86, %rd3, %rd85;
	ld.global.f32 	%f1637, [%rd86];
	mul.f32 	%f1638, %f194, %f1637;
	fma.rn.f32 	%f1639, %f193, %f1781, %f1638;
	st.global.f32 	[%rd86], %f1639;
$L__BB4_166:
	add.s32 	%r320, %r8, 1;
	setp.ge.s32 	%p124, %r320, %r126;
	cvt.s64.s32 	%rd87, %r123;
	cvt.s64.s32 	%rd88, %r8;
	add.s64 	%rd89, %rd88, %rd87;
	shl.b64 	%rd90, %rd89, 2;
	add.s64 	%rd11, %rd3, %rd90;
	@%p124 bra 	$L__BB4_168;
	ld.global.f32 	%f1640, [%rd11+4];
	mul.f32 	%f1641, %f194, %f1640;
	fma.rn.f32 	%f1642, %f193, %f1782, %f1641;
	st.global.f32 	[%rd11+4], %f1642;
$L__BB4_168:
	add.s32 	%r321, %r8, 2;
	setp.ge.s32 	%p125, %r321, %r126;
	@%p125 bra 	$L__BB4_170;
	ld.global.f32 	%f1643, [%rd11+8];
	mul.f32 	%f1644, %f194, %f1643;
	fma.rn.f32 	%f1645, %f193, %f1783, %f1644;
	st.global.f32 	[%rd11+8], %f1645;
$L__BB4_170:
	add.s32 	%r322, %r8, 3;
	setp.ge.s32 	%p126, %r322, %r126;
	@%p126 bra 	$L__BB4_172;
	ld.global.f32 	%f1646, [%rd11+12];
	mul.f32 	%f1647, %f194, %f1646;
	fma.rn.f32 	%f1648, %f193, %f1784, %f1647;
	st.global.f32 	[%rd11+12], %f1648;
$L__BB4_172:
	add.s32 	%r323, %r8, 4;
	setp.ge.s32 	%p127, %r323, %r126;
	@%p127 bra 	$L__BB4_174;
	ld.global.f32 	%f1649, [%rd11+16];
	mul.f32 	%f1650, %f194, %f1649;
	fma.rn.f32 	%f1651, %f193, %f1785, %f1650;
	st.global.f32 	[%rd11+16], %f1651;
$L__BB4_174:
	add.s32 	%r324, %r8, 5;
	setp.ge.s32 	%p128, %r324, %r126;
	@%p128 bra 	$L__BB4_176;
	ld.global.f32 	%f1652, [%rd11+20];
	mul.f32 	%f1653, %f194, %f1652;
	fma.rn.f32 	%f1654, %f193, %f1786, %f1653;
	st.global.f32 	[%rd11+20], %f1654;
$L__BB4_176:
	add.s32 	%r325, %r8, 6;
	setp.ge.s32 	%p129, %r325, %r126;
	@%p129 bra 	$L__BB4_178;
	ld.global.f32 	%f1655, [%rd11+24];
	mul.f32 	%f1656, %f194, %f1655;
	fma.rn.f32 	%f1657, %f193, %f1787, %f1656;
	st.global.f32 	[%rd11+24], %f1657;
$L__BB4_178:
	add.s32 	%r326, %r8, 7;
	setp.ge.s32 	%p130, %r326, %r126;
	@%p130 bra 	$L__BB4_180;
	ld.global.f32 	%f1658, [%rd11+28];
	mul.f32 	%f1659, %f194, %f1658;
	fma.rn.f32 	%f1660, %f193, %f1788, %f1659;
	st.global.f32 	[%rd11+28], %f1660;
$L__BB4_180:
	ret;

}
	// .globl	_Z16sgemm_vec_transAILi256ELi128ELi8ELi8ELi8EEvPKfS1_Pfiiiff
.visible .entry _Z16sgemm_vec_transAILi256ELi128ELi8ELi8ELi8EEvPKfS1_Pfiiiff(
	.param .u64 .ptr .align 1 _Z16sgemm_vec_transAILi256ELi128ELi8ELi8ELi8EEvPKfS1_Pfiiiff_param_0,
	.param .u64 .ptr .align 1 _Z16sgemm_vec_transAILi256ELi128ELi8ELi8ELi8EEvPKfS1_Pfiiiff_param_1,
	.param .u64 .ptr .align 1 _Z16sgemm_vec_transAILi256ELi128ELi8ELi8ELi8EEvPKfS1_Pfiiiff_param_2,
	.param .u32 _Z16sgemm_vec_transAILi256ELi128ELi8ELi8ELi8EEvPKfS1_Pfiiiff_param_3,
	.param .u32 _Z16sgemm_vec_transAILi256ELi128ELi8ELi8ELi8EEvPKfS1_Pfiiiff_param_4,
	.param .u32 _Z16sgemm_vec_transAILi256ELi128ELi8ELi8ELi8EEvPKfS1_Pfiiiff_param_5,
	.param .f32 _Z16sgemm_vec_transAILi256ELi128ELi8ELi8ELi8EEvPKfS1_Pfiiiff_param_6,
	.param .f32 _Z16sgemm_vec_transAILi256ELi128ELi8ELi8ELi8EEvPKfS1_Pfiiiff_param_7
)
{
	.reg .pred 	%p<131>;
	.reg .b32 	%r<341>;
	.reg .b32 	%f<1149>;
	.reg .b64 	%rd<91>;
	// demoted variable
	.shared .align 4 .b8 _ZZ16sgemm_vec_transAILi256ELi128ELi8ELi8ELi8EEvPKfS1_PfiiiffE2As[8192];
	// demoted variable
	.shared .align 4 .b8 _ZZ16sgemm_vec_transAILi256ELi128ELi8ELi8ELi8EEvPKfS1_PfiiiffE2Bs[4096];
	ld.param.u64 	%rd12, [_Z16sgemm_vec_transAILi256ELi128ELi8ELi8ELi8EEvPKfS1_Pfiiiff_param_0];
	ld.param.u64 	%rd13, [_Z16sgemm_vec_transAILi256ELi128ELi8ELi8ELi8EEvPKfS1_Pfiiiff_param_1];
	ld.param.u64 	%rd14, [_Z16sgemm_vec_transAILi256ELi128ELi8ELi8ELi8EEvPKfS1_Pfiiiff_param_2];
	ld.param.u32 	%r124, [_Z16sgemm_vec_transAILi256ELi128ELi8ELi8ELi8EEvPKfS1_Pfiiiff_param_3];
	ld.param.u32 	%r125, [_Z16sgemm_vec_transAILi256ELi128ELi8ELi8ELi8EEvPKfS1_Pfiiiff_param_4];
	ld.param.u32 	%r126, [_Z16sgemm_vec_transAILi256ELi128ELi8ELi8ELi8EEvPKfS1_Pfiiiff_param_5];
	ld.param.f32 	%f193, [_Z16sgemm_vec_transAILi256ELi128ELi8ELi8ELi8EEvPKfS1_Pfiiiff_param_6];
	ld.param.f32 	%f194, [_Z16sgemm_vec_transAILi256ELi128ELi8ELi8ELi8EEvPKfS1_Pfiiiff_param_7];
	cvta.to.global.u64 	%rd1, %rd12;
	cvta.to.global.u64 	%rd2, %rd13;
	cvta.to.global.u64 	%rd3, %rd14;
	mov.u32 	%r127, %tid.y;
	mov.u32 	%r128, %tid.x;
	mov.u32 	%r129, %ntid.x;
	mov.u32 	%r130, %ntid.y;
	mul.lo.s32 	%r1, %r129, %r130;
	mad.lo.s32 	%r2, %r127, %r129, %r128;
	mov.u32 	%r131, %ctaid.y;
	shl.b32 	%r3, %r131, 8;
	mov.u32 	%r132, %ctaid.x;
	shl.b32 	%r4, %r132, 7;
	shl.b32 	%r5, %r127, 3;
	add.s32 	%r6, %r3, %r5;
	shl.b32 	%r7, %r128, 3;
	add.s32 	%r8, %r4, %r7;
	setp.lt.s32 	%p1, %r125, 1;
	mov.f32 	%f1085, 0f00000000;
	mov.f32 	%f1086, %f1085;
	mov.f32 	%f1087, %f1085;
	mov.f32 	%f1088, %f1085;
	mov.f32 	%f1089, %f1085;
	mov.f32 	%f1090, %f1085;
	mov.f32 	%f1091, %f1085;
	mov.f32 	%f1092, %f1085;
	mov.f32 	%f1093, %f1085;
	mov.f32 	%f1094, %f1085;
	mov.f32 	%f1095, %f1085;
	mov.f32 	%f1096, %f1085;
	mov.f32 	%f1097, %f1085;
	mov.f32 	%f1098, %f1085;
	mov.f32 	%f1099, %f1085;
	mov.f32 	%f1100, %f1085;
	mov.f32 	%f1101, %f1085;
	mov.f32 	%f1102, %f1085;
	mov.f32 	%f1103, %f1085;
	mov.f32 	%f1104, %f1085;
	mov.f32 	%f1105, %f1085;
	mov.f32 	%f1106, %f1085;
	mov.f32 	%f1107, %f1085;
	mov.f32 	%f1108, %f1085;
	mov.f32 	%f1109, %f1085;
	mov.f32 	%f1110, %f1085;
	mov.f32 	%f1111, %f1085;
	mov.f32 	%f1112, %f1085;
	mov.f32 	%f1113, %f1085;
	mov.f32 	%f1114, %f1085;
	mov.f32 	%f1115, %f1085;
	mov.f32 	%f1116, %f1085;
	mov.f32 	%f1117, %f1085;
	mov.f32 	%f1118, %f1085;
	mov.f32 	%f1119, %f1085;
	mov.f32 	%f1120, %f1085;
	mov.f32 	%f1121, %f1085;
	mov.f32 	%f1122, %f1085;
	mov.f32 	%f1123, %f1085;
	mov.f32 	%f1124, %f1085;
	mov.f32 	%f1125, %f1085;
	mov.f32 	%f1126, %f1085;
	mov.f32 	%f1127, %f1085;
	mov.f32 	%f1128, %f1085;
	mov.f32 	%f1129, %f1085;
	mov.f32 	%f1130, %f1085;
	mov.f32 	%f1131, %f1085;
	mov.f32 	%f1132, %f1085;
	mov.f32 	%f1133, %f1085;
	mov.f32 	%f1134, %f1085;
	mov.f32 	%f1135, %f1085;
	mov.f32 	%f1136, %f1085;
	mov.f32 	%f1137, %f1085;
	mov.f32 	%f1138, %f1085;
	mov.f32 	%f1139, %f1085;
	mov.f32 	%f1140, %f1085;
	mov.f32 	%f1141, %f1085;
	mov.f32 	%f1142, %f1085;
	mov.f32 	%f1143, %f1085;
	mov.f32 	%f1144, %f1085;
	mov.f32 	%f1145, %f1085;
	mov.f32 	%f1146, %f1085;
	mov.f32 	%f1147, %f1085;
	mov.f32 	%f1148, %f1085;
	@%p1 bra 	$L__BB5_44;
	add.s32 	%r9, %r2, %r1;
	max.u32 	%r134, %r9, 512;
	setp.lt.u32 	%p2, %r9, 512;
	selp.u32 	%r135, 1, 0, %p2;
	add.s32 	%r136, %r9, %r135;
	sub.s32 	%r137, %r134, %r136;
	div.u32 	%r138, %r137, %r1;
	add.s32 	%r10, %r138, %r135;
	max.u32 	%r139, %r9, 256;
	setp.lt.u32 	%p3, %r9, 256;
	selp.u32 	%r140, 1, 0, %p3;
	add.s32 	%r141, %r9, %r140;
	sub.s32 	%r142, %r139, %r141;
	div.u32 	%r143, %r142, %r1;
	add.s32 	%r11, %r143, %r140;
	and.b32  	%r12, %r10, 3;
	shr.u32 	%r144, %r2, 1;
	shl.b32 	%r145, %r2, 2;
	and.b32  	%r13, %r145, 4;
	add.s32 	%r14, %r144, %r3;
	mul.lo.s32 	%r15, %r14, %r125;
	shr.u32 	%r146, %r9, 1;
	shl.b32 	%r147, %r9, 2;
	and.b32  	%r16, %r147, 4;
	add.s32 	%r17, %r146, %r3;
	mul.lo.s32 	%r18, %r17, %r125;
	shl.b32 	%r148, %r9, 12;
	and.b32  	%r149, %r148, 4096;
	mov.u32 	%r150, _ZZ16sgemm_vec_transAILi256ELi128ELi8ELi8ELi8EEvPKfS1_PfiiiffE2As;
	add.s32 	%r151, %r150, %r149;
	shl.b32 	%r152, %r146, 2;
	add.s32 	%r19, %r151, %r152;
	add.s32 	%r20, %r9, %r1;
	shr.u32 	%r153, %r20, 1;
	shl.b32 	%r154, %r20, 2;
	and.b32  	%r21, %r154, 4;
	add.s32 	%r22, %r153, %r3;
	mul.lo.s32 	%r23, %r22, %r125;
	add.s32 	%r24, %r20, %r1;
	and.b32  	%r25, %r11, 3;
	shr.u32 	%r26, %r2, 5;
	and.b32  	%r155, %r145, 124;
	add.s32 	%r27, %r155, %r4;
	shl.b32 	%r156, %r26, 9;
	mov.u32 	%r157, _ZZ16sgemm_vec_transAILi256ELi128ELi8ELi8ELi8EEvPKfS1_PfiiiffE2Bs;
	add.s32 	%r158, %r157, %r156;
	shl.b32 	%r159, %r2, 4;
	and.b32  	%r160, %r159, 496;
	add.s32 	%r28, %r158, %r160;
	shr.u32 	%r29, %r9, 5;
	and.b32  	%r161, %r147, 124;
	add.s32 	%r30, %r161, %r4;
	shl.b32 	%r162, %r29, 9;
	add.s32 	%r163, %r157, %r162;
	shl.b32 	%r164, %r9, 4;
	and.b32  	%r165, %r164, 496;
	add.s32 	%r31, %r163, %r165;
	shr.u32 	%r32, %r20, 5;
	and.b32  	%r166, %r154, 124;
	add.s32 	%r33, %r166, %r4;
	shl.b32 	%r167, %r32, 9;
	add.s32 	%r168, %r157, %r167;
	shl.b32 	%r169, %r20, 4;
	and.b32  	%r170, %r169, 496;
	add.s32 	%r34, %r168, %r170;
	shl.b32 	%r171, %r5, 2;
	add.s32 	%r35, %r150, %r171;
	shl.b32 	%r172, %r7, 2;
	add.s32 	%r36, %r157, %r172;
	mov.b32 	%r329, 0;
	mov.f32 	%f1085, 0f00000000;
$L__BB5_2:
	setp.gt.u32 	%p4, %r2, 511;
	@%p4 bra 	$L__BB5_23;
	setp.eq.s32 	%p5, %r12, 3;
	mov.u32 	%r330, %r2;
	@%p5 bra 	$L__BB5_12;
	setp.ge.s32 	%p6, %r14, %r124;
	add.s32 	%r38, %r13, %r329;
	add.s32 	%r174, %r38, 3;
	setp.ge.s32 	%p7, %r174, %r125;
	or.pred  	%p8, %p6, %p7;
	@%p8 bra 	$L__BB5_6;
	add.s32 	%r175, %r15, %r38;
	mul.wide.u32 	%rd15, %r175, 4;
	add.s64 	%rd16, %rd1, %rd15;
	ld.global.nc.v4.f32 	{%f197, %f198, %f199, %f200}, [%rd16];
	shl.b32 	%r176, %r13, 10;
	mov.u32 	%r177, _ZZ16sgemm_vec_transAILi256ELi128ELi8ELi8ELi8EEvPKfS1_PfiiiffE2As;
	add.s32 	%r178, %r177, %r176;
	shl.b32 	%r179, %r2, 1;
	and.b32  	%r180, %r179, -4;
	add.s32 	%r181, %r178, %r180;
	st.shared.f32 	[%r181], %f197;
	st.shared.f32 	[%r181+1024], %f198;
	st.shared.f32 	[%r181+2048], %f199;
	st.shared.f32 	[%r181+3072], %f200;
$L__BB5_6:
	setp.eq.s32 	%p9, %r12, 0;
	mov.u32 	%r330, %r9;
	@%p9 bra 	$L__BB5_12;
	setp.ge.s32 	%p10, %r17, %r124;
	add.s32 	%r39, %r16, %r329;
	add.s32 	%r183, %r39, 3;
	setp.ge.s32 	%p11, %r183, %r125;
	or.pred  	%p12, %p10, %p11;
	@%p12 bra 	$L__BB5_9;
	add.s32 	%r184, %r18, %r39;
	mul.wide.u32 	%rd17, %r184, 4;
	add.s64 	%rd18, %rd1, %rd17;
	ld.global.nc.v4.f32 	{%f201, %f202, %f203, %f204}, [%rd18];
	st.shared.f32 	[%r19], %f201;
	st.shared.f32 	[%r19+1024], %f202;
	st.shared.f32 	[%r19+2048], %f203;
	st.shared.f32 	[%r19+3072], %f204;
$L__BB5_9:
	setp.eq.s32 	%p13, %r12, 1;
	mov.u32 	%r330, %r20;
	@%p13 bra 	$L__BB5_12;
	setp.ge.s32 	%p14, %r22, %r124;
	add.s32 	%r40, %r21, %r329;
	add.s32 	%r186, %r40, 3;
	setp.ge.s32 	%p15, %r186, %r125;
	or.pred  	%p16, %p14, %p15;
	mov.u32 	%r330, %r24;
	@%p16 bra 	$L__BB5_12;
	add.s32 	%r187, %r23, %r40;
	mul.wide.u32 	%rd19, %r187, 4;
	add.s64 	%rd20, %rd1, %rd19;
	ld.global.nc.v4.f32 	{%f205, %f206, %f207, %f208}, [%rd20];
	shl.b32 	%r188, %r21, 10;
	mov.u32 	%r189, _ZZ16sgemm_vec_transAILi256ELi128ELi8ELi8ELi8EEvPKfS1_PfiiiffE2As;
	add.s32 	%r190, %r189, %r188;
	shl.b32 	%r191, %r20, 1;
	and.b32  	%r192, %r191, -4;
	add.s32 	%r193, %r190, %r192;
	st.shared.f32 	[%r193], %f205;
	st.shared.f32 	[%r193+1024], %f206;
	st.shared.f32 	[%r193+2048], %f207;
	st.shared.f32 	[%r193+3072], %f208;
	mov.u32 	%r330, %r24;
$L__BB5_12:
	setp.lt.u32 	%p17, %r10, 3;
	@%p17 bra 	$L__BB5_23;
	shl.b32 	%r194, %r1, 1;
	add.s32 	%r338, %r194, %r330;
	shl.b32 	%r332, %r330, 2;
	shl.b32 	%r195, %r1, 3;
	add.s32 	%r337, %r195, %r332;
	mad.lo.s32 	%r336, %r1, 3, %r330;
	mad.lo.s32 	%r335, %r1, 12, %r332;
	add.s32 	%r333, %r1, %r330;
	shl.b32 	%r334, %r333, 2;
$L__BB5_14:
	shr.u32 	%r61, %r330, 1;
	and.b32  	%r62, %r332, 4;
	add.s32 	%r63, %r61, %r3;
	setp.ge.s32 	%p18, %r63, %r124;
	add.s32 	%r64, %r62, %r329;
	add.s32 	%r196, %r64, 3;
	setp.ge.s32 	%p19, %r196, %r125;
	or.pred  	%p20, %p18, %p19;
	@%p20 bra 	$L__BB5_16;
	mad.lo.s32 	%r197, %r63, %r125, %r64;
	mul.wide.u32 	%rd21, %r197, 4;
	add.s64 	%rd22, %rd1, %rd21;
	ld.global.nc.v4.f32 	{%f209, %f210, %f211, %f212}, [%rd22];
	shl.b32 	%r198, %r62, 10;
	mov.u32 	%r199, _ZZ16sgemm_vec_transAILi256ELi128ELi8ELi8ELi8EEvPKfS1_PfiiiffE2As;
	add.s32 	%r200, %r199, %r198;
	shl.b32 	%r201, %r61, 2;
	add.s32 	%r202, %r200, %r201;
	st.shared.f32 	[%r202], %f209;
	st.shared.f32 	[%r202+1024], %f210;
	st.shared.f32 	[%r202+2048], %f211;
	st.shared.f32 	[%r202+3072], %f212;
$L__BB5_16:
	shr.u32 	%r65, %r333, 1;
	and.b32  	%r66, %r334, 4;
	add.s32 	%r67, %r65, %r3;
	setp.ge.s32 	%p21, %r67, %r124;
	add.s32 	%r68, %r66, %r329;
	add.s32 	%r203, %r68, 3;
	setp.ge.s32 	%p22, %r203, %r125;
	or.pred  	%p23, %p21, %p22;
	@%p23 bra 	$L__BB5_18;
	mad.lo.s32 	%r204, %r67, %r125, %r68;
	mul.wide.u32 	%rd23, %r204, 4;
	add.s64 	%rd24, %rd1, %rd23;
	ld.global.nc.v4.f32 	{%f213, %f214, %f215, %f216}, [%rd24];
	shl.b32 	%r205, %r66, 10;
	mov.u32 	%r206, _ZZ16sgemm_vec_transAILi256ELi128ELi8ELi8ELi8EEvPKfS1_PfiiiffE2As;
	add.s32 	%r207, %r206, %r205;
	shl.b32 	%r208, %r65, 2;
	add.s32 	%r209, %r207, %r208;
	st.shared.f32 	[%r209], %f213;
	st.shared.f32 	[%r209+1024], %f214;
	st.shared.f32 	[%r209+2048], %f215;
	st.shared.f32 	[%r209+3072], %f216;
$L__BB5_18:
	add.s32 	%r69, %r330, %r1;
	shr.u32 	%r70, %r338, 1;
	and.b32  	%r71, %r337, 4;
	add.s32 	%r72, %r70, %r3;
	setp.ge.s32 	%p24, %r72, %r124;
	add.s32 	%r73, %r71, %r329;
	add.s32 	%r210, %r73, 3;
	setp.ge.s32 	%p25, %r210, %r125;
	or.pred  	%p26, %p24, %p25;
	@%p26 bra 	$L__BB5_20;
	mad.lo.s32 	%r211, %r72, %r125, %r73;
	mul.wide.u32 	%rd25, %r211, 4;
	add.s64 	%rd26, %rd1, %rd25;
	ld.global.nc.v4.f32 	{%f217, %f218, %f219, %f220}, [%rd26];
	shl.b32 	%r212, %r71, 10;
	mov.u32 	%r213, _ZZ16sgemm_vec_transAILi256ELi128ELi8ELi8ELi8EEvPKfS1_PfiiiffE2As;
	add.s32 	%r214, %r213, %r212;
	shl.b32 	%r215, %r70, 2;
	add.s32 	%r216, %r214, %r215;
	st.shared.f32 	[%r216], %f217;
	st.shared.f32 	[%r216+1024], %f218;
	st.shared.f32 	[%r216+2048], %f219;
	st.shared.f32 	[%r216+3072], %f220;
$L__BB5_20:
	add.s32 	%r74, %r69, %r1;
	shr.u32 	%r75, %r336, 1;
	and.b32  	%r76, %r335, 4;
	add.s32 	%r77, %r75, %r3;
	setp.ge.s32 	%p27, %r77, %r124;
	add.s32 	%r78, %r76, %r329;
	add.s32 	%r217, %r78, 3;
	setp.ge.s32 	%p28, %r217, %r125;
	or.pred  	%p29, %p27, %p28;
	@%p29 bra 	$L__BB5_22;
	mad.lo.s32 	%r218, %r77, %r125, %r78;
	mul.wide.u32 	%rd27, %r218, 4;
	add.s64 	%rd28, %rd1, %rd27;
	ld.global.nc.v4.f32 	{%f221, %f222, %f223, %f224}, [%rd28];
	shl.b32 	%r219, %r76, 10;
	mov.u32 	%r220, _ZZ16sgemm_vec_transAILi256ELi128ELi8ELi8ELi8EEvPKfS1_PfiiiffE2As;
	add.s32 	%r221, %r220, %r219;
	shl.b32 	%r222, %r75, 2;
	add.s32 	%r223, %r221, %r222;
	st.shared.f32 	[%r223], %f221;
	st.shared.f32 	[%r223+1024], %f222;
	st.shared.f32 	[%r223+2048], %f223;
	st.shared.f32 	[%r223+3072], %f224;
$L__BB5_22:
	add.s32 	%r224, %r74, %r1;
	add.s32 	%r330, %r224, %r1;
	shl.b32 	%r225, %r1, 2;
	add.s32 	%r338, %r338, %r225;
	shl.b32 	%r226, %r1, 4;
	add.s32 	%r337, %r337, %r226;
	add.s32 	%r336, %r336, %r225;
	add.s32 	%r335, %r335, %r226;
	add.s32 	%r334, %r334, %r226;
	add.s32 	%r333, %r333, %r225;
	add.s32 	%r332, %r332, %r226;
	setp.lt.u32 	%p30, %r330, 512;
	@%p30 bra 	$L__BB5_14;
$L__BB5_23:
	setp.gt.u32 	%p31, %r2, 255;
	@%p31 bra 	$L__BB5_43;
	setp.eq.s32 	%p32, %r25, 3;
	mov.u32 	%r331, %r2;
	@%p32 bra 	$L__BB5_33;
	add.s32 	%r227, %r27, 3;
	setp.ge.s32 	%p33, %r227, %r126;
	add.s32 	%r49, %r26, %r329;
	setp.ge.s32 	%p34, %r49, %r125;
	or.pred  	%p35, %p34, %p33;
	@%p35 bra 	$L__BB5_27;
	mad.lo.s32 	%r228, %r49, %r126, %r27;
	mul.wide.s32 	%rd29, %r228, 4;
	add.s64 	%rd30, %rd2, %rd29;
	ld.global.nc.v4.f32 	{%f225, %f226, %f227, %f228}, [%rd30];
	st.shared.f32 	[%r28], %f225;
	st.shared.f32 	[%r28+4], %f226;
	st.shared.f32 	[%r28+8], %f227;
	st.shared.f32 	[%r28+12], %f228;
$L__BB5_27:
	setp.eq.s32 	%p36, %r25, 0;
	mov.u32 	%r331, %r9;
	@%p36 bra 	$L__BB5_33;
	add.s32 	%r229, %r30, 3;
	setp.ge.s32 	%p37, %r229, %r126;
	add.s32 	%r50, %r29, %r329;
	setp.ge.s32 	%p38, %r50, %r125;
	or.pred  	%p39, %p38, %p37;
	@%p39 bra 	$L__BB5_30;
	mad.lo.s32 	%r230, %r50, %r126, %r30;
	mul.wide.s32 	%rd31, %r230, 4;
	add.s64 	%rd32, %rd2, %rd31;
	ld.global.nc.v4.f32 	{%f229, %f230, %f231, %f232}, [%rd32];
	st.shared.f32 	[%r31], %f229;
	st.shared.f32 	[%r31+4], %f230;
	st.shared.f32 	[%r31+8], %f231;
	st.shared.f32 	[%r31+12], %f232;
$L__BB5_30:
	setp.eq.s32 	%p40, %r25, 1;
	mov.u32 	%r331, %r20;
	@%p40 bra 	$L__BB5_33;
	add.s32 	%r231, %r33, 3;
	setp.ge.s32 	%p41, %r231, %r126;
	add.s32 	%r51, %r32, %r329;
	setp.ge.s32 	%p42, %r51, %r125;
	or.pred  	%p43, %p42, %p41;
	mov.u32 	%r331, %r24;
	@%p43 bra 	$L__BB5_33;
	mad.lo.s32 	%r232, %r51, %r126, %r33;
	mul.wide.s32 	%rd33, %r232, 4;
	add.s64 	%rd34, %rd2, %rd33;
	ld.global.nc.v4.f32 	{%f233, %f234, %f235, %f236}, [%rd34];
	st.shared.f32 	[%r34], %f233;
	st.shared.f32 	[%r34+4], %f234;
	st.shared.f32 	[%r34+8], %f235;
	st.shared.f32 	[%r34+12], %f236;
	mov.u32 	%r331, %r24;
$L__BB5_33:
	setp.lt.u32 	%p44, %r11, 3;
	@%p44 bra 	$L__BB5_43;
$L__BB5_34:
	shr.u32 	%r88, %r331, 5;
	shl.b32 	%r233, %r331, 2;
	and.b32  	%r89, %r233, 124;
	add.s32 	%r90, %r88, %r329;
	add.s32 	%r91, %r89, %r4;
	setp.ge.s32 	%p45, %r90, %r125;
	add.s32 	%r234, %r91, 3;
	setp.ge.s32 	%p46, %r234, %r126;
	or.pred  	%p47, %p45, %p46;
	@%p47 bra 	$L__BB5_36;
	mad.lo.s32 	%r235, %r90, %r126, %r91;
	mul.wide.s32 	%rd35, %r235, 4;
	add.s64 	%rd36, %rd2, %rd35;
	ld.global.nc.v4.f32 	{%f237, %f238, %f239, %f240}, [%rd36];
	shl.b32 	%r236, %r88, 9;
	mov.u32 	%r237, _ZZ16sgemm_vec_transAILi256ELi128ELi8ELi8ELi8EEvPKfS1_PfiiiffE2Bs;
	add.s32 	%r238, %r237, %r236;
	shl.b32 	%r239, %r89, 2;
	add.s32 	%r240, %r238, %r239;
	st.shared.f32 	[%r240], %f237;
	st.shared.f32 	[%r240+4], %f238;
	st.shared.f32 	[%r240+8], %f239;
	st.shared.f32 	[%r240+12], %f240;
$L__BB5_36:
	add.s32 	%r92, %r331, %r1;
	shr.u32 	%r93, %r92, 5;
	shl.b32 	%r241, %r92, 2;
	and.b32  	%r94, %r241, 124;
	add.s32 	%r95, %r93, %r329;
	add.s32 	%r96, %r94, %r4;
	setp.ge.s32 	%p48, %r95, %r125;
	add.s32 	%r242, %r96, 3;
	setp.ge.s32 	%p49, %r242, %r126;
	or.pred  	%p50, %p48, %p49;
	@%p50 bra 	$L__BB5_38;
	mad.lo.s32 	%r243, %r95, %r126, %r96;
	mul.wide.s32 	%rd37, %r243, 4;
	add.s64 	%rd38, %rd2, %rd37;
	ld.global.nc.v4.f32 	{%f241, %f242, %f243, %f244}, [%rd38];
	shl.b32 	%r244, %r93, 9;
	mov.u32 	%r245, _ZZ16sgemm_vec_transAILi256ELi128ELi8ELi8ELi8EEvPKfS1_PfiiiffE2Bs;
	add.s32 	%r246, %r245, %r244;
	shl.b32 	%r247, %r94, 2;
	add.s32 	%r248, %r246, %r247;
	st.shared.f32 	[%r248], %f241;
	st.shared.f32 	[%r248+4], %f242;
	st.shared.f32 	[%r248+8], %f243;
	st.shared.f32 	[%r248+12], %f244;
$L__BB5_38:
	add.s32 	%r97, %r92, %r1;
	shr.u32 	%r98, %r97, 5;
	shl.b32 	%r249, %r97, 2;
	and.b32  	%r99, %r249, 124;
	add.s32 	%r100, %r98, %r329;
	add.s32 	%r101, %r99, %r4;
	setp.ge.s32 	%p51, %r100, %r125;
	add.s32 	%r250, %r101, 3;
	setp.ge.s32 	%p52, %r250, %r126;
	or.pred  	%p53, %p51, %p52;
	@%p53 bra 	$L__BB5_40;
	mad.lo.s32 	%r251, %r100, %r126, %r101;
	mul.wide.s32 	%rd39, %r251, 4;
	add.s64 	%rd40, %rd2, %rd39;
	ld.global.nc.v4.f32 	{%f245, %f246, %f247, %f248}, [%rd40];
	shl.b32 	%r252, %r98, 9;
	mov.u32 	%r253, _ZZ16sgemm_vec_transAILi256ELi128ELi8ELi8ELi8EEvPKfS1_PfiiiffE2Bs;
	add.s32 	%r254, %r253, %r252;
	shl.b32 	%r255, %r99, 2;
	add.s32 	%r256, %r254, %r255;
	st.shared.f32 	[%r256], %f245;
	st.shared.f32 	[%r256+4], %f246;
	st.shared.f32 	[%r256+8], %f247;
	st.shared.f32 	[%r256+12], %f248;
$L__BB5_40:
	add.s32 	%r102, %r97, %r1;
	shr.u32 	%r103, %r102, 5;
	shl.b32 	%r257, %r102, 2;
	and.b32  	%r104, %r257, 124;
	add.s32 	%r105, %r103, %r329;
	add.s32 	%r106, %r104, %r4;
	setp.ge.s32 	%p54, %r105, %r125;
	add.s32 	%r258, %r106, 3;
	setp.ge.s32 	%p55, %r258, %r126;
	or.pred  	%p56, %p54, %p55;
	@%p56 bra 	$L__BB5_42;
	mad.lo.s32 	%r259, %r105, %r126, %r106;
	mul.wide.s32 	%rd41, %r259, 4;
	add.s64 	%rd42, %rd2, %rd41;
	ld.global.nc.v4.f32 	{%f249, %f250, %f251, %f252}, [%rd42];
	shl.b32 	%r260, %r103, 9;
	mov.u32 	%r261, _ZZ16sgemm_vec_transAILi256ELi128ELi8ELi8ELi8EEvPKfS1_PfiiiffE2Bs;
	add.s32 	%r262, %r261, %r260;
	shl.b32 	%r263, %r104, 2;
	add.s32 	%r264, %r262, %r263;
	st.shared.f32 	[%r264], %f249;
	st.shared.f32 	[%r264+4], %f250;
	st.shared.f32 	[%r264+8], %f251;
	st.shared.f32 	[%r264+12], %f252;
$L__BB5_42:
	add.s32 	%r331, %r102, %r1;
	setp.lt.u32 	%p57, %r331, 256;
	@%p57 bra 	$L__BB5_34;
$L__BB5_43:
	bar.sync 	0;
	ld.shared.f32 	%f253, [%r35];
	ld.shared.f32 	%f254, [%r35+4];
	ld.shared.f32 	%f255, [%r35+8];
	ld.shared.f32 	%f256, [%r35+12];
	ld.shared.f32 	%f257, [%r35+16];
	ld.shared.f32 	%f258, [%r35+20];
	ld.shared.f32 	%f259, [%r35+24];
	ld.shared.f32 	%f260, [%r35+28];
	ld.shared.f32 	%f261, [%r36];
	ld.shared.f32 	%f262, [%r36+4];
	ld.shared.f32 	%f263, [%r36+8];
	ld.shared.f32 	%f264, [%r36+12];
	ld.shared.f32 	%f265, [%r36+16];
	ld.shared.f32 	%f266, [%r36+20];
	ld.shared.f32 	%f267, [%r36+24];
	ld.shared.f32 	%f268, [%r36+28];
	fma.rn.f32 	%f269, %f253, %f261, %f1132;
	fma.rn.f32 	%f270, %f253, %f262, %f1131;
	fma.rn.f32 	%f271, %f253, %f263, %f1130;
	fma.rn.f32 	%f272, %f253, %f264, %f1129;
	fma.rn.f32 	%f273, %f253, %f265, %f1128;
	fma.rn.f32 	%f274, %f253, %f266, %f1127;
	fma.rn.f32 	%f275, %f253, %f267, %f1126;
	fma.rn.f32 	%f276, %f253, %f268, %f1125;
	fma.rn.f32 	%f277, %f254, %f261, %f1124;
	fma.rn.f32 	%f278, %f254, %f262, %f1123;
	fma.rn.f32 	%f279, %f254, %f263, %f1122;
	fma.rn.f32 	%f280, %f254, %f264, %f1121;
	fma.rn.f32 	%f281, %f254, %f265, %f1120;
	fma.rn.f32 	%f282, %f254, %f266, %f1119;
	fma.rn.f32 	%f283, %f254, %f267, %f1118;
	fma.rn.f32 	%f284, %f254, %f268, %f1117;
	fma.rn.f32 	%f285, %f255, %f261, %f1116;
	fma.rn.f32 	%f286, %f255, %f262, %f1115;
	fma.rn.f32 	%f287, %f255, %f263, %f1114;
	fma.rn.f32 	%f288, %f255, %f264, %f1113;
	fma.rn.f32 	%f289, %f255, %f265, %f1112;
	fma.rn.f32 	%f290, %f255, %f266, %f1111;
	fma.rn.f32 	%f291, %f255, %f267, %f1110;
	fma.rn.f32 	%f292, %f255, %f268, %f1109;
	fma.rn.f32 	%f293, %f256, %f261, %f1108;
	fma.rn.f32 	%f294, %f256, %f262, %f1107;
	fma.rn.f32 	%f295, %f256, %f263, %f1106;
	fma.rn.f32 	%f296, %f256, %f264, %f1105;
	fma.rn.f32 	%f297, %f256, %f265, %f1104;
	fma.rn.f32 	%f298, %f256, %f266, %f1103;
	fma.rn.f32 	%f299, %f256, %f267, %f1102;
	fma.rn.f32 	%f300, %f256, %f268, %f1101;
	fma.rn.f32 	%f301, %f257, %f261, %f1100;
	fma.rn.f32 	%f302, %f257, %f262, %f1099;
	fma.rn.f32 	%f303, %f257, %f263, %f1098;
	fma.rn.f32 	%f304, %f257, %f264, %f1097;
	fma.rn.f32 	%f305, %f257, %f265, %f1096;
	fma.rn.f32 	%f306, %f257, %f266, %f1095;
	fma.rn.f32 	%f307, %f257, %f267, %f1094;
	fma.rn.f32 	%f308, %f257, %f268, %f1093;
	fma.rn.f32 	%f309, %f258, %f261, %f1092;
	fma.rn.f32 	%f310, %f258, %f262, %f1091;
	fma.rn.f32 	%f311, %f258, %f263, %f1090;
	fma.rn.f32 	%f312, %f258, %f264, %f1089;
	fma.rn.f32 	%f313, %f258, %f265, %f1088;
	fma.rn.f32 	%f314, %f258, %f266, %f1087;
	fma.rn.f32 	%f315, %f258, %f267, %f1086;
	fma.rn.f32 	%f316, %f258, %f268, %f1085;
	fma.rn.f32 	%f317, %f259, %f261, %f1133;
	fma.rn.f32 	%f318, %f259, %f262, %f1134;
	fma.rn.f32 	%f319, %f259, %f263, %f1135;
	fma.rn.f32 	%f320, %f259, %f264, %f1136;
	fma.rn.f32 	%f321, %f259, %f265, %f1137;
	fma.rn.f32 	%f322, %f259, %f266, %f1138;
	fma.rn.f32 	%f323, %f259, %f267, %f1139;
	fma.rn.f32 	%f324, %f259, %f268, %f1140;
	fma.rn.f32 	%f325, %f260, %f261, %f1141;
	fma.rn.f32 	%f326, %f260, %f262, %f1142;
	fma.rn.f32 	%f327, %f260, %f263, %f1143;
	fma.rn.f32 	%f328, %f260, %f264, %f1144;
	fma.rn.f32 	%f329, %f260, %f265, %f1145;
	fma.rn.f32 	%f330, %f260, %f266, %f1146;
	fma.rn.f32 	%f331, %f260, %f267, %f1147;
	fma.rn.f32 	%f332, %f260, %f268, %f1148;
	ld.shared.f32 	%f333, [%r35+1024];
	ld.shared.f32 	%f334, [%r35+1028];
	ld.shared.f32 	%f335, [%r35+1032];
	ld.shared.f32 	%f336, [%r35+1036];
	ld.shared.f32 	%f337, [%r35+1040];
	ld.shared.f32 	%f338, [%r35+1044];
	ld.shared.f32 	%f339, [%r35+1048];
	ld.shared.f32 	%f340, [%r35+1052];
	ld.shared.f32 	%f341, [%r36+512];
	ld.shared.f32 	%f342, [%r36+516];
	ld.shared.f32 	%f343, [%r36+520];
	ld.shared.f32 	%f344, [%r36+524];
	ld.shared.f32 	%f345, [%r36+528];
	ld.shared.f32 	%f346, [%r36+532];
	ld.shared.f32 	%f347, [%r36+536];
	ld.shared.f32 	%f348, [%r36+540];
	fma.rn.f32 	%f349, %f333, %f341, %f269;
	fma.rn.f32 	%f350, %f333, %f342, %f270;
	fma.rn.f32 	%f351, %f333, %f343, %f271;
	fma.rn.f32 	%f352, %f333, %f344, %f272;
	fma.rn.f32 	%f353, %f333, %f345, %f273;
	fma.rn.f32 	%f354, %f333, %f346, %f274;
	fma.rn.f32 	%f355, %f333, %f347, %f275;
	fma.rn.f32 	%f356, %f333, %f348, %f276;
	fma.rn.f32 	%f357, %f334, %f341, %f277;
	fma.rn.f32 	%f358, %f334, %f342, %f278;
	fma.rn.f32 	%f359, %f334, %f343, %f279;
	fma.rn.f32 	%f360, %f334, %f344, %f280;
	fma.rn.f32 	%f361, %f334, %f345, %f281;
	fma.rn.f32 	%f362, %f334, %f346, %f282;
	fma.rn.f32 	%f363, %f334, %f347, %f283;
	fma.rn.f32 	%f364, %f334, %f348, %f284;
	fma.rn.f32 	%f365, %f335, %f341, %f285;
	fma.rn.f32 	%f366, %f335, %f342, %f286;
	fma.rn.f32 	%f367, %f335, %f343, %f287;
	fma.rn.f32 	%f368, %f335, %f344, %f288;
	fma.rn.f32 	%f369, %f335, %f345, %f289;
	fma.rn.f32 	%f370, %f335, %f346, %f290;
	fma.rn.f32 	%f371, %f335, %f347, %f291;
	fma.rn.f32 	%f372, %f335, %f348, %f292;
	fma.rn.f32 	%f373, %f336, %f341, %f293;
	fma.rn.f32 	%f374, %f336, %f342, %f294;
	fma.rn.f32 	%f375, %f336, %f343, %f295;
	fma.rn.f32 	%f376, %f336, %f344, %f296;
	fma.rn.f32 	%f377, %f336, %f345, %f297;
	fma.rn.f32 	%f378, %f336, %f346, %f298;
	fma.rn.f32 	%f379, %f336, %f347, %f299;
	fma.rn.f32 	%f380, %f336, %f348, %f300;
	fma.rn.f32 	%f381, %f337, %f341, %f301;
	fma.rn.f32 	%f382, %f337, %f342, %f302;
	fma.rn.f32 	%f383, %f337, %f343, %f303;
	fma.rn.f32 	%f384, %f337, %f344, %f304;
	fma.rn.f32 	%f385, %f337, %f345, %f305;
	fma.rn.f32 	%f386, %f337, %f346, %f306;
	fma.rn.f32 	%f387, %f337, %f347, %f307;
	fma.rn.f32 	%f388, %f337, %f348, %f308;
	fma.rn.f32 	%f389, %f338, %f341, %f309;
	fma.rn.f32 	%f390, %f338, %f342, %f310;
	fma.rn.f32 	%f391, %f338, %f343, %f311;
	fma.rn.f32 	%f392, %f338, %f344, %f312;
	fma.rn.f32 	%f393, %f338, %f345, %f313;
	fma.rn.f32 	%f394, %f338, %f346, %f314;
	fma.rn.f32 	%f395, %f338, %f347, %f315;
	fma.rn.f32 	%f396, %f338, %f348, %f316;
	fma.rn.f32 	%f397, %f339, %f341, %f317;
	fma.rn.f32 	%f398, %f339, %f342, %f318;
	fma.rn.f32 	%f399, %f339, %f343, %f319;
	fma.rn.f32 	%f400, %f339, %f344, %f320;
	fma.rn.f32 	%f401, %f339, %f345, %f321;
	fma.rn.f32 	%f402, %f339, %f346, %f322;
	fma.rn.f32 	%f403, %f339, %f347, %f323;
	fma.rn.f32 	%f404, %f339, %f348, %f324;
	fma.rn.f32 	%f405, %f340, %f341, %f325;
	fma.rn.f32 	%f406, %f340, %f342, %f326;
	fma.rn.f32 	%f407, %f340, %f343, %f327;
	fma.rn.f32 	%f408, %f340, %f344, %f328;
	fma.rn.f32 	%f409, %f340, %f345, %f329;
	fma.rn.f32 	%f410, %f340, %f346, %f330;
	fma.rn.f32 	%f411, %f340, %f347, %f331;
	fma.rn.f32 	%f412, %f340, %f348, %f332;
	ld.shared.f32 	%f413, [%r35+2048];
	ld.shared.f32 	%f414, [%r35+2052];
	ld.shared.f32 	%f415, [%r35+2056];
	ld.shared.f32 	%f416, [%r35+2060];
	ld.shared.f32 	%f417, [%r35+2064];
	ld.shared.f32 	%f418, [%r35+2068];
	ld.shared.f32 	%f419, [%r35+2072];
	ld.shared.f32 	%f420, [%r35+2076];
	ld.shared.f32 	%f421, [%r36+1024];
	ld.shared.f32 	%f422, [%r36+1028];
	ld.shared.f32 	%f423, [%r36+1032];
	ld.shared.f32 	%f424, [%r36+1036];
	ld.shared.f32 	%f425, [%r36+1040];
	ld.shared.f32 	%f426, [%r36+1044];
	ld.shared.f32 	%f427, [%r36+1048];
	ld.shared.f32 	%f428, [%r36+1052];
	fma.rn.f32 	%f429, %f413, %f421, %f349;
	fma.rn.f32 	%f430, %f413, %f422, %f350;
	fma.rn.f32 	%f431, %f413, %f423, %f351;
	fma.rn.f32 	%f432, %f413, %f424, %f352;
	fma.rn.f32 	%f433, %f413, %f425, %f353;
	fma.rn.f32 	%f434, %f413, %f426, %f354;
	fma.rn.f32 	%f435, %f413, %f427, %f355;
	fma.rn.f32 	%f436, %f413, %f428, %f356;
	fma.rn.f32 	%f437, %f414, %f421, %f357;
	fma.rn.f32 	%f438, %f414, %f422, %f358;
	fma.rn.f32 	%f439, %f414, %f423, %f359;
	fma.rn.f32 	%f440, %f414, %f424, %f360;
	fma.rn.f32 	%f441, %f414, %f425, %f361;
	fma.rn.f32 	%f442, %f414, %f426, %f362;
	fma.rn.f32 	%f443, %f414, %f427, %f363;
	fma.rn.f32 	%f444, %f414, %f428, %f364;
	fma.rn.f32 	%f445, %f415, %f421, %f365;
	fma.rn.f32 	%f446, %f415, %f422, %f366;
	fma.rn.f32 	%f447, %f415, %f423, %f367;
	fma.rn.f32 	%f448, %f415, %f424, %f368;
	fma.rn.f32 	%f449, %f415, %f425, %f369;
	fma.rn.f32 	%f450, %f415, %f426, %f370;
	fma.rn.f32 	%f451, %f415, %f427, %f371;
	fma.rn.f32 	%f452, %f415, %f428, %f372;
	fma.rn.f32 	%f453, %f416, %f421, %f373;
	fma.rn.f32 	%f454, %f416, %f422, %f374;
	fma.rn.f32 	%f455, %f416, %f423, %f375;
	fma.rn.f32 	%f456, %f416, %f424, %f376;
	fma.rn.f32 	%f457, %f416, %f425, %f377;
	fma.rn.f32 	%f458, %f416, %f426, %f378;
	fma.rn.f32 	%f459, %f416, %f427, %f379;
	fma.rn.f32 	%f460, %f416, %f428, %f380;
	fma.rn.f32 	%f461, %f417, %f421, %f381;
	fma.rn.f32 	%f462, %f417, %f422, %f382;
	fma.rn.f32 	%f463, %f417, %f423, %f383;
	fma.rn.f32 	%f464, %f417, %f424, %f384;
	fma.rn.f32 	%f465, %f417, %f425, %f385;
	fma.rn.f32 	%f466, %f417, %f426, %f386;
	fma.rn.f32 	%f467, %f417, %f427, %f387;
	fma.rn.f32 	%f468, %f417, %f428, %f388;
	fma.rn.f32 	%f469, %f418, %f421, %f389;
	fma.rn.f32 	%f470, %f418, %f422, %f390;
	fma.rn.f32 	%f471, %f418, %f423, %f391;
	fma.rn.f32 	%f472, %f418, %f424, %f392;
	fma.rn.f32 	%f473, %f418, %f425, %f393;
	fma.rn.f32 	%f474, %f418, %f426, %f394;
	fma.rn.f32 	%f475, %f418, %f427, %f395;
	fma.rn.f32 	%f476, %f418, %f428, %f396;
	fma.rn.f32 	%f477, %f419, %f421, %f397;
	fma.rn.f32 	%f478, %f419, %f422, %f398;
	fma.rn.f32 	%f479, %f419, %f423, %f399;
	fma.rn.f32 	%f480, %f419, %f424, %f400;
	fma.rn.f32 	%f481, %f419, %f425, %f401;
	fma.rn.f32 	%f482, %f419, %f426, %f402;
	fma.rn.f32 	%f483, %f419, %f427, %f403;
	fma.rn.f32 	%f484, %f419, %f428, %f404;
	fma.rn.f32 	%f485, %f420, %f421, %f405;
	fma.rn.f32 	%f486, %f420, %f422, %f406;
	fma.rn.f32 	%f487, %f420, %f423, %f407;
	fma.rn.f32 	%f488, %f420, %f424, %f408;
	fma.rn.f32 	%f489, %f420, %f425, %f409;
	fma.rn.f32 	%f490, %f420, %f426, %f410;
	fma.rn.f32 	%f491, %f420, %f427, %f411;
	fma.rn.f32 	%f492, %f420, %f428, %f412;
	ld.shared.f32 	%f493, [%r35+3072];
	ld.shared.f32 	%f494, [%r35+3076];
	ld.shared.f32 	%f495, [%r35+3080];
	ld.shared.f32 	%f496, [%r35+3084];
	ld.shared.f32 	%f497, [%r35+3088];
	ld.shared.f32 	%f498, [%r35+3092];
	ld.shared.f32 	%f499, [%r35+3096];
	ld.shared.f32 	%f500, [%r35+3100];
	ld.shared.f32 	%f501, [%r36+1536];
	ld.shared.f32 	%f502, [%r36+1540];
	ld.shared.f32 	%f503, [%r36+1544];
	ld.shared.f32 	%f504, [%r36+1548];
	ld.shared.f32 	%f505, [%r36+1552];
	ld.shared.f32 	%f506, [%r36+1556];
	ld.shared.f32 	%f507, [%r36+1560];
	ld.shared.f32 	%f508, [%r36+1564];
	fma.rn.f32 	%f509, %f493, %f501, %f429;
	fma.rn.f32 	%f510, %f493, %f502, %f430;
	fma.rn.f32 	%f511, %f493, %f503, %f431;
	fma.rn.f32 	%f512, %f493, %f504, %f432;
	fma.rn.f32 	%f513, %f493, %f505, %f433;
	fma.rn.f32 	%f514, %f493, %f506, %f434;
	fma.rn.f32 	%f515, %f493, %f507, %f435;
	fma.rn.f32 	%f516, %f493, %f508, %f436;
	fma.rn.f32 	%f517, %f494, %f501, %f437;
	fma.rn.f32 	%f518, %f494, %f502, %f438;
	fma.rn.f32 	%f519, %f494, %f503, %f439;
	fma.rn.f32 	%f520, %f494, %f504, %f440;
	fma.rn.f32 	%f521, %f494, %f505, %f441;
	fma.rn.f32 	%f522, %f494, %f506, %f442;
	fma.rn.f32 	%f523, %f494, %f507, %f443;
	fma.rn.f32 	%f524, %f494, %f508, %f444;
	fma.rn.f32 	%f525, %f495, %f501, %f445;
	fma.rn.f32 	%f526, %f495, %f502, %f446;
	fma.rn.f32 	%f527, %f495, %f503, %f447;
	fma.rn.f32 	%f528, %f495, %f504, %f448;
	fma.rn.f32 	%f529, %f495, %f505, %f449;
	fma.rn.f32 	%f530, %f495, %f506, %f450;
	fma.rn.f32 	%f531, %f495, %f507, %f451;
	fma.rn.f32 	%f532, %f495, %f508, %f452;
	fma.rn.f32 	%f533, %f496, %f501, %f453;
	fma.rn.f32 	%f534, %f496, %f502, %f454;
	fma.rn.f32 	%f535, %f496, %f503, %f455;
	fma.rn.f32 	%f536, %f496, %f504, %f456;
	fma.rn.f32 	%f537, %f496, %f505, %f457;
	fma.rn.f32 	%f538, %f496, %f506, %f458;
	fma.rn.f32 	%f539, %f496, %f507, %f459;
	fma.rn.f32 	%f540, %f496, %f508, %f460;
	fma.rn.f32 	%f541, %f497, %f501, %f461;
	fma.rn.f32 	%f542, %f497, %f502, %f462;
	fma.rn.f32 	%f543, %f497, %f503, %f463;
	fma.rn.f32 	%f544, %f497, %f504, %f464;
	fma.rn.f32 	%f545, %f497, %f505, %f465;
	fma.rn.f32 	%f546, %f497, %f506, %f466;
	fma.rn.f32 	%f547, %f497, %f507, %f467;
	fma.rn.f32 	%f548, %f497, %f508, %f468;
	fma.rn.f32 	%f549, %f498, %f501, %f469;
	fma.rn.f32 	%f550, %f498, %f502, %f470;
	fma.rn.f32 	%f551, %f498, %f503, %f471;
	fma.rn.f32 	%f552, %f498, %f504, %f472;
	fma.rn.f32 	%f553, %f498, %f505, %f473;
	fma.rn.f32 	%f554, %f498, %f506, %f474;
	fma.rn.f32 	%f555, %f498, %f507, %f475;
	fma.rn.f32 	%f556, %f498, %f508, %f476;
	fma.rn.f32 	%f557, %f499, %f501, %f477;
	fma.rn.f32 	%f558, %f499, %f502, %f478;
	fma.rn.f32 	%f559, %f499, %f503, %f479;
	fma.rn.f32 	%f560, %f499, %f504, %f480;
	fma.rn.f32 	%f561, %f499, %f505, %f481;
	fma.rn.f32 	%f562, %f499, %f506, %f482;
	fma.rn.f32 	%f563, %f499, %f507, %f483;
	fma.rn.f32 	%f564, %f499, %f508, %f484;
	fma.rn.f32 	%f565, %f500, %f501, %f485;
	fma.rn.f32 	%f566, %f500, %f502, %f486;
	fma.rn.f32 	%f567, %f500, %f503, %f487;
	fma.rn.f32 	%f568, %f500, %f504, %f488;
	fma.rn.f32 	%f569, %f500, %f505, %f489;
	fma.rn.f32 	%f570, %f500, %f506, %f490;
	fma.rn.f32 	%f571, %f500, %f507, %f491;
	fma.rn.f32 	%f572, %f500, %f508, %f492;
	ld.shared.f32 	%f573, [%r35+4096];
	ld.shared.f32 	%f574, [%r35+4100];
	ld.shared.f32 	%f575, [%r35+4104];
	ld.shared.f32 	%f576, [%r35+4108];
	ld.shared.f32 	%f577, [%r35+4112];
	ld.shared.f32 	%f578, [%r35+4116];
	ld.shared.f32 	%f579, [%r35+4120];
	ld.shared.f32 	%f580, [%r35+4124];
	ld.shared.f32 	%f581, [%r36+2048];
	ld.shared.f32 	%f582, [%r36+2052];
	ld.shared.f32 	%f583, [%r36+2056];
	ld.shared.f32 	%f584, [%r36+2060];
	ld.shared.f32 	%f585, [%r36+2064];
	ld.shared.f32 	%f586, [%r36+2068];
	ld.shared.f32 	%f587, [%r36+2072];
	ld.shared.f32 	%f588, [%r36+2076];
	fma.rn.f32 	%f589, %f573, %f581, %f509;
	fma.rn.f32 	%f590, %f573, %f582, %f510;
	fma.rn.f32 	%f591, %f573, %f583, %f511;
	fma.rn.f32 	%f592, %f573, %f584, %f512;
	fma.rn.f32 	%f593, %f573, %f585, %f513;
	fma.rn.f32 	%f594, %f573, %f586, %f514;
	fma.rn.f32 	%f595, %f573, %f587, %f515;
	fma.rn.f32 	%f596, %f573, %f588, %f516;
	fma.rn.f32 	%f597, %f574, %f581, %f517;
	fma.rn.f32 	%f598, %f574, %f582, %f518;
	fma.rn.f32 	%f599, %f574, %f583, %f519;
	fma.rn.f32 	%f600, %f574, %f584, %f520;
	fma.rn.f32 	%f601, %f574, %f585, %f521;
	fma.rn.f32 	%f602, %f574, %f586, %f522;
	fma.rn.f32 	%f603, %f574, %f587, %f523;
	fma.rn.f32 	%f604, %f574, %f588, %f524;
	fma.rn.f32 	%f605, %f575, %f581, %f525;
	fma.rn.f32 	%f606, %f575, %f582, %f526;
	fma.rn.f32 	%f607, %f575, %f583, %f527;
	fma.rn.f32 	%f608, %f575, %f584, %f528;
	fma.rn.f32 	%f609, %f575, %f585, %f529;
	fma.rn.f32 	%f610, %f575, %f586, %f530;
	fma.rn.f32 	%f611, %f575, %f587, %f531;
	fma.rn.f32 	%f612, %f575, %f588, %f532;
	fma.rn.f32 	%f613, %f576, %f581, %f533;
	fma.rn.f32 	%f614, %f576, %f582, %f534;
	fma.rn.f32 	%f615, %f576, %f583, %f535;
	fma.rn.f32 	%f616, %f576, %f584, %f536;
	fma.rn.f32 	%f617, %f576, %f585, %f537;
	fma.rn.f32 	%f618, %f576, %f586, %f538;
	fma.rn.f32 	%f619, %f576, %f587, %f539;
	fma.rn.f32 	%f620, %f576, %f588, %f540;
	fma.rn.f32 	%f621, %f577, %f581, %f541;
	fma.rn.f32 	%f622, %f577, %f582, %f542;
	fma.rn.f32 	%f623, %f577, %f583, %f543;
	fma.rn.f32 	%f624, %f577, %f584, %f544;
	fma.rn.f32 	%f625, %f577, %f585, %f545;
	fma.rn.f32 	%f626, %f577, %f586, %f546;
	fma.rn.f32 	%f627, %f577, %f587, %f547;
	fma.rn.f32 	%f628, %f577, %f588, %f548;
	fma.rn.f32 	%f629, %f578, %f581, %f549;
	fma.rn.f32 	%f630, %f578, %f582, %f550;
	fma.rn.f32 	%f631, %f578, %f583, %f551;
	fma.rn.f32 	%f632, %f578, %f584, %f552;
	fma.rn.f32 	%f633, %f578, %f585, %f553;
	fma.rn.f32 	%f634, %f578, %f586, %f554;
	fma.rn.f32 	%f635, %f578, %f587, %f555;
	fma.rn.f32 	%f636, %f578, %f588, %f556;
	fma.rn.f32 	%f637, %f579, %f581, %f557;
	fma.rn.f32 	%f638, %f579, %f582, %f558;
	fma.rn.f32 	%f639, %f579, %f583, %f559;
	fma.rn.f32 	%f640, %f579, %f584, %f560;
	fma.rn.f32 	%f641, %f579, %f585, %f561;
	fma.rn.f32 	%f642, %f579, %f586, %f562;
	fma.rn.f32 	%f643, %f579, %f587, %f563;
	fma.rn.f32 	%f644, %f579, %f588, %f564;
	fma.rn.f32 	%f645, %f580, %f581, %f565;
	fma.rn.f32 	%f646, %f580, %f582, %f566;
	fma.rn.f32 	%f647, %f580, %f583, %f567;
	fma.rn.f32 	%f648, %f580, %f584, %f568;
	fma.rn.f32 	%f649, %f580, %f585, %f569;
	fma.rn.f32 	%f650, %f580, %f586, %f570;
	fma.rn.f32 	%f651, %f580, %f587, %f571;
	fma.rn.f32 	%f652, %f580, %f588, %f572;
	ld.shared.f32 	%f653, [%r35+5120];
	ld.shared.f32 	%f654, [%r35+5124];
	ld.shared.f32 	%f655, [%r35+5128];
	ld.shared.f32 	%f656, [%r35+5132];
	ld.shared.f32 	%f657, [%r35+5136];
	ld.shared.f32 	%f658, [%r35+5140];
	ld.shared.f32 	%f659, [%r35+5144];
	ld.shared.f32 	%f660, [%r35+5148];
	ld.shared.f32 	%f661, [%r36+2560];
	ld.shared.f32 	%f662, [%r36+2564];
	ld.shared.f32 	%f663, [%r36+2568];
	ld.shared.f32 	%f664, [%r36+2572];
	ld.shared.f32 	%f665, [%r36+2576];
	ld.shared.f32 	%f666, [%r36+2580];
	ld.shared.f32 	%f667, [%r36+2584];
	ld.shared.f32 	%f668, [%r36+2588];
	fma.rn.f32 	%f669, %f653, %f661, %f589;
	fma.rn.f32 	%f670, %f653, %f662, %f590;
	fma.rn.f32 	%f671, %f653, %f663, %f591;
	fma.rn.f32 	%f672, %f653, %f664, %f592;
	fma.rn.f32 	%f673, %f653, %f665, %f593;
	fma.rn.f32 	%f674, %f653, %f666, %f594;
	fma.rn.f32 	%f675, %f653, %f667, %f595;
	fma.rn.f32 	%f676, %f653, %f668, %f596;
	fma.rn.f32 	%f677, %f654, %f661, %f597;
	fma.rn.f32 	%f678, %f654, %f662, %f598;
	fma.rn.f32 	%f679, %f654, %f663, %f599;
	fma.rn.f32 	%f680, %f654, %f664, %f600;
	fma.rn.f32 	%f681, %f654, %f665, %f601;
	fma.rn.f32 	%f682, %f654, %f666, %f602;
	fma.rn.f32 	%f683, %f654, %f667, %f603;
	fma.rn.f32 	%f684, %f654, %f668, %f604;
	fma.rn.f32 	%f685, %f655, %f661, %f605;
	fma.rn.f32 	%f686, %f655, %f662, %f606;
	fma.rn.f32 	%f687, %f655, %f663, %f607;
	fma.rn.f32 	%f688, %f655, %f664, %f608;
	fma.rn.f32 	%f689, %f655, %f665, %f609;
	fma.rn.f32 	%f690, %f655, %f666, %f610;
	fma.rn.f32 	%f691, %f655, %f667, %f611;
	fma.rn.f32 	%f692, %f655, %f668, %f612;
	fma.rn.f32 	%f693, %f656, %f661, %f613;
	fma.rn.f32 	%f694, %f656, %f662, %f614;
	fma.rn.f32 	%f695, %f656, %f663, %f615;
	fma.rn.f32 	%f696, %f656, %f664, %f616;
	fma.rn.f32 	%f697, %f656, %f665, %f617;
	fma.rn.f32 	%f698, %f656, %f666, %f618;
	fma.rn.f32 	%f699, %f656, %f667, %f619;
	fma.rn.f32 	%f700, %f656, %f668, %f620;
	fma.rn.f32 	%f701, %f657, %f661, %f621;
	fma.rn.f32 	%f702, %f657, %f662, %f622;
	fma.rn.f32 	%f703, %f657, %f663, %f623;
	fma.rn.f32 	%f704, %f657, %f664, %f624;
	fma.rn.f32 	%f705, %f657, %f665, %f625;
	fma.rn.f32 	%f706, %f657, %f666, %f626;
	fma.rn.f32 	%f707, %f657, %f667, %f627;
	fma.rn.f32 	%f708, %f657, %f668, %f628;
	fma.rn.f32 	%f709, %f658, %f661, %f629;
	fma.rn.f32 	%f710, %f658, %f662, %f630;
	fma.rn.f32 	%f711, %f658, %f663, %f631;
	fma.rn.f32 	%f712, %f658, %f664, %f632;
	fma.rn.f32 	%f713, %f658, %f665, %f633;
	fma.rn.f32 	%f714, %f658, %f666, %f634;
	fma.rn.f32 	%f715, %f658, %f667, %f635;
	fma.rn.f32 	%f716, %f658, %f668, %f636;
	fma.rn.f32 	%f717, %f659, %f661, %f637;
	fma.rn.f32 	%f718, %f659, %f662, %f638;
	fma.rn.f32 	%f719, %f659, %f663, %f639;
	fma.rn.f32 	%f720, %f659, %f664, %f640;
	fma.rn.f32 	%f721, %f659, %f665, %f641;
	fma.rn.f32 	%f722, %f659, %f666, %f642;
	fma.rn.f32 	%f723, %f659, %f667, %f643;
	fma.rn.f32 	%f724, %f659, %f668, %f644;
	fma.rn.f32 	%f725, %f660, %f661, %f645;
	fma.rn.f32 	%f726, %f660, %f662, %f646;
	fma.rn.f32 	%f727, %f660, %f663, %f647;
	fma.rn.f32 	%f728, %f660, %f664, %f648;
	fma.rn.f32 	%f729, %f660, %f665, %f649;
	fma.rn.f32 	%f730, %f660, %f666, %f650;
	fma.rn.f32 	%f731, %f660, %f667, %f651;
	fma.rn.f32 	%f732, %f660, %f668, %f652;
	ld.shared.f32 	%f733, [%r35+6144];
	ld.shared.f32 	%f734, [%r35+6148];
	ld.shared.f32 	%f735, [%r35+6152];
	ld.shared.f32 	%f736, [%r35+6156];
	ld.shared.f32 	%f737, [%r35+6160];
	ld.shared.f32 	%f738, [%r35+6164];
	ld.shared.f32 	%f739, [%r35+6168];
	ld.shared.f32 	%f740, [%r35+6172];
	ld.shared.f32 	%f741, [%r36+3072];
	ld.shared.f32 	%f742, [%r36+3076];
	ld.shared.f32 	%f743, [%r36+3080];
	ld.shared.f32 	%f744, [%r36+3084];
	ld.shared.f32 	%f745, [%r36+3088];
	ld.shared.f32 	%f746, [%r36+3092];
	ld.shared.f32 	%f747, [%r36+3096];
	ld.shared.f32 	%f748, [%r36+3100];
	fma.rn.f32 	%f749, %f733, %f741, %f669;
	fma.rn.f32 	%f750, %f733, %f742, %f670;
	fma.rn.f32 	%f751, %f733, %f743, %f671;
	fma.rn.f32 	%f752, %f733, %f744, %f672;
	fma.rn.f32 	%f753, %f733, %f745, %f673;
	fma.rn.f32 	%f754, %f733, %f746, %f674;
	fma.rn.f32 	%f755, %f733, %f747, %f675;
	fma.rn.f32 	%f756, %f733, %f748, %f676;
	fma.rn.f32 	%f757, %f734, %f741, %f677;
	fma.rn.f32 	%f758, %f734, %f742, %f678;
	fma.rn.f32 	%f759, %f734, %f743, %f679;
	fma.rn.f32 	%f760, %f734, %f744, %f680;
	fma.rn.f32 	%f761, %f734, %f745, %f681;
	fma.rn.f32 	%f762, %f734, %f746, %f682;
	fma.rn.f32 	%f763, %f734, %f747, %f683;
	fma.rn.f32 	%f764, %f734, %f748, %f684;
	fma.rn.f32 	%f765, %f735, %f741, %f685;
	fma.rn.f32 	%f766, %f735, %f742, %f686;
	fma.rn.f32 	%f767, %f735, %f743, %f687;
	fma.rn.f32 	%f768, %f735, %f744, %f688;
	fma.rn.f32 	%f769, %f735, %f745, %f689;
	fma.rn.f32 	%f770, %f735, %f746, %f690;
	fma.rn.f32 	%f771, %f735, %f747, %f691;
	fma.rn.f32 	%f772, %f735, %f748, %f692;
	fma.rn.f32 	%f773, %f736, %f741, %f693;
	fma.rn.f32 	%f774, %f736, %f742, %f694;
	fma.rn.f32 	%f775, %f736, %f743, %f695;
	fma.rn.f32 	%f776, %f736, %f744, %f696;
	fma.rn.f32 	%f777, %f736, %f745, %f697;
	fma.rn.f32 	%f778, %f736, %f746, %f698;
	fma.rn.f32 	%f779, %f736, %f747, %f699;
	fma.rn.f32 	%f780, %f736, %f748, %f700;
	fma.rn.f32 	%f781, %f737, %f741, %f701;
	fma.rn.f32 	%f782, %f737, %f742, %f702;
	fma.rn.f32 	%f783, %f737, %f743, %f703;
	fma.rn.f32 	%f784, %f737, %f744, %f704;
	fma.rn.f32 	%f785, %f737, %f745, %f705;
	fma.rn.f32 	%f786, %f737, %f746, %f706;
	fma.rn.f32 	%f787, %f737, %f747, %f707;
	fma.rn.f32 	%f788, %f737, %f748, %f708;
	fma.rn.f32 	%f789, %f738, %f741, %f709;
	fma.rn.f32 	%f790, %f738, %f742, %f710;
	fma.rn.f32 	%f791, %f738, %f743, %f711;
	fma.rn.f32 	%f792, %f738, %f744, %f712;
	fma.rn.f32 	%f793, %f738, %f745, %f713;
	fma.rn.f32 	%f794, %f738, %f746, %f714;
	fma.rn.f32 	%f795, %f738, %f747, %f715;
	fma.rn.f32 	%f796, %f738, %f748, %f716;
	fma.rn.f32 	%f797, %f739, %f741, %f717;
	fma.rn.f32 	%f798, %f739, %f742, %f718;
	fma.rn.f32 	%f799, %f739, %f743, %f719;
	fma.rn.f32 	%f800, %f739, %f744, %f720;
	fma.rn.f32 	%f801, %f739, %f745, %f721;
	fma.rn.f32 	%f802, %f739, %f746, %f722;
	fma.rn.f32 	%f803, %f739, %f747, %f723;
	fma.rn.f32 	%f804, %f739, %f748, %f724;
	fma.rn.f32 	%f805, %f740, %f741, %f725;
	fma.rn.f32 	%f806, %f740, %f742, %f726;
	fma.rn.f32 	%f807, %f740, %f743, %f727;
	fma.rn.f32 	%f808, %f740, %f744, %f728;
	fma.rn.f32 	%f809, %f740, %f745, %f729;
	fma.rn.f32 	%f810, %f740, %f746, %f730;
	fma.rn.f32 	%f811, %f740, %f747, %f731;
	fma.rn.f32 	%f812, %f740, %f748, %f732;
	ld.shared.f32 	%f813, [%r35+7168];
	ld.shared.f32 	%f814, [%r35+7172];
	ld.shared.f32 	%f815, [%r35+7176];
	ld.shared.f32 	%f816, [%r35+7180];
	ld.shared.f32 	%f817, [%r35+7184];
	ld.shared.f32 	%f818, [%r35+7188];
	ld.shared.f32 	%f819, [%r35+7192];
	ld.shared.f32 	%f820, [%r35+7196];
	ld.shared.f32 	%f821, [%r36+3584];
	ld.shared.f32 	%f822, [%r36+3588];
	ld.shared.f32 	%f823, [%r36+3592];
	ld.shared.f32 	%f824, [%r36+3596];
	ld.shared.f32 	%f825, [%r36+3600];
	ld.shared.f32 	%f826, [%r36+3604];
	ld.shared.f32 	%f827, [%r36+3608];
	ld.shared.f32 	%f828, [%r36+3612];
	fma.rn.f32 	%f1132, %f813, %f821, %f749;
	fma.rn.f32 	%f1131, %f813, %f822, %f750;
	fma.rn.f32 	%f1130, %f813, %f823, %f751;
	fma.rn.f32 	%f1129, %f813, %f824, %f752;
	fma.rn.f32 	%f1128, %f813, %f825, %f753;
	fma.rn.f32 	%f1127, %f813, %f826, %f754;
	fma.rn.f32 	%f1126, %f813, %f827, %f755;
	fma.rn.f32 	%f1125, %f813, %f828, %f756;
	fma.rn.f32 	%f1124, %f814, %f821, %f757;
	fma.rn.f32 	%f1123, %f814, %f822, %f758;
	fma.rn.f32 	%f1122, %f814, %f823, %f759;
	fma.rn.f32 	%f1121, %f814, %f824, %f760;
	fma.rn.f32 	%f1120, %f814, %f825, %f761;
	fma.rn.f32 	%f1119, %f814, %f826, %f762;
	fma.rn.f32 	%f1118, %f814, %f827, %f763;
	fma.rn.f32 	%f1117, %f814, %f828, %f764;
	fma.rn.f32 	%f1116, %f815, %f821, %f765;
	fma.rn.f32 	%f1115, %f815, %f822, %f766;
	fma.rn.f32 	%f1114, %f815, %f823, %f767;
	fma.rn.f32 	%f1113, %f815, %f824, %f768;
	fma.rn.f32 	%f1112, %f815, %f825, %f769;
	fma.rn.f32 	%f1111, %f815, %f826, %f770;
	fma.rn.f32 	%f1110, %f815, %f827, %f771;
	fma.rn.f32 	%f1109, %f815, %f828, %f772;
	fma.rn.f32 	%f1108, %f816, %f821, %f773;
	fma.rn.f32 	%f1107, %f816, %f822, %f774;
	fma.rn.f32 	%f1106, %f816, %f823, %f775;
	fma.rn.f32 	%f1105, %f816, %f824, %f776;
	fma.rn.f32 	%f1104, %f816, %f825, %f777;
	fma.rn.f32 	%f1103, %f816, %f826, %f778;
	fma.rn.f32 	%f1102, %f816, %f827, %f779;
	fma.rn.f32 	%f1101, %f816, %f828, %f780;
	fma.rn.f32 	%f1100, %f817, %f821, %f781;
	fma.rn.f32 	%f1099, %f817, %f822, %f782;
	fma.rn.f32 	%f1098, %f817, %f823, %f783;
	fma.rn.f32 	%f1097, %f817, %f824, %f784;
	fma.rn.f32 	%f1096, %f817, %f825, %f785;
	fma.rn.f32 	%f1095, %f817, %f826, %f786;
	fma.rn.f32 	%f1094, %f817, %f827, %f787;
	fma.rn.f32 	%f1093, %f817, %f828, %f788;
	fma.rn.f32 	%f1092, %f818, %f821, %f789;
	fma.rn.f32 	%f1091, %f818, %f822, %f790;
	fma.rn.f32 	%f1090, %f818, %f823, %f791;
	fma.rn.f32 	%f1089, %f818, %f824, %f792;
	fma.rn.f32 	%f1088, %f818, %f825, %f793;
	fma.rn.f32 	%f1087, %f818, %f826, %f794;
	fma.rn.f32 	%f1086, %f818, %f827, %f795;
	fma.rn.f32 	%f1085, %f818, %f828, %f796;
	fma.rn.f32 	%f1133, %f819, %f821, %f797;
	fma.rn.f32 	%f1134, %f819, %f822, %f798;
	fma.rn.f32 	%f1135, %f819, %f823, %f799;
	fma.rn.f32 	%f1136, %f819, %f824, %f800;
	fma.rn.f32 	%f1137, %f819, %f825, %f801;
	fma.rn.f32 	%f1138, %f819, %f826, %f802;
	fma.rn.f32 	%f1139, %f819, %f827, %f803;
	fma.rn.f32 	%f1140, %f819, %f828, %f804;
	fma.rn.f32 	%f1141, %f820, %f821, %f805;
	fma.rn.f32 	%f1142, %f820, %f822, %f806;
	fma.rn.f32 	%f1143, %f820, %f823, %f807;
	fma.rn.f32 	%f1144, %f820, %f824, %f808;
	fma.rn.f32 	%f1145, %f820, %f825, %f809;
	fma.rn.f32 	%f1146, %f820, %f826, %f810;
	fma.rn.f32 	%f1147, %f820, %f827, %f811;
	fma.rn.f32 	%f1148, %f820, %f828, %f812;
	bar.sync 	0;
	add.s32 	%r329, %r329, 8;
	setp.lt.s32 	%p58, %r329, %r125;
	@%p58 bra 	$L__BB5_2;
$L__BB5_44:
	setp.ge.s32 	%p59, %r6, %r124;
	@%p59 bra 	$L__BB5_61;
	mul.lo.s32 	%r109, %r6, %r126;
	setp.ge.s32 	%p60, %r8, %r126;
	@%p60 bra 	$L__BB5_47;
	add.s32 	%r265, %r8, %r109;
	mul.wide.s32 	%rd43, %r265, 4;
	add.s64 	%rd44, %rd3, %rd43;
	ld.global.f32 	%f829, [%rd44];
	mul.f32 	%f830, %f194, %f829;
	fma.rn.f32 	%f831, %f193, %f1132, %f830;
	st.global.f32 	[%rd44], %f831;
$L__BB5_47:
	add.s32 	%r266, %r8, 1;
	setp.ge.s32 	%p61, %r266, %r126;
	cvt.s64.s32 	%rd45, %r109;
	cvt.s64.s32 	%rd46, %r8;
	add.s64 	%rd47, %rd46, %rd45;
	shl.b64 	%rd48, %rd47, 2;
	add.s64 	%rd4, %rd3, %rd48;
	@%p61 bra 	$L__BB5_49;
	ld.global.f32 	%f832, [%rd4+4];
	mul.f32 	%f833, %f194, %f832;
	fma.rn.f32 	%f834, %f193, %f1131, %f833;
	st.global.f32 	[%rd4+4], %f834;
$L__BB5_49:
	add.s32 	%r267, %r8, 2;
	setp.ge.s32 	%p62, %r267, %r126;
	@%p62 bra 	$L__BB5_51;
	ld.global.f32 	%f835, [%rd4+8];
	mul.f32 	%f836, %f194, %f835;
	fma.rn.f32 	%f837, %f193, %f1130, %f836;
	st.global.f32 	[%rd4+8], %f837;
$L__BB5_51:
	add.s32 	%r268, %r8, 3;
	setp.ge.s32 	%p63, %r268, %r126;
	@%p63 bra 	$L__BB5_53;
	ld.global.f32 	%f838, [%rd4+12];
	mul.f32 	%f839, %f194, %f838;
	fma.rn.f32 	%f840, %f193, %f1129, %f839;
	st.global.f32 	[%rd4+12], %f840;
$L__BB5_53:
	add.s32 	%r269, %r8, 4;
	setp.ge.s32 	%p64, %r269, %r126;
	@%p64 bra 	$L__BB5_55;
	ld.global.f32 	%f841, [%rd4+16];
	mul.f32 	%f842, %f194, %f841;
	fma.rn.f32 	%f843, %f193, %f1128, %f842;
	st.global.f32 	[%rd4+16], %f843;
$L__BB5_55:
	add.s32 	%r270, %r8, 5;
	setp.ge.s32 	%p65, %r270, %r126;
	@%p65 bra 	$L__BB5_57;
	ld.global.f32 	%f844, [%rd4+20];
	mul.f32 	%f845, %f194, %f844;
	fma.rn.f32 	%f846, %f193, %f1127, %f845;
	st.global.f32 	[%rd4+20], %f846;
$L__BB5_57:
	add.s32 	%r271, %r8, 6;
	setp.ge.s32 	%p66, %r271, %r126;
	@%p66 bra 	$L__BB5_59;
	ld.global.f32 	%f847, [%rd4+24];
	mul.f32 	%f848, %f194, %f847;
	fma.rn.f32 	%f849, %f193, %f1126, %f848;
	st.global.f32 	[%rd4+24], %f849;
$L__BB5_59:
	add.s32 	%r272, %r8, 7;
	setp.ge.s32 	%p67, %r272, %r126;
	@%p67 bra 	$L__BB5_61;
	ld.global.f32 	%f850, [%rd4+28];
	mul.f32 	%f851, %f194, %f850;
	fma.rn.f32 	%f852, %f193, %f1125, %f851;
	st.global.f32 	[%rd4+28], %f852;
$L__BB5_61:
	add.s32 	%r110, %r6, 1;
	setp.ge.s32 	%p68, %r110, %r124;
	@%p68 bra 	$L__BB5_78;
	mul.lo.s32 	%r111, %r110, %r126;
	setp.ge.s32 	%p69, %r8, %r126;
	@%p69 bra 	$L__BB5_64;
	add.s32 	%r273, %r8, %r111;
	mul.wide.s32 	%rd49, %r273, 4;
	add.s64 	%rd50, %rd3, %rd49;
	ld.global.f32 	%f853, [%rd50];
	mul.f32 	%f854, %f194, %f853;
	fma.rn.f32 	%f855, %f193, %f1124, %f854;
	st.global.f32 	[%rd50], %f855;
$L__BB5_64:
	add.s32 	%r274, %r8, 1;
	setp.ge.s32 	%p70, %r274, %r126;
	cvt.s64.s32 	%rd51, %r111;
	cvt.s64.s32 	%rd52, %r8;
	add.s64 	%rd53, %rd52, %rd51;
	shl.b64 	%rd54, %rd53, 2;
	add.s64 	%rd5, %rd3, %rd54;
	@%p70 bra 	$L__BB5_66;
	ld.global.f32 	%f856, [%rd5+4];
	mul.f32 	%f857, %f194, %f856;
	fma.rn.f32 	%f858, %f193, %f1123, %f857;
	st.global.f32 	[%rd5+4], %f858;
$L__BB5_66:
	add.s32 	%r275, %r8, 2;
	setp.ge.s32 	%p71, %r275, %r126;
	@%p71 bra 	$L__BB5_68;
	ld.global.f32 	%f859, [%rd5+8];
	mul.f32 	%f860, %f194, %f859;
	fma.rn.f32 	%f861, %f193, %f1122, %f860;
	st.global.f32 	[%rd5+8], %f861;
$L__BB5_68:
	add.s32 	%r276, %r8, 3;
	setp.ge.s32 	%p72, %r276, %r126;
	@%p72 bra 	$L__BB5_70;
	ld.global.f32 	%f862, [%rd5+12];
	mul.f32 	%f863, %f194, %f862;
	fma.rn.f32 	%f864, %f193, %f1121, %f863;
	st.global.f32 	[%rd5+12], %f864;
$L__BB5_70:
	add.s32 	%r277, %r8, 4;
	setp.ge.s32 	%p73, %r277, %r126;
	@%p73 bra 	$L__BB5_72;
	ld.global.f32 	%f865, [%rd5+16];
	mul.f32 	%f866, %f194, %f865;
	fma.rn.f32 	%f867, %f193, %f1120, %f866;
	st.global.f32 	[%rd5+16], %f867;
$L__BB5_72:
	add.s32 	%r278, %r8, 5;
	setp.ge.s32 	%p74, %r278, %r126;
	@%p74 bra 	$L__BB5_74;
	ld.global.f32 	%f868, [%rd5+20];
	mul.f32 	%f869, %f194, %f868;
	fma.rn.f32 	%f870, %f193, %f1119, %f869;
	st.global.f32 	[%rd5+20], %f870;
$L__BB5_74:
	add.s32 	%r279, %r8, 6;
	setp.ge.s32 	%p75, %r279, %r126;
	@%p75 bra 	$L__BB5_76;
	ld.global.f32 	%f871, [%rd5+24];
	mul.f32 	%f872, %f194, %f871;
	fma.rn.f32 	%f873, %f193, %f1118, %f872;
	st.global.f32 	[%rd5+24], %f873;
$L__BB5_76:
	add.s32 	%r280, %r8, 7;
	setp.ge.s32 	%p76, %r280, %r126;
	@%p76 bra 	$L__BB5_78;
	ld.global.f32 	%f874, [%rd5+28];
	mul.f32 	%f875, %f194, %f874;
	fma.rn.f32 	%f876, %f193, %f1117, %f875;
	st.global.f32 	[%rd5+28], %f876;
$L__BB5_78:
	add.s32 	%r112, %r6, 2;
	setp.ge.s32 	%p77, %r112, %r124;
	@%p77 bra 	$L__BB5_95;
	mul.lo.s32 	%r113, %r112, %r126;
	setp.ge.s32 	%p78, %r8, %r126;
	@%p78 bra 	$L__BB5_81;
	add.s32 	%r281, %r8, %r113;
	mul.wide.s32 	%rd55, %r281, 4;
	add.s64 	%rd56, %rd3, %rd55;
	ld.global.f32 	%f877, [%rd56];
	mul.f32 	%f878, %f194, %f877;
	fma.rn.f32 	%f879, %f193, %f1116, %f878;
	st.global.f32 	[%rd56], %f879;
$L__BB5_81:
	add.s32 	%r282, %r8, 1;
	setp.ge.s32 	%p79, %r282, %r126;
	cvt.s64.s32 	%rd57, %r113;
	cvt.s64.s32 	%rd58, %r8;
	add.s64 	%rd59, %rd58, %rd57;
	shl.b64 	%rd60, %rd59, 2;
	add.s64 	%rd6, %rd3, %rd60;
	@%p79 bra 	$L__BB5_83;
	ld.global.f32 	%f880, [%rd6+4];
	mul.f32 	%f881, %f194, %f880;
	fma.rn.f32 	%f882, %f193, %f1115, %f881;
	st.global.f32 	[%rd6+4], %f882;
$L__BB5_83:
	add.s32 	%r283, %r8, 2;
	setp.ge.s32 	%p80, %r283, %r126;
	@%p80 bra 	$L__BB5_85;
	ld.global.f32 	%f883, [%rd6+8];
	mul.f32 	%f884, %f194, %f883;
	fma.rn.f32 	%f885, %f193, %f1114, %f884;
	st.global.f32 	[%rd6+8], %f885;
$L__BB5_85:
	add.s32 	%r284, %r8, 3;
	setp.ge.s32 	%p81, %r284, %r126;
	@%p81 bra 	$L__BB5_87;
	ld.global.f32 	%f886, [%rd6+12];
	mul.f32 	%f887, %f194, %f886;
	fma.rn.f32 	%f888, %f193, %f1113, %f887;
	st.global.f32 	[%rd6+12], %f888;
$L__BB5_87:
	add.s32 	%r285, %r8, 4;
	setp.ge.s32 	%p82, %r285, %r126;
	@%p82 bra 	$L__BB5_89;
	ld.global.f32 	%f889, [%rd6+16];
	mul.f32 	%f890, %f194, %f889;
	fma.rn.f32 	%f891, %f193, %f1112, %f890;
	st.global.f32 	[%rd6+16], %f891;
$L__BB5_89:
	add.s32 	%r286, %r8, 5;
	setp.ge.s32 	%p83, %r286, %r126;
	@%p83 bra 	$L__BB5_91;
	ld.global.f32 	%f892, [%rd6+20];
	mul.f32 	%f893, %f194, %f892;
	fma.rn.f32 	%f894, %f193, %f1111, %f893;
	st.global.f32 	[%rd6+20], %f894;
$L__BB5_91:
	add.s32 	%r287, %r8, 6;
	setp.ge.s32 	%p84, %r287, %r126;
	@%p84 bra 	$L__BB5_93;
	ld.global.f32 	%f895, [%rd6+24];
	mul.f32 	%f896, %f194, %f895;
	fma.rn.f32 	%f897, %f193, %f1110, %f896;
	st.global.f32 	[%rd6+24], %f897;
$L__BB5_93:
	add.s32 	%r288, %r8, 7;
	setp.ge.s32 	%p85, %r288, %r126;
	@%p85 bra 	$L__BB5_95;
	ld.global.f32 	%f898, [%rd6+28];
	mul.f32 	%f899, %f194, %f898;
	fma.rn.f32 	%f900, %f193, %f1109, %f899;
	st.global.f32 	[%rd6+28], %f900;
$L__BB5_95:
	add.s32 	%r114, %r6, 3;
	setp.ge.s32 	%p86, %r114, %r124;
	@%p86 bra 	$L__BB5_112;
	mul.lo.s32 	%r115, %r114, %r126;
	setp.ge.s32 	%p87, %r8, %r126;
	@%p87 bra 	$L__BB5_98;
	add.s32 	%r289, %r8, %r115;
	mul.wide.s32 	%rd61, %r289, 4;
	add.s64 	%rd62, %rd3, %rd61;
	ld.global.f32 	%f901, [%rd62];
	mul.f32 	%f902, %f194, %f901;
	fma.rn.f32 	%f903, %f193, %f1108, %f902;
	st.global.f32 	[%rd62], %f903;
$L__BB5_98:
	add.s32 	%r290, %r8, 1;
	setp.ge.s32 	%p88, %r290, %r126;
	cvt.s64.s32 	%rd63, %r115;
	cvt.s64.s32 	%rd64, %r8;
	add.s64 	%rd65, %rd64, %rd63;
	shl.b64 	%rd66, %rd65, 2;
	add.s64 	%rd7, %rd3, %rd66;
	@%p88 bra 	$L__BB5_100;
	ld.global.f32 	%f904, [%rd7+4];
	mul.f32 	%f905, %f194, %f904;
	fma.rn.f32 	%f906, %f193, %f1107, %f905;
	st.global.f32 	[%rd7+4], %f906;
$L__BB5_100:
	add.s32 	%r291, %r8, 2;
	setp.ge.s32 	%p89, %r291, %r126;
	@%p89 bra 	$L__BB5_102;
	ld.global.f32 	%f907, [%rd7+8];
	mul.f32 	%f908, %f194, %f907;
	fma.rn.f32 	%f909, %f193, %f1106, %f908;
	st.global.f32 	[%rd7+8], %f909;
$L__BB5_102:
	add.s32 	%r292, %r8, 3;
	setp.ge.s32 	%p90, %r292, %r126;
	@%p90 bra 	$L__BB5_104;
	ld.global.f32 	%f910, [%rd7+12];
	mul.f32 	%f911, %f194, %f910;
	fma.rn.f32 	%f912, %f193, %f1105, %f911;
	st.global.f32 	[%rd7+12], %f912;
$L__BB5_104:
	add.s32 	%r293, %r8, 4;
	setp.ge.s32 	%p91, %r293, %r126;
	@%p91 bra 	$L__BB5_106;
	ld.global.f32 	%f913, [%rd7+16];
	mul.f32 	%f914, %f194, %f913;
	fma.rn.f32 	%f915, %f193, %f1104, %f914;
	st.global.f32 	[%rd7+16], %f915;
$L__BB5_106:
	add.s32 	%r294, %r8, 5;
	setp.ge.s32 	%p92, %r294, %r126;
	@%p92 bra 	$L__BB5_108;
	ld.global.f32 	%f916, [%rd7+20];
	mul.f32 	%f917, %f194, %f916;
	fma.rn.f32 	%f918, %f193, %f1103, %f917;
	st.global.f32 	[%rd7+20], %f918;
$L__BB5_108:
	add.s32 	%r295, %r8, 6;
	setp.ge.s32 	%p93, %r295, %r126;
	@%p93 bra 	$L__BB5_110;
	ld.global.f32 	%f919, [%rd7+24];
	mul.f32 	%f920, %f194, %f919;
	fma.rn.f32 	%f921, %f193, %f1102, %f920;
	st.global.f32 	[%rd7+24], %f921;
$L__BB5_110:
	add.s32 	%r296, %r8, 7;
	setp.ge.s32 	%p94, %r296, %r126;
	@%p94 bra 	$L__BB5_112;
	ld.global.f32 	%f922, [%rd7+28];
	mul.f32 	%f923, %f194, %f922;
	fma.rn.f32 	%f924, %f193, %f1101, %f923;
	st.global.f32 	[%rd7+28], %f924;
$L__BB5_112:
	add.s32 	%r116, %r6, 4;
	setp.ge.s32 	%p95, %r116, %r124;
	@%p95 bra 	$L__BB5_129;
	mul.lo.s32 	%r117, %r116, %r126;
	setp.ge.s32 	%p96, %r8, %r126;
	@%p96 bra 	$L__BB5_115;
	add.s32 	%r297, %r8, %r117;
	mul.wide.s32 	%rd67, %r297, 4;
	add.s64 	%rd68, %rd3, %rd67;
	ld.global.f32 	%f925, [%rd68];
	mul.f32 	%f926, %f194, %f925;
	fma.rn.f32 	%f927, %f193, %f1100, %f926;
	st.global.f32 	[%rd68], %f927;
$L__BB5_115:
	add.s32 	%r298, %r8, 1;
	setp.ge.s32 	%p97, %r298, %r126;
	cvt.s64.s32 	%rd69, %r117;
	cvt.s64.s32 	%rd70, %r8;
	add.s64 	%rd71, %rd70, %rd69;
	shl.b64 	%rd72, %rd71, 2;
	add.s64 	%rd8, %rd3, %rd72;
	@%p97 bra 	$L__BB5_117;
	ld.global.f32 	%f928, [%rd8+4];
	mul.f32 	%f929, %f194, %f928;
	fma.rn.f32 	%f930, %f193, %f1099, %f929;
	st.global.f32 	[%rd8+4], %f930;
$L__BB5_117:
	add.s32 	%r299, %r8, 2;
	setp.ge.s32 	%p98, %r299, %r126;
	@%p98 bra 	$L__BB5_119;
	ld.global.f32 	%f931, [%rd8+8];
	mul.f32 	%f932, %f194, %f931;
	fma.rn.f32 	%f933, %f193, %f1098, %f932;
	st.global.f32 	[%rd8+8], %f933;
$L__BB5_119:
	add.s32 	%r300, %r8, 3;
	setp.ge.s32 	%p99, %r300, %r126;
	@%p99 bra 	$L__BB5_121;
	ld.global.f32 	%f934, [%rd8+12];
	mul.f32 	%f935, %f194, %f934;
	fma.rn.f32 	%f936, %f193, %f1097, %f935;
	st.global.f32 	[%rd8+12], %f936;
$L__BB5_121:
	add.s32 	%r301, %r8, 4;
	setp.ge.s32 	%p100, %r301, %r126;
	@%p100 bra 	$L__BB5_123;
	ld.global.f32 	%f937, [%rd8+16];
	mul.f32 	%f938, %f194, %f937;
	fma.rn.f32 	%f939, %f193, %f1096, %f938;
	st.global.f32 	[%rd8+16], %f939;
$L__BB5_123:
	add.s32 	%r302, %r8, 5;
	setp.ge.s32 	%p101, %r302, %r126;
	@%p101 bra 	$L__BB5_125;
	ld.global.f32 	%f940, [%rd8+20];
	mul.f32 	%f941, %f194, %f940;
	fma.rn.f32 	%f942, %f193, %f1095, %f941;
	st.global.f32 	[%rd8+20], %f942;
$L__BB5_125:
	add.s32 	%r303, %r8, 6;
	setp.ge.s32 	%p102, %r303, %r126;
	@%p102 bra 	$L__BB5_127;
	ld.global.f32 	%f943, [%rd8+24];
	mul.f32 	%f944, %f194, %f943;
	fma.rn.f32 	%f945, %f193, %f1094, %f944;
	st.global.f32 	[%rd8+24], %f945;
$L__BB5_127:
	add.s32 	%r304, %r8, 7;
	setp.ge.s32 	%p103, %r304, %r126;
	@%p103 bra 	$L__BB5_129;
	ld.global.f32 	%f946, [%rd8+28];
	mul.f32 	%f947, %f194, %f946;
	fma.rn.f32 	%f948, %f193, %f1093, %f947;
	st.global.f32 	[%rd8+28], %f948;
$L__BB5_129:
	add.s32 	%r118, %r6, 5;
	setp.ge.s32 	%p104, %r118, %r124;
	@%p104 bra 	$L__BB5_146;
	mul.lo.s32 	%r119, %r118, %r126;
	setp.ge.s32 	%p105, %r8, %r126;
	@%p105 bra 	$L__BB5_132;
	add.s32 	%r305, %r8, %r119;
	mul.wide.s32 	%rd73, %r305, 4;
	add.s64 	%rd74, %rd3, %rd73;
	ld.global.f32 	%f949, [%rd74];
	mul.f32 	%f950, %f194, %f949;
	fma.rn.f32 	%f951, %f193, %f1092, %f950;
	st.global.f32 	[%rd74], %f951;
$L__BB5_132:
	add.s32 	%r306, %r8, 1;
	setp.ge.s32 	%p106, %r306, %r126;
	cvt.s64.s32 	%rd75, %r119;
	cvt.s64.s32 	%rd76, %r8;
	add.s64 	%rd77, %rd76, %rd75;
	shl.b64 	%rd78, %rd77, 2;
	add.s64 	%rd9, %rd3, %rd78;
	@%p106 bra 	$L__BB5_134;
	ld.global.f32 	%f952, [%rd9+4];
	mul.f32 	%f953, %f194, %f952;
	fma.rn.f32 	%f954, %f193, %f1091, %f953;
	st.global.f32 	[%rd9+4], %f954;
$L__BB5_134:
	add.s32 	%r307, %r8, 2;
	setp.ge.s32 	%p107, %r307, %r126;
	@%p107 bra 	$L__BB5_136;
	ld.global.f32 	%f955, [%rd9+8];
	mul.f32 	%f956, %f194, %f955;
	fma.rn.f32 	%f957, %f193, %f1090, %f956;
	st.global.f32 	[%rd9+8], %f957;
$L__BB5_136:
	add.s32 	%r308, %r8, 3;
	setp.ge.s32 	%p108, %r308, %r126;
	@%p108 bra 	$L__BB5_138;
	ld.global.f32 	%f958, [%rd9+12];
	mul.f32 	%f959, %f194, %f958;
	fma.rn.f32 	%f960, %f193, %f1089, %f959;
	st.global.f32 	[%rd9+12], %f960;
$L__BB5_138:
	add.s32 	%r309, %r8, 4;
	setp.ge.s32 	%p109, %r309, %r126;
	@%p109 bra 	$L__BB5_140;
	ld.global.f32 	%f961, [%rd9+16];
	mul.f32 	%f962, %f194, %f961;
	fma.rn.f32 	%f963, %f193, %f1088, %f962;
	st.global.f32 	[%rd9+16], %f963;
$L__BB5_140:
	add.s32 	%r310, %r8, 5;
	setp.ge.s32 	%p110, %r310, %r126;
	@%p110 bra 	$L__BB5_142;
	ld.global.f32 	%f964, [%rd9+20];
	mul.f32 	%f965, %f194, %f964;
	fma.rn.f32 	%f966, %f193, %f1087, %f965;
	st.global.f32 	[%rd9+20], %f966;
$L__BB5_142:
	add.s32 	%r311, %r8, 6;
	setp.ge.s32 	%p111, %r311, %r126;
	@%p111 bra 	$L__BB5_144;
	ld.global.f32 	%f967, [%rd9+24];
	mul.f32 	%f968, %f194, %f967;
	fma.rn.f32 	%f969, %f193, %f1086, %f968;
	st.global.f32 	[%rd9+24], %f969;
$L__BB5_144:
	add.s32 	%r312, %r8, 7;
	setp.ge.s32 	%p112, %r312, %r126;
	@%p112 bra 	$L__BB5_146;
	ld.global.f32 	%f970, [%rd9+28];
	mul.f32 	%f971, %f194, %f970;
	fma.rn.f32 	%f972, %f193, %f1085, %f971;
	st.global.f32 	[%rd9+28], %f972;
$L__BB5_146:
	add.s32 	%r120, %r6, 6;
	setp.ge.s32 	%p113, %r120, %r124;
	@%p113 bra 	$L__BB5_163;
	mul.lo.s32 	%r121, %r120, %r126;
	setp.ge.s32 	%p114, %r8, %r126;
	@%p114 bra 	$L__BB5_149;
	add.s32 	%r313, %r8, %r121;
	mul.wide.s32 	%rd79, %r313, 4;
	add.s64 	%rd80, %rd3, %rd79;
	ld.global.f32 	%f973, [%rd80];
	mul.f32 	%f974, %f194, %f973;
	fma.rn.f32 	%f975, %f193, %f1133, %f974;
	st.global.f32 	[%rd80], %f975;
$L__BB5_149:
	add.s32 	%r314, %r8, 1;
	setp.ge.s32 	%p115, %r314, %r126;
	cvt.s64.s32 	%rd81, %r121;
	cvt.s64.s32 	%rd82, %r8;
	add.s64 	%rd83, %rd82, %rd81;
	shl.b64 	%rd84, %rd83, 2;
	add.s64 	%rd10, %rd3, %rd84;
	@%p115 bra 	$L__BB5_151;
	ld.global.f32 	%f976, [%rd10+4];
	mul.f32 	%f977, %f194, %f976;
	fma.rn.f32 	%f978, %f193, %f1134, %f977;
	st.global.f32 	[%rd10+4], %f978;
$L__BB5_151:
	add.s32 	%r315, %r8, 2;
	setp.ge.s32 	%p116, %r315, %r126;
	@%p116 bra 	$L__BB5_153;
	ld.global.f32 	%f979, [%rd10+8];
	mul.f32 	%f980, %f194, %f979;
	fma.rn.f32 	%f981, %f193, %f1135, %f980;
	st.global.f32 	[%rd10+8], %f981;
$L__BB5_153:
	add.s32 	%r316, %r8, 3;
	setp.ge.s32 	%p117, %r316, %r126;
	@%p117 bra 	$L__BB5_155;
	ld.global.f32 	%f982, [%rd10+12];
	mul.f32 	%f983, %f194, %f982;
	fma.rn.f32 	%f984, %f193, %f1136, %f983;
	st.global.f32 	[%rd10+12], %f984;
$L__BB5_155:
	add.s32 	%r317, %r8, 4;
	setp.ge.s32 	%p118, %r317, %r126;
	@%p118 bra 	$L__BB5_157;
	ld.global.f32 	%f985, [%rd10+16];
	mul.f32 	%f986, %f194, %f985;
	fma.rn.f32 	%f987, %f193, %f1137, %f986;
	st.global.f32 	[%rd10+16], %f987;
$L__BB5_157:
	add.s32 	%r318, %r8, 5;
	setp.ge.s32 	%p119, %r318, %r126;
	@%p119 bra 	$L__BB5_159;
	ld.global.f32 	%f988, [%rd10+20];
	mul.f32 	%f989, %f194, %f988;
	fma.rn.f32 	%f990, %f193, %f1138, %f989;
	st.global.f32 	[%rd10+20], %f990;
$L__BB5_159:
	add.s32 	%r319, %r8, 6;
	setp.ge.s32 	%p120, %r319, %r126;
	@%p120 bra 	$L__BB5_161;
	ld.global.f32 	%f991, [%rd10+24];
	mul.f32 	%f992, %f194, %f991;
	fma.rn.f32 	%f993, %f193, %f1139, %f992;
	st.global.f32 	[%rd10+24], %f993;
$L__BB5_161:
	add.s32 	%r320, %r8, 7;
	setp.ge.s32 	%p121, %r320, %r126;
	@%p121 bra 	$L__BB5_163;
	ld.global.f32 	%f994, [%rd10+28];
	mul.f32 	%f995, %f194, %f994;
	fma.rn.f32 	%f996, %f193, %f1140, %f995;
	st.global.f32 	[%rd10+28], %f996;
$L__BB5_163:
	add.s32 	%r122, %r6, 7;
	setp.ge.s32 	%p122, %r122, %r124;
	@%p122 bra 	$L__BB5_180;
	mul.lo.s32 	%r123, %r122, %r126;
	setp.ge.s32 	%p123, %r8, %r126;
	@%p123 bra 	$L__BB5_166;
	add.s32 	%r321, %r8, %r123;
	mul.wide.s32 	%rd85, %r321, 4;
	add.s64 	%rd86, %rd3, %rd85;
	ld.global.f32 	%f997, [%rd86];
	mul.f32 	%f998, %f194, %f997;
	fma.rn.f32 	%f999, %f193, %f1141, %f998;
	st.global.f32 	[%rd86], %f999;
$L__BB5_166:
	add.s32 	%r322, %r8, 1;
	setp.ge.s32 	%p124, %r322, %r126;
	cvt.s64.s32 	%rd87, %r123;
	cvt.s64.s32 	%rd88, %r8;
	add.s64 	%rd89, %rd88, %rd87;
	shl.b64 	%rd90, %rd89, 2;
	add.s64 	%rd11, %rd3, %rd90;
	@%p124 bra 	$L__BB5_168;
	ld.global.f32 	%f1000, [%rd11+4];
	mul.f32 	%f1001, %f194, %f1000;
	fma.rn.f32 	%f1002, %f193, %f1142, %f1001;
	st.global.f32 	[%rd11+4], %f1002;
$L__BB5_168:
	add.s32 	%r323, %r8, 2;
	setp.ge.s32 	%p125, %r323, %r126;
	@%p125 bra 	$L__BB5_170;
	ld.global.f32 	%f1003, [%rd11+8];
	mul.f32 	%f1004, %f194, %f1003;
	fma.rn.f32 	%f1005, %f193, %f1143, %f1004;
	st.global.f32 	[%rd11+8], %f1005;
$L__BB5_170:
	add.s32 	%r324, %r8, 3;
	setp.ge.s32 	%p126, %r324, %r126;
	@%p126 bra 	$L__BB5_172;
	ld.global.f32 	%f1006, [%rd11+12];
	mul.f32 	%f1007, %f194, %f1006;
	fma.rn.f32 	%f1008, %f193, %f1144, %f1007;
	st.global.f32 	[%rd11+12], %f1008;
$L__BB5_172:
	add.s32 	%r325, %r8, 4;
	setp.ge.s32 	%p127, %r325, %r126;
	@%p127 bra 	$L__BB5_174;
	ld.global.f32 	%f1009, [%rd11+16];
	mul.f32 	%f1010, %f194, %f1009;
	fma.rn.f32 	%f1011, %f193, %f1145, %f1010;
	st.global.f32 	[%rd11+16], %f1011;
$L__BB5_174:
	add.s32 	%r326, %r8, 5;
	setp.ge.s32 	%p128, %r326, %r126;
	@%p128 bra 	$L__BB5_176;
	ld.global.f32 	%f1012, [%rd11+20];
	mul.f32 	%f1013, %f194, %f1012;
	fma.rn.f32 	%f1014, %f193, %f1146, %f1013;
	st.global.f32 	[%rd11+20], %f1014;
$L__BB5_176:
	add.s32 	%r327, %r8, 6;
	setp.ge.s32 	%p129, %r327, %r126;
	@%p129 bra 	$L__BB5_178;
	ld.global.f32 	%f1015, [%rd11+24];
	mul.f32 	%f1016, %f194, %f1015;
	fma.rn.f32 	%f1017, %f193, %f1147, %f1016;
	st.global.f32 	[%rd11+24], %f1017;
$L__BB5_178:
	add.s32 	%r328, %r8, 7;
	setp.ge.s32 	%p130, %r328, %r126;
	@%p130 bra 	$L__BB5_180;
	ld.global.f32 	%f1018, [%rd11+28];
	mul.f32 	%f1019, %f194, %f1018;
	fma.rn.f32 	%f1020, %f193, %f1148, %f1019;
	st.global.f32 	[%rd11+28], %f1020;
$L__BB5_180:
	ret;

}
	// .globl	_Z16sgemm_vec_transAILi64ELi64ELi8ELi4ELi8EEvPKfS1_Pfiiiff
.visible .entry _Z16sgemm_vec_transAILi64ELi64ELi8ELi4ELi8EEvPKfS1_Pfiiiff(
	.param .u64 .ptr .align 1 _Z16sgemm_vec_transAILi64ELi64ELi8ELi4ELi8EEvPKfS1_Pfiiiff_param_0,
	.param .u64 .ptr .align 1 _Z16sgemm_vec_transAILi64ELi64ELi8ELi4ELi8EEvPKfS1_Pfiiiff_param_1,
	.param .u64 .ptr .align 1 _Z16sgemm_vec_transAILi64ELi64ELi8ELi4ELi8EEvPKfS1_Pfiiiff_param_2,
	.param .u32 _Z16sgemm_vec_transAILi64ELi64ELi8ELi4ELi8EEvPKfS1_Pfiiiff_param_3,
	.param .u32 _Z16sgemm_vec_transAILi64ELi64ELi8ELi4ELi8EEvPKfS1_Pfiiiff_param_4,
	.param .u32 _Z16sgemm_vec_transAILi64ELi64ELi8ELi4ELi8EEvPKfS1_Pfiiiff_param_5,
	.param .f32 _Z16sgemm_vec_transAILi64ELi64ELi8ELi4ELi8EEvPKfS1_Pfiiiff_param_6,
	.param .f32 _Z16sgemm_vec_transAILi64ELi64ELi8ELi4ELi8EEvPKfS1_Pfiiiff_param_7
)
{
	.reg .pred 	%p<93>;
	.reg .b32 	%r<299>;
	.reg .b32 	%f<637>;
	.reg .b64 	%rd<63>;
	// demoted variable
	.shared .align 4 .b8 _ZZ16sgemm_vec_transAILi64ELi64ELi8ELi4ELi8EEvPKfS1_PfiiiffE2As[2048];
	// demoted variable
	.shared .align 4 .b8 _ZZ16sgemm_vec_transAILi64ELi64ELi8ELi4ELi8EEvPKfS1_PfiiiffE2Bs[2048];
	ld.param.u64 	%rd8, [_Z16sgemm_vec_transAILi64ELi64ELi8ELi4ELi8EEvPKfS1_Pfiiiff_param_0];
	ld.param.u64 	%rd9, [_Z16sgemm_vec_transAILi64ELi64ELi8ELi4ELi8EEvPKfS1_Pfiiiff_param_1];
	ld.param.u64 	%rd10, [_Z16sgemm_vec_transAILi64ELi64ELi8ELi4ELi8EEvPKfS1_Pfiiiff_param_2];
	ld.param.u32 	%r104, [_Z16sgemm_vec_transAILi64ELi64ELi8ELi4ELi8EEvPKfS1_Pfiiiff_param_3];
	ld.param.u32 	%r105, [_Z16sgemm_vec_transAILi64ELi64ELi8ELi4ELi8EEvPKfS1_Pfiiiff_param_4];
	ld.param.u32 	%r106, [_Z16sgemm_vec_transAILi64ELi64ELi8ELi4ELi8EEvPKfS1_Pfiiiff_param_5];
	ld.param.f32 	%f97, [_Z16sgemm_vec_transAILi64ELi64ELi8ELi4ELi8EEvPKfS1_Pfiiiff_param_6];
	ld.param.f32 	%f98, [_Z16sgemm_vec_transAILi64ELi64ELi8ELi4ELi8EEvPKfS1_Pfiiiff_param_7];
	cvta.to.global.u64 	%rd1, %rd8;
	cvta.to.global.u64 	%rd2, %rd9;
	cvta.to.global.u64 	%rd3, %rd10;
	mov.u32 	%r107, %tid.y;
	mov.u32 	%r108, %tid.x;
	mov.u32 	%r109, %ntid.x;
	mov.u32 	%r110, %ntid.y;
	mul.lo.s32 	%r1, %r109, %r110;
	mad.lo.s32 	%r2, %r107, %r109, %r108;
	mov.u32 	%r111, %ctaid.y;
	shl.b32 	%r3, %r111, 6;
	mov.u32 	%r112, %ctaid.x;
	shl.b32 	%r4, %r112, 6;
	shl.b32 	%r113, %r107, 2;
	add.s32 	%r5, %r3, %r113;
	shl.b32 	%r114, %r108, 3;
	add.s32 	%r6, %r4, %r114;
	setp.lt.s32 	%p1, %r105, 1;
	mov.f32 	%f605, 0f00000000;
	mov.f32 	%f606, %f605;
	mov.f32 	%f607, %f605;
	mov.f32 	%f608, %f605;
	mov.f32 	%f609, %f605;
	mov.f32 	%f610, %f605;
	mov.f32 	%f611, %f605;
	mov.f32 	%f612, %f605;
	mov.f32 	%f613, %f605;
	mov.f32 	%f614, %f605;
	mov.f32 	%f615, %f605;
	mov.f32 	%f616, %f605;
	mov.f32 	%f617, %f605;
	mov.f32 	%f618, %f605;
	mov.f32 	%f619, %f605;
	mov.f32 	%f620, %f605;
	mov.f32 	%f621, %f605;
	mov.f32 	%f622, %f605;
	mov.f32 	%f623, %f605;
	mov.f32 	%f624, %f605;
	mov.f32 	%f625, %f605;
	mov.f32 	%f626, %f605;
	mov.f32 	%f627, %f605;
	mov.f32 	%f628, %f605;
	mov.f32 	%f629, %f605;
	mov.f32 	%f630, %f605;
	mov.f32 	%f631, %f605;
	mov.f32 	%f632, %f605;
	mov.f32 	%f633, %f605;
	mov.f32 	%f634, %f605;
	mov.f32 	%f635, %f605;
	mov.f32 	%f636, %f605;
	@%p1 bra 	$L__BB6_43;
	add.s32 	%r7, %r2, %r1;
	max.u32 	%r116, %r7, 128;
	setp.lt.u32 	%p2, %r7, 128;
	selp.u32 	%r117, 1, 0, %p2;
	add.s32 	%r118, %r7, %r117;
	sub.s32 	%r119, %r116, %r118;
	div.u32 	%r120, %r119, %r1;
	add.s32 	%r8, %r120, %r117;
	add.s32 	%r121, %r8, 1;
	and.b32  	%r9, %r121, 3;
	shr.u32 	%r122, %r2, 1;
	shl.b32 	%r123, %r2, 2;
	and.b32  	%r10, %r123, 4;
	add.s32 	%r11, %r122, %r3;
	shr.u32 	%r124, %r7, 1;
	shl.b32 	%r125, %r7, 2;
	and.b32  	%r12, %r125, 4;
	add.s32 	%r13, %r124, %r3;
	add.s32 	%r14, %r7, %r1;
	shr.u32 	%r126, %r14, 1;
	shl.b32 	%r127, %r14, 2;
	and.b32  	%r15, %r127, 4;
	add.s32 	%r16, %r126, %r3;
	shr.u32 	%r17, %r2, 4;
	and.b32  	%r128, %r123, 60;
	add.s32 	%r18, %r128, %r4;
	shr.u32 	%r19, %r7, 4;
	and.b32  	%r129, %r125, 60;
	add.s32 	%r20, %r129, %r4;
	and.b32  	%r130, %r127, 60;
	add.s32 	%r21, %r130, %r4;
	mov.b32 	%r287, 0;
	mov.f32 	%f605, 0f00000000;
$L__BB6_2:
	setp.gt.u32 	%p3, %r2, 127;
	@%p3 bra 	$L__BB6_42;
	setp.eq.s32 	%p4, %r9, 0;
	mov.u32 	%r288, %r2;
	@%p4 bra 	$L__BB6_12;
	setp.ge.s32 	%p5, %r11, %r104;
	add.s32 	%r23, %r10, %r287;
	add.s32 	%r132, %r23, 3;
	setp.ge.s32 	%p6, %r132, %r105;
	or.pred  	%p7, %p5, %p6;
	@%p7 bra 	$L__BB6_6;
	mad.lo.s32 	%r133, %r11, %r105, %r23;
	mul.wide.u32 	%rd11, %r133, 4;
	add.s64 	%rd12, %rd1, %rd11;
	ld.global.nc.v4.f32 	{%f101, %f102, %f103, %f104}, [%rd12];
	shl.b32 	%r134, %r10, 8;
	mov.u32 	%r135, _ZZ16sgemm_vec_transAILi64ELi64ELi8ELi4ELi8EEvPKfS1_PfiiiffE2As;
	add.s32 	%r136, %r135, %r134;
	shl.b32 	%r137, %r2, 1;
	and.b32  	%r138, %r137, -4;
	add.s32 	%r139, %r136, %r138;
	st.shared.f32 	[%r139], %f101;
	st.shared.f32 	[%r139+256], %f102;
	st.shared.f32 	[%r139+512], %f103;
	st.shared.f32 	[%r139+768], %f104;
$L__BB6_6:
	setp.eq.s32 	%p8, %r9, 1;
	mov.u32 	%r288, %r7;
	@%p8 bra 	$L__BB6_12;
	setp.ge.s32 	%p9, %r13, %r104;
	add.s32 	%r24, %r12, %r287;
	add.s32 	%r141, %r24, 3;
	setp.ge.s32 	%p10, %r141, %r105;
	or.pred  	%p11, %p9, %p10;
	@%p11 bra 	$L__BB6_9;
	mad.lo.s32 	%r142, %r13, %r105, %r24;
	mul.wide.u32 	%rd13, %r142, 4;
	add.s64 	%rd14, %rd1, %rd13;
	ld.global.nc.v4.f32 	{%f105, %f106, %f107, %f108}, [%rd14];
	shl.b32 	%r143, %r12, 8;
	mov.u32 	%r144, _ZZ16sgemm_vec_transAILi64ELi64ELi8ELi4ELi8EEvPKfS1_PfiiiffE2As;
	add.s32 	%r145, %r144, %r143;
	shl.b32 	%r146, %r7, 1;
	and.b32  	%r147, %r146, -4;
	add.s32 	%r148, %r145, %r147;
	st.shared.f32 	[%r148], %f105;
	st.shared.f32 	[%r148+256], %f106;
	st.shared.f32 	[%r148+512], %f107;
	st.shared.f32 	[%r148+768], %f108;
$L__BB6_9:
	setp.eq.s32 	%p12, %r9, 2;
	mov.u32 	%r288, %r14;
	@%p12 bra 	$L__BB6_12;
	add.s32 	%r288, %r14, %r1;
	setp.ge.s32 	%p13, %r16, %r104;
	add.s32 	%r26, %r15, %r287;
	add.s32 	%r150, %r26, 3;
	setp.ge.s32 	%p14, %r150, %r105;
	or.pred  	%p15, %p13, %p14;
	@%p15 bra 	$L__BB6_12;
	mad.lo.s32 	%r151, %r16, %r105, %r26;
	mul.wide.u32 	%rd15, %r151, 4;
	add.s64 	%rd16, %rd1, %rd15;
	ld.global.nc.v4.f32 	{%f109, %f110, %f111, %f112}, [%rd16];
	shl.b32 	%r152, %r15, 8;
	mov.u32 	%r153, _ZZ16sgemm_vec_transAILi64ELi64ELi8ELi4ELi8EEvPKfS1_PfiiiffE2As;
	add.s32 	%r154, %r153, %r152;
	shl.b32 	%r155, %r14, 1;
	and.b32  	%r156, %r155, -4;
	add.s32 	%r157, %r154, %r156;
	st.shared.f32 	[%r157], %f109;
	st.shared.f32 	[%r157+256], %f110;
	st.shared.f32 	[%r157+512], %f111;
	st.shared.f32 	[%r157+768], %f112;
$L__BB6_12:
	setp.lt.u32 	%p16, %r8, 3;
	@%p16 bra 	$L__BB6_23;
	shl.b32 	%r158, %r1, 1;
	add.s32 	%r296, %r158, %r288;
	shl.b32 	%r290, %r288, 2;
	shl.b32 	%r159, %r1, 3;
	add.s32 	%r295, %r159, %r290;
	mad.lo.s32 	%r294, %r1, 3, %r288;
	mad.lo.s32 	%r293, %r1, 12, %r290;
	add.s32 	%r291, %r1, %r288;
	shl.b32 	%r292, %r291, 2;
$L__BB6_14:
	shr.u32 	%r49, %r288, 1;
	and.b32  	%r50, %r290, 4;
	add.s32 	%r51, %r49, %r3;
	setp.ge.s32 	%p17, %r51, %r104;
	add.s32 	%r52, %r50, %r287;
	add.s32 	%r160, %r52, 3;
	setp.ge.s32 	%p18, %r160, %r105;
	or.pred  	%p19, %p17, %p18;
	@%p19 bra 	$L__BB6_16;
	mad.lo.s32 	%r161, %r51, %r105, %r52;
	mul.wide.u32 	%rd17, %r161, 4;
	add.s64 	%rd18, %rd1, %rd17;
	ld.global.nc.v4.f32 	{%f113, %f114, %f115, %f116}, [%rd18];
	shl.b32 	%r162, %r50, 8;
	mov.u32 	%r163, _ZZ16sgemm_vec_transAILi64ELi64ELi8ELi4ELi8EEvPKfS1_PfiiiffE2As;
	add.s32 	%r164, %r163, %r162;
	shl.b32 	%r165, %r49, 2;
	add.s32 	%r166, %r164, %r165;
	st.shared.f32 	[%r166], %f113;
	st.shared.f32 	[%r166+256], %f114;
	st.shared.f32 	[%r166+512], %f115;
	st.shared.f32 	[%r166+768], %f116;
$L__BB6_16:
	shr.u32 	%r53, %r291, 1;
	and.b32  	%r54, %r292, 4;
	add.s32 	%r55, %r53, %r3;
	setp.ge.s32 	%p20, %r55, %r104;
	add.s32 	%r56, %r54, %r287;
	add.s32 	%r167, %r56, 3;
	setp.ge.s32 	%p21, %r167, %r105;
	or.pred  	%p22, %p20, %p21;
	@%p22 bra 	$L__BB6_18;
	mad.lo.s32 	%r168, %r55, %r105, %r56;
	mul.wide.u32 	%rd19, %r168, 4;
	add.s64 	%rd20, %rd1, %rd19;
	ld.global.nc.v4.f32 	{%f117, %f118, %f119, %f120}, [%rd20];
	shl.b32 	%r169, %r54, 8;
	mov.u32 	%r170, _ZZ16sgemm_vec_transAILi64ELi64ELi8ELi4ELi8EEvPKfS1_PfiiiffE2As;
	add.s32 	%r171, %r170, %r169;
	shl.b32 	%r172, %r53, 2;
	add.s32 	%r173, %r171, %r172;
	st.shared.f32 	[%r173], %f117;
	st.shared.f32 	[%r173+256], %f118;
	st.shared.f32 	[%r173+512], %f119;
	st.shared.f32 	[%r173+768], %f120;
$L__BB6_18:
	add.s32 	%r57, %r288, %r1;
	shr.u32 	%r58, %r296, 1;
	and.b32  	%r59, %r295, 4;
	add.s32 	%r60, %r58, %r3;
	setp.ge.s32 	%p23, %r60, %r104;
	add.s32 	%r61, %r59, %r287;
	add.s32 	%r174, %r61, 3;
	setp.ge.s32 	%p24, %r174, %r105;
	or.pred  	%p25, %p23, %p24;
	@%p25 bra 	$L__BB6_20;
	mad.lo.s32 	%r175, %r60, %r105, %r61;
	mul.wide.u32 	%rd21, %r175, 4;
	add.s64 	%rd22, %rd1, %rd21;
	ld.global.nc.v4.f32 	{%f121, %f122, %f123, %f124}, [%rd22];
	shl.b32 	%r176, %r59, 8;
	mov.u32 	%r177, _ZZ16sgemm_vec_transAILi64ELi64ELi8ELi4ELi8EEvPKfS1_PfiiiffE2As;
	add.s32 	%r178, %r177, %r176;
	shl.b32 	%r179, %r58, 2;
	add.s32 	%r180, %r178, %r179;
	st.shared.f32 	[%r180], %f121;
	st.shared.f32 	[%r180+256], %f122;
	st.shared.f32 	[%r180+512], %f123;
	st.shared.f32 	[%r180+768], %f124;
$L__BB6_20:
	add.s32 	%r62, %r57, %r1;
	shr.u32 	%r63, %r294, 1;
	and.b32  	%r64, %r293, 4;
	add.s32 	%r65, %r63, %r3;
	setp.ge.s32 	%p26, %r65, %r104;
	add.s32 	%r66, %r64, %r287;
	add.s32 	%r181, %r66, 3;
	setp.ge.s32 	%p27, %r181, %r105;
	or.pred  	%p28, %p26, %p27;
	@%p28 bra 	$L__BB6_22;
	mad.lo.s32 	%r182, %r65, %r105, %r66;
	mul.wide.u32 	%rd23, %r182, 4;
	add.s64 	%rd24, %rd1, %rd23;
	ld.global.nc.v4.f32 	{%f125, %f126, %f127, %f128}, [%rd24];
	shl.b32 	%r183, %r64, 8;
	mov.u32 	%r184, _ZZ16sgemm_vec_transAILi64ELi64ELi8ELi4ELi8EEvPKfS1_PfiiiffE2As;
	add.s32 	%r185, %r184, %r183;
	shl.b32 	%r186, %r63, 2;
	add.s32 	%r187, %r185, %r186;
	st.shared.f32 	[%r187], %f125;
	st.shared.f32 	[%r187+256], %f126;
	st.shared.f32 	[%r187+512], %f127;
	st.shared.f32 	[%r187+768], %f128;
$L__BB6_22:
	add.s32 	%r188, %r62, %r1;
	add.s32 	%r288, %r188, %r1;
	shl.b32 	%r189, %r1, 2;
	add.s32 	%r296, %r296, %r189;
	shl.b32 	%r190, %r1, 4;
	add.s32 	%r295, %r295, %r190;
	add.s32 	%r294, %r294, %r189;
	add.s32 	%r293, %r293, %r190;
	add.s32 	%r292, %r292, %r190;
	add.s32 	%r291, %r291, %r189;
	add.s32 	%r290, %r290, %r190;
	setp.lt.u32 	%p29, %r288, 128;
	@%p29 bra 	$L__BB6_14;
$L__BB6_23:
	mov.u32 	%r289, %r2;
	@%p4 bra 	$L__BB6_32;
	add.s32 	%r191, %r18, 3;
	setp.ge.s32 	%p31, %r191, %r106;
	add.s32 	%r35, %r17, %r287;
	setp.ge.s32 	%p32, %r35, %r105;
	or.pred  	%p33, %p32, %p31;
	@%p33 bra 	$L__BB6_26;
	mad.lo.s32 	%r192, %r35, %r106, %r18;
	mul.wide.s32 	%rd25, %r192, 4;
	add.s64 	%rd26, %rd2, %rd25;
	ld.global.nc.v4.f32 	{%f129, %f130, %f131, %f132}, [%rd26];
	shl.b32 	%r193, %r17, 8;
	mov.u32 	%r194, _ZZ16sgemm_vec_transAILi64ELi64ELi8ELi4ELi8EEvPKfS1_PfiiiffE2Bs;
	add.s32 	%r195, %r194, %r193;
	shl.b32 	%r196, %r2, 4;
	and.b32  	%r197, %r196, 240;
	add.s32 	%r198, %r195, %r197;
	st.shared.f32 	[%r198], %f129;
	st.shared.f32 	[%r198+4], %f130;
	st.shared.f32 	[%r198+8], %f131;
	st.shared.f32 	[%r198+12], %f132;
$L__BB6_26:
	setp.eq.s32 	%p34, %r9, 1;
	mov.u32 	%r289, %r7;
	@%p34 bra 	$L__BB6_32;
	add.s32 	%r199, %r20, 3;
	setp.ge.s32 	%p35, %r199, %r106;
	add.s32 	%r36, %r19, %r287;
	setp.ge.s32 	%p36, %r36, %r105;
	or.pred  	%p37, %p36, %p35;
	@%p37 bra 	$L__BB6_29;
	mad.lo.s32 	%r200, %r36, %r106, %r20;
	mul.wide.s32 	%rd27, %r200, 4;
	add.s64 	%rd28, %rd2, %rd27;
	ld.global.nc.v4.f32 	{%f133, %f134, %f135, %f136}, [%rd28];
	shl.b32 	%r201, %r19, 8;
	mov.u32 	%r202, _ZZ16sgemm_vec_transAILi64ELi64ELi8ELi4ELi8EEvPKfS1_PfiiiffE2Bs;
	add.s32 	%r203, %r202, %r201;
	shl.b32 	%r204, %r7, 4;
	and.b32  	%r205, %r204, 240;
	add.s32 	%r206, %r203, %r205;
	st.shared.f32 	[%r206], %f133;
	st.shared.f32 	[%r206+4], %f134;
	st.shared.f32 	[%r206+8], %f135;
	st.shared.f32 	[%r206+12], %f136;
$L__BB6_29:
	setp.eq.s32 	%p38, %r9, 2;
	mov.u32 	%r289, %r14;
	@%p38 bra 	$L__BB6_32;
	add.s32 	%r289, %r14, %r1;
	add.s32 	%r207, %r21, 3;
	setp.ge.s32 	%p39, %r207, %r106;
	shr.u32 	%r38, %r14, 4;
	add.s32 	%r39, %r38, %r287;
	setp.ge.s32 	%p40, %r39, %r105;
	or.pred  	%p41, %p40, %p39;
	@%p41 bra 	$L__BB6_32;
	mad.lo.s32 	%r208, %r39, %r106, %r21;
	mul.wide.s32 	%rd29, %r208, 4;
	add.s64 	%rd30, %rd2, %rd29;
	ld.global.nc.v4.f32 	{%f137, %f138, %f139, %f140}, [%rd30];
	shl.b32 	%r209, %r38, 8;
	mov.u32 	%r210, _ZZ16sgemm_vec_transAILi64ELi64ELi8ELi4ELi8EEvPKfS1_PfiiiffE2Bs;
	add.s32 	%r211, %r210, %r209;
	shl.b32 	%r212, %r14, 4;
	and.b32  	%r213, %r212, 240;
	add.s32 	%r214, %r211, %r213;
	st.shared.f32 	[%r214], %f137;
	st.shared.f32 	[%r214+4], %f138;
	st.shared.f32 	[%r214+8], %f139;
	st.shared.f32 	[%r214+12], %f140;
$L__BB6_32:
	@%p16 bra 	$L__BB6_42;
$L__BB6_33:
	shr.u32 	%r76, %r289, 4;
	shl.b32 	%r215, %r289, 2;
	and.b32  	%r77, %r215, 60;
	add.s32 	%r78, %r76, %r287;
	add.s32 	%r79, %r77, %r4;
	setp.ge.s32 	%p43, %r78, %r105;
	add.s32 	%r216, %r79, 3;
	setp.ge.s32 	%p44, %r216, %r106;
	or.pred  	%p45, %p43, %p44;
	@%p45 bra 	$L__BB6_35;
	mad.lo.s32 	%r217, %r78, %r106, %r79;
	mul.wide.s32 	%rd31, %r217, 4;
	add.s64 	%rd32, %rd2, %rd31;
	ld.global.nc.v4.f32 	{%f141, %f142, %f143, %f144}, [%rd32];
	shl.b32 	%r218, %r76, 8;
	mov.u32 	%r219, _ZZ16sgemm_vec_transAILi64ELi64ELi8ELi4ELi8EEvPKfS1_PfiiiffE2Bs;
	add.s32 	%r220, %r219, %r218;
	shl.b32 	%r221, %r77, 2;
	add.s32 	%r222, %r220, %r221;
	st.shared.f32 	[%r222], %f141;
	st.shared.f32 	[%r222+4], %f142;
	st.shared.f32 	[%r222+8], %f143;
	st.shared.f32 	[%r222+12], %f144;
$L__BB6_35:
	add.s32 	%r80, %r289, %r1;
	shr.u32 	%r81, %r80, 4;
	shl.b32 	%r223, %r80, 2;
	and.b32  	%r82, %r223, 60;
	add.s32 	%r83, %r81, %r287;
	add.s32 	%r84, %r82, %r4;
	setp.ge.s32 	%p46, %r83, %r105;
	add.s32 	%r224, %r84, 3;
	setp.ge.s32 	%p47, %r224, %r106;
	or.pred  	%p48, %p46, %p47;
	@%p48 bra 	$L__BB6_37;
	mad.lo.s32 	%r225, %r83, %r106, %r84;
	mul.wide.s32 	%rd33, %r225, 4;
	add.s64 	%rd34, %rd2, %rd33;
	ld.global.nc.v4.f32 	{%f145, %f146, %f147, %f148}, [%rd34];
	shl.b32 	%r226, %r81, 8;
	mov.u32 	%r227, _ZZ16sgemm_vec_transAILi64ELi64ELi8ELi4ELi8EEvPKfS1_PfiiiffE2Bs;
	add.s32 	%r228, %r227, %r226;
	shl.b32 	%r229, %r82, 2;
	add.s32 	%r230, %r228, %r229;
	st.shared.f32 	[%r230], %f145;
	st.shared.f32 	[%r230+4], %f146;
	st.shared.f32 	[%r230+8], %f147;
	st.shared.f32 	[%r230+12], %f148;
$L__BB6_37:
	add.s32 	%r85, %r80, %r1;
	shr.u32 	%r86, %r85, 4;
	shl.b32 	%r231, %r85, 2;
	and.b32  	%r87, %r231, 60;
	add.s32 	%r88, %r86, %r287;
	add.s32 	%r89, %r87, %r4;
	setp.ge.s32 	%p49, %r88, %r105;
	add.s32 	%r232, %r89, 3;
	setp.ge.s32 	%p50, %r232, %r106;
	or.pred  	%p51, %p49, %p50;
	@%p51 bra 	$L__BB6_39;
	mad.lo.s32 	%r233, %r88, %r106, %r89;
	mul.wide.s32 	%rd35, %r233, 4;
	add.s64 	%rd36, %rd2, %rd35;
	ld.global.nc.v4.f32 	{%f149, %f150, %f151, %f152}, [%rd36];
	shl.b32 	%r234, %r86, 8;
	mov.u32 	%r235, _ZZ16sgemm_vec_transAILi64ELi64ELi8ELi4ELi8EEvPKfS1_PfiiiffE2Bs;
	add.s32 	%r236, %r235, %r234;
	shl.b32 	%r237, %r87, 2;
	add.s32 	%r238, %r236, %r237;
	st.shared.f32 	[%r238], %f149;
	st.shared.f32 	[%r238+4], %f150;
	st.shared.f32 	[%r238+8], %f151;
	st.shared.f32 	[%r238+12], %f152;
$L__BB6_39:
	add.s32 	%r90, %r85, %r1;
	shr.u32 	%r91, %r90, 4;
	shl.b32 	%r239, %r90, 2;
	and.b32  	%r92, %r239, 60;
	add.s32 	%r93, %r91, %r287;
	add.s32 	%r94, %r92, %r4;
	setp.ge.s32 	%p52, %r93, %r105;
	add.s32 	%r240, %r94, 3;
	setp.ge.s32 	%p53, %r240, %r106;
	or.pred  	%p54, %p52, %p53;
	@%p54 bra 	$L__BB6_41;
	mad.lo.s32 	%r241, %r93, %r106, %r94;
	mul.wide.s32 	%rd37, %r241, 4;
	add.s64 	%rd38, %rd2, %rd37;
	ld.global.nc.v4.f32 	{%f153, %f154, %f155, %f156}, [%rd38];
	shl.b32 	%r242, %r91, 8;
	mov.u32 	%r243, _ZZ16sgemm_vec_transAILi64ELi64ELi8ELi4ELi8EEvPKfS1_PfiiiffE2Bs;
	add.s32 	%r244, %r243, %r242;
	shl.b32 	%r245, %r92, 2;
	add.s32 	%r246, %r244, %r245;
	st.shared.f32 	[%r246], %f153;
	st.shared.f32 	[%r246+4], %f154;
	st.shared.f32 	[%r246+8], %f155;
	st.shared.f32 	[%r246+12], %f156;
$L__BB6_41:
	add.s32 	%r289, %r90, %r1;
	setp.lt.u32 	%p55, %r289, 128;
	@%p55 bra 	$L__BB6_33;
$L__BB6_42:
	bar.sync 	0;
	mov.u32 	%r247, %tid.y;
	shl.b32 	%r248, %r247, 4;
	mov.u32 	%r249, _ZZ16sgemm_vec_transAILi64ELi64ELi8ELi4ELi8EEvPKfS1_PfiiiffE2As;
	add.s32 	%r250, %r249, %r248;
	ld.shared.f32 	%f157, [%r250];
	ld.shared.f32 	%f158, [%r250+4];
	ld.shared.f32 	%f159, [%r250+8];
	ld.shared.f32 	%f160, [%r250+12];
	mov.u32 	%r251, %tid.x;
	shl.b32 	%r252, %r251, 5;
	mov.u32 	%r253, _ZZ16sgemm_vec_transAILi64ELi64ELi8ELi4ELi8EEvPKfS1_PfiiiffE2Bs;
	add.s32 	%r254, %r253, %r252;
	ld.shared.f32 	%f161, [%r254];
	ld.shared.f32 	%f162, [%r254+4];
	ld.shared.f32 	%f163, [%r254+8];
	ld.shared.f32 	%f164, [%r254+12];
	ld.shared.f32 	%f165, [%r254+16];
	ld.shared.f32 	%f166, [%r254+20];
	ld.shared.f32 	%f167, [%r254+24];
	ld.shared.f32 	%f168, [%r254+28];
	fma.rn.f32 	%f169, %f157, %f161, %f624;
	fma.rn.f32 	%f170, %f157, %f162, %f623;
	fma.rn.f32 	%f171, %f157, %f163, %f622;
	fma.rn.f32 	%f172, %f157, %f164, %f621;
	fma.rn.f32 	%f173, %f157, %f165, %f620;
	fma.rn.f32 	%f174, %f157, %f166, %f619;
	fma.rn.f32 	%f175, %f157, %f167, %f618;
	fma.rn.f32 	%f176, %f157, %f168, %f617;
	fma.rn.f32 	%f177, %f158, %f161, %f616;
	fma.rn.f32 	%f178, %f158, %f162, %f615;
	fma.rn.f32 	%f179, %f158, %f163, %f614;
	fma.rn.f32 	%f180, %f158, %f164, %f613;
	fma.rn.f32 	%f181, %f158, %f165, %f612;
	fma.rn.f32 	%f182, %f158, %f166, %f611;
	fma.rn.f32 	%f183, %f158, %f167, %f610;
	fma.rn.f32 	%f184, %f158, %f168, %f609;
	fma.rn.f32 	%f185, %f159, %f161, %f608;
	fma.rn.f32 	%f186, %f159, %f162, %f607;
	fma.rn.f32 	%f187, %f159, %f163, %f606;
	fma.rn.f32 	%f188, %f159, %f164, %f605;
	fma.rn.f32 	%f189, %f159, %f165, %f625;
	fma.rn.f32 	%f190, %f159, %f166, %f626;
	fma.rn.f32 	%f191, %f159, %f167, %f627;
	fma.rn.f32 	%f192, %f159, %f168, %f628;
	fma.rn.f32 	%f193, %f160, %f161, %f629;
	fma.rn.f32 	%f194, %f160, %f162, %f630;
	fma.rn.f32 	%f195, %f160, %f163, %f631;
	fma.rn.f32 	%f196, %f160, %f164, %f632;
	fma.rn.f32 	%f197, %f160, %f165, %f633;
	fma.rn.f32 	%f198, %f160, %f166, %f634;
	fma.rn.f32 	%f199, %f160, %f167, %f635;
	fma.rn.f32 	%f200, %f160, %f168, %f636;
	ld.shared.f32 	%f201, [%r250+256];
	ld.shared.f32 	%f202, [%r250+260];
	ld.shared.f32 	%f203, [%r250+264];
	ld.shared.f32 	%f204, [%r250+268];
	ld.shared.f32 	%f205, [%r254+256];
	ld.shared.f32 	%f206, [%r254+260];
	ld.shared.f32 	%f207, [%r254+264];
	ld.shared.f32 	%f208, [%r254+268];
	ld.shared.f32 	%f209, [%r254+272];
	ld.shared.f32 	%f210, [%r254+276];
	ld.shared.f32 	%f211, [%r254+280];
	ld.shared.f32 	%f212, [%r254+284];
	fma.rn.f32 	%f213, %f201, %f205, %f169;
	fma.rn.f32 	%f214, %f201, %f206, %f170;
	fma.rn.f32 	%f215, %f201, %f207, %f171;
	fma.rn.f32 	%f216, %f201, %f208, %f172;
	fma.rn.f32 	%f217, %f201, %f209, %f173;
	fma.rn.f32 	%f218, %f201, %f210, %f174;
	fma.rn.f32 	%f219, %f201, %f211, %f175;
	fma.rn.f32 	%f220, %f201, %f212, %f176;
	fma.rn.f32 	%f221, %f202, %f205, %f177;
	fma.rn.f32 	%f222, %f202, %f206, %f178;
	fma.rn.f32 	%f223, %f202, %f207, %f179;
	fma.rn.f32 	%f224, %f202, %f208, %f180;
	fma.rn.f32 	%f225, %f202, %f209, %f181;
	fma.rn.f32 	%f226, %f202, %f210, %f182;
	fma.rn.f32 	%f227, %f202, %f211, %f183;
	fma.rn.f32 	%f228, %f202, %f212, %f184;
	fma.rn.f32 	%f229, %f203, %f205, %f185;
	fma.rn.f32 	%f230, %f203, %f206, %f186;
	fma.rn.f32 	%f231, %f203, %f207, %f187;
	fma.rn.f32 	%f232, %f203, %f208, %f188;
	fma.rn.f32 	%f233, %f203, %f209, %f189;
	fma.rn.f32 	%f234, %f203, %f210, %f190;
	fma.rn.f32 	%f235, %f203, %f211, %f191;
	fma.rn.f32 	%f236, %f203, %f212, %f192;
	fma.rn.f32 	%f237, %f204, %f205, %f193;
	fma.rn.f32 	%f238, %f204, %f206, %f194;
	fma.rn.f32 	%f239, %f204, %f207, %f195;
	fma.rn.f32 	%f240, %f204, %f208, %f196;
	fma.rn.f32 	%f241, %f204, %f209, %f197;
	fma.rn.f32 	%f242, %f204, %f210, %f198;
	fma.rn.f32 	%f243, %f204, %f211, %f199;
	fma.rn.f32 	%f244, %f204, %f212, %f200;
	ld.shared.f32 	%f245, [%r250+512];
	ld.shared.f32 	%f246, [%r250+516];
	ld.shared.f32 	%f247, [%r250+520];
	ld.shared.f32 	%f248, [%r250+524];
	ld.shared.f32 	%f249, [%r254+512];
	ld.shared.f32 	%f250, [%r254+516];
	ld.shared.f32 	%f251, [%r254+520];
	ld.shared.f32 	%f252, [%r254+524];
	ld.shared.f32 	%f253, [%r254+528];
	ld.shared.f32 	%f254, [%r254+532];
	ld.shared.f32 	%f255, [%r254+536];
	ld.shared.f32 	%f256, [%r254+540];
	fma.rn.f32 	%f257, %f245, %f249, %f213;
	fma.rn.f32 	%f258, %f245, %f250, %f214;
	fma.rn.f32 	%f259, %f245, %f251, %f215;
	fma.rn.f32 	%f260, %f245, %f252, %f216;
	fma.rn.f32 	%f261, %f245, %f253, %f217;
	fma.rn.f32 	%f262, %f245, %f254, %f218;
	fma.rn.f32 	%f263, %f245, %f255, %f219;
	fma.rn.f32 	%f264, %f245, %f256, %f220;
	fma.rn.f32 	%f265, %f246, %f249, %f221;
	fma.rn.f32 	%f266, %f246, %f250, %f222;
	fma.rn.f32 	%f267, %f246, %f251, %f223;
	fma.rn.f32 	%f268, %f246, %f252, %f224;
	fma.rn.f32 	%f269, %f246, %f253, %f225;
	fma.rn.f32 	%f270, %f246, %f254, %f226;
	fma.rn.f32 	%f271, %f246, %f255, %f227;
	fma.rn.f32 	%f272, %f246, %f256, %f228;
	fma.rn.f32 	%f273, %f247, %f249, %f229;
	fma.rn.f32 	%f274, %f247, %f250, %f230;
	fma.rn.f32 	%f275, %f247, %f251, %f231;
	fma.rn.f32 	%f276, %f247, %f252, %f232;
	fma.rn.f32 	%f277, %f247, %f253, %f233;
	fma.rn.f32 	%f278, %f247, %f254, %f234;
	fma.rn.f32 	%f279, %f247, %f255, %f235;
	fma.rn.f32 	%f280, %f247, %f256, %f236;
	fma.rn.f32 	%f281, %f248, %f249, %f237;
	fma.rn.f32 	%f282, %f248, %f250, %f238;
	fma.rn.f32 	%f283, %f248, %f251, %f239;
	fma.rn.f32 	%f284, %f248, %f252, %f240;
	fma.rn.f32 	%f285, %f248, %f253, %f241;
	fma.rn.f32 	%f286, %f248, %f254, %f242;
	fma.rn.f32 	%f287, %f248, %f255, %f243;
	fma.rn.f32 	%f288, %f248, %f256, %f244;
	ld.shared.f32 	%f289, [%r250+768];
	ld.shared.f32 	%f290, [%r250+772];
	ld.shared.f32 	%f291, [%r250+776];
	ld.shared.f32 	%f292, [%r250+780];
	ld.shared.f32 	%f293, [%r254+768];
	ld.shared.f32 	%f294, [%r254+772];
	ld.shared.f32 	%f295, [%r254+776];
	ld.shared.f32 	%f296, [%r254+780];
	ld.shared.f32 	%f297, [%r254+784];
	ld.shared.f32 	%f298, [%r254+788];
	ld.shared.f32 	%f299, [%r254+792];
	ld.shared.f32 	%f300, [%r254+796];
	fma.rn.f32 	%f301, %f289, %f293, %f257;
	fma.rn.f32 	%f302, %f289, %f294, %f258;
	fma.rn.f32 	%f303, %f289, %f295, %f259;
	fma.rn.f32 	%f304, %f289, %f296, %f260;
	fma.rn.f32 	%f305, %f289, %f297, %f261;
	fma.rn.f32 	%f306, %f289, %f298, %f262;
	fma.rn.f32 	%f307, %f289, %f299, %f263;
	fma.rn.f32 	%f308, %f289, %f300, %f264;
	fma.rn.f32 	%f309, %f290, %f293, %f265;
	fma.rn.f32 	%f310, %f290, %f294, %f266;
	fma.rn.f32 	%f311, %f290, %f295, %f267;
	fma.rn.f32 	%f312, %f290, %f296, %f268;
	fma.rn.f32 	%f313, %f290, %f297, %f269;
	fma.rn.f32 	%f314, %f290, %f298, %f270;
	fma.rn.f32 	%f315, %f290, %f299, %f271;
	fma.rn.f32 	%f316, %f290, %f300, %f272;
	fma.rn.f32 	%f317, %f291, %f293, %f273;
	fma.rn.f32 	%f318, %f291, %f294, %f274;
	fma.rn.f32 	%f319, %f291, %f295, %f275;
	fma.rn.f32 	%f320, %f291, %f296, %f276;
	fma.rn.f32 	%f321, %f291, %f297, %f277;
	fma.rn.f32 	%f322, %f291, %f298, %f278;
	fma.rn.f32 	%f323, %f291, %f299, %f279;
	fma.rn.f32 	%f324, %f291, %f300, %f280;
	fma.rn.f32 	%f325, %f292, %f293, %f281;
	fma.rn.f32 	%f326, %f292, %f294, %f282;
	fma.rn.f32 	%f327, %f292, %f295, %f283;
	fma.rn.f32 	%f328, %f292, %f296, %f284;
	fma.rn.f32 	%f329, %f292, %f297, %f285;
	fma.rn.f32 	%f330, %f292, %f298, %f286;
	fma.rn.f32 	%f331, %f292, %f299, %f287;
	fma.rn.f32 	%f332, %f292, %f300, %f288;
	ld.shared.f32 	%f333, [%r250+1024];
	ld.shared.f32 	%f334, [%r250+1028];
	ld.shared.f32 	%f335, [%r250+1032];
	ld.shared.f32 	%f336, [%r250+1036];
	ld.shared.f32 	%f337, [%r254+1024];
	ld.shared.f32 	%f338, [%r254+1028];
	ld.shared.f32 	%f339, [%r254+1032];
	ld.shared.f32 	%f340, [%r254+1036];
	ld.shared.f32 	%f341, [%r254+1040];
	ld.shared.f32 	%f342, [%r254+1044];
	ld.shared.f32 	%f343, [%r254+1048];
	ld.shared.f32 	%f344, [%r254+1052];
	fma.rn.f32 	%f345, %f333, %f337, %f301;
	fma.rn.f32 	%f346, %f333, %f338, %f302;
	fma.rn.f32 	%f347, %f333, %f339, %f303;
	fma.rn.f32 	%f348, %f333, %f340, %f304;
	fma.rn.f32 	%f349, %f333, %f341, %f305;
	fma.rn.f32 	%f350, %f333, %f342, %f306;
	fma.rn.f32 	%f351, %f333, %f343, %f307;
	fma.rn.f32 	%f352, %f333, %f344, %f308;
	fma.rn.f32 	%f353, %f334, %f337, %f309;
	fma.rn.f32 	%f354, %f334, %f338, %f310;
	fma.rn.f32 	%f355, %f334, %f339, %f311;
	fma.rn.f32 	%f356, %f334, %f340, %f312;
	fma.rn.f32 	%f357, %f334, %f341, %f313;
	fma.rn.f32 	%f358, %f334, %f342, %f314;
	fma.rn.f32 	%f359, %f334, %f343, %f315;
	fma.rn.f32 	%f360, %f334, %f344, %f316;
	fma.rn.f32 	%f361, %f335, %f337, %f317;
	fma.rn.f32 	%f362, %f335, %f338, %f318;
	fma.rn.f32 	%f363, %f335, %f339, %f319;
	fma.rn.f32 	%f364, %f335, %f340, %f320;
	fma.rn.f32 	%f365, %f335, %f341, %f321;
	fma.rn.f32 	%f366, %f335, %f342, %f322;
	fma.rn.f32 	%f367, %f335, %f343, %f323;
	fma.rn.f32 	%f368, %f335, %f344, %f324;
	fma.rn.f32 	%f369, %f336, %f337, %f325;
	fma.rn.f32 	%f370, %f336, %f338, %f326;
	fma.rn.f32 	%f371, %f336, %f339, %f327;
	fma.rn.f32 	%f372, %f336, %f340, %f328;
	fma.rn.f32 	%f373, %f336, %f341, %f329;
	fma.rn.f32 	%f374, %f336, %f342, %f330;
	fma.rn.f32 	%f375, %f336, %f343, %f331;
	fma.rn.f32 	%f376, %f336, %f344, %f332;
	ld.shared.f32 	%f377, [%r250+1280];
	ld.shared.f32 	%f378, [%r250+1284];
	ld.shared.f32 	%f379, [%r250+1288];
	ld.shared.f32 	%f380, [%r250+1292];
	ld.shared.f32 	%f381, [%r254+1280];
	ld.shared.f32 	%f382, [%r254+1284];
	ld.shared.f32 	%f383, [%r254+1288];
	ld.shared.f32 	%f384, [%r254+1292];
	ld.shared.f32 	%f385, [%r254+1296];
	ld.shared.f32 	%f386, [%r254+1300];
	ld.shared.f32 	%f387, [%r254+1304];
	ld.shared.f32 	%f388, [%r254+1308];
	fma.rn.f32 	%f389, %f377, %f381, %f345;
	fma.rn.f32 	%f390, %f377, %f382, %f346;
	fma.rn.f32 	%f391, %f377, %f383, %f347;
	fma.rn.f32 	%f392, %f377, %f384, %f348;
	fma.rn.f32 	%f393, %f377, %f385, %f349;
	fma.rn.f32 	%f394, %f377, %f386, %f350;
	fma.rn.f32 	%f395, %f377, %f387, %f351;
	fma.rn.f32 	%f396, %f377, %f388, %f352;
	fma.rn.f32 	%f397, %f378, %f381, %f353;
	fma.rn.f32 	%f398, %f378, %f382, %f354;
	fma.rn.f32 	%f399, %f378, %f383, %f355;
	fma.rn.f32 	%f400, %f378, %f384, %f356;
	fma.rn.f32 	%f401, %f378, %f385, %f357;
	fma.rn.f32 	%f402, %f378, %f386, %f358;
	fma.rn.f32 	%f403, %f378, %f387, %f359;
	fma.rn.f32 	%f404, %f378, %f388, %f360;
	fma.rn.f32 	%f405, %f379, %f381, %f361;
	fma.rn.f32 	%f406, %f379, %f382, %f362;
	fma.rn.f32 	%f407, %f379, %f383, %f363;
	fma.rn.f32 	%f408, %f379, %f384, %f364;
	fma.rn.f32 	%f409, %f379, %f385, %f365;
	fma.rn.f32 	%f410, %f379, %f386, %f366;
	fma.rn.f32 	%f411, %f379, %f387, %f367;
	fma.rn.f32 	%f412, %f379, %f388, %f368;
	fma.rn.f32 	%f413, %f380, %f381, %f369;
	fma.rn.f32 	%f414, %f380, %f382, %f370;
	fma.rn.f32 	%f415, %f380, %f383, %f371;
	fma.rn.f32 	%f416, %f380, %f384, %f372;
	fma.rn.f32 	%f417, %f380, %f385, %f373;
	fma.rn.f32 	%f418, %f380, %f386, %f374;
	fma.rn.f32 	%f419, %f380, %f387, %f375;
	fma.rn.f32 	%f420, %f380, %f388, %f376;
	ld.shared.f32 	%f421, [%r250+1536];
	ld.shared.f32 	%f422, [%r250+1540];
	ld.shared.f32 	%f423, [%r250+1544];
	ld.shared.f32 	%f424, [%r250+1548];
	ld.shared.f32 	%f425, [%r254+1536];
	ld.shared.f32 	%f426, [%r254+1540];
	ld.shared.f32 	%f427, [%r254+1544];
	ld.shared.f32 	%f428, [%r254+1548];
	ld.shared.f32 	%f429, [%r254+1552];
	ld.shared.f32 	%f430, [%r254+1556];
	ld.shared.f32 	%f431, [%r254+1560];
	ld.shared.f32 	%f432, [%r254+1564];
	fma.rn.f32 	%f433, %f421, %f425, %f389;
	fma.rn.f32 	%f434, %f421, %f426, %f390;
	fma.rn.f32 	%f435, %f421, %f427, %f391;
	fma.rn.f32 	%f436, %f421, %f428, %f392;
	fma.rn.f32 	%f437, %f421, %f429, %f393;
	fma.rn.f32 	%f438, %f421, %f430, %f394;
	fma.rn.f32 	%f439, %f421, %f431, %f395;
	fma.rn.f32 	%f440, %f421, %f432, %f396;
	fma.rn.f32 	%f441, %f422, %f425, %f397;
	fma.rn.f32 	%f442, %f422, %f426, %f398;
	fma.rn.f32 	%f443, %f422, %f427, %f399;
	fma.rn.f32 	%f444, %f422, %f428, %f400;
	fma.rn.f32 	%f445, %f422, %f429, %f401;
	fma.rn.f32 	%f446, %f422, %f430, %f402;
	fma.rn.f32 	%f447, %f422, %f431, %f403;
	fma.rn.f32 	%f448, %f422, %f432, %f404;
	fma.rn.f32 	%f449, %f423, %f425, %f405;
	fma.rn.f32 	%f450, %f423, %f426, %f406;
	fma.rn.f32 	%f451, %f423, %f427, %f407;
	fma.rn.f32 	%f452, %f423, %f428, %f408;
	fma.rn.f32 	%f453, %f423, %f429, %f409;
	fma.rn.f32 	%f454, %f423, %f430, %f410;
	fma.rn.f32 	%f455, %f423, %f431, %f411;
	fma.rn.f32 	%f456, %f423, %f432, %f412;
	fma.rn.f32 	%f457, %f424, %f425, %f413;
	fma.rn.f32 	%f458, %f424, %f426, %f414;
	fma.rn.f32 	%f459, %f424, %f427, %f415;
	fma.rn.f32 	%f460, %f424, %f428, %f416;
	fma.rn.f32 	%f461, %f424, %f429, %f417;
	fma.rn.f32 	%f462, %f424, %f430, %f418;
	fma.rn.f32 	%f463, %f424, %f431, %f419;
	fma.rn.f32 	%f464, %f424, %f432, %f420;
	ld.shared.f32 	%f465, [%r250+1792];
	ld.shared.f32 	%f466, [%r250+1796];
	ld.shared.f32 	%f467, [%r250+1800];
	ld.shared.f32 	%f468, [%r250+1804];
	ld.shared.f32 	%f469, [%r254+1792];
	ld.shared.f32 	%f470, [%r254+1796];
	ld.shared.f32 	%f471, [%r254+1800];
	ld.shared.f32 	%f472, [%r254+1804];
	ld.shared.f32 	%f473, [%r254+1808];
	ld.shared.f32 	%f474, [%r254+1812];
	ld.shared.f32 	%f475, [%r254+1816];
	ld.shared.f32 	%f476, [%r254+1820];
	fma.rn.f32 	%f624, %f465, %f469, %f433;
	fma.rn.f32 	%f623, %f465, %f470, %f434;
	fma.rn.f32 	%f622, %f465, %f471, %f435;
	fma.rn.f32 	%f621, %f465, %f472, %f436;
	fma.rn.f32 	%f620, %f465, %f473, %f437;
	fma.rn.f32 	%f619, %f465, %f474, %f438;
	fma.rn.f32 	%f618, %f465, %f475, %f439;
	fma.rn.f32 	%f617, %f465, %f476, %f440;
	fma.rn.f32 	%f616, %f466, %f469, %f441;
	fma.rn.f32 	%f615, %f466, %f470, %f442;
	fma.rn.f32 	%f614, %f466, %f471, %f443;
	fma.rn.f32 	%f613, %f466, %f472, %f444;
	fma.rn.f32 	%f612, %f466, %f473, %f445;
	fma.rn.f32 	%f611, %f466, %f474, %f446;
	fma.rn.f32 	%f610, %f466, %f475, %f447;
	fma.rn.f32 	%f609, %f466, %f476, %f448;
	fma.rn.f32 	%f608, %f467, %f469, %f449;
	fma.rn.f32 	%f607, %f467, %f470, %f450;
	fma.rn.f32 	%f606, %f467, %f471, %f451;
	fma.rn.f32 	%f605, %f467, %f472, %f452;
	fma.rn.f32 	%f625, %f467, %f473, %f453;
	fma.rn.f32 	%f626, %f467, %f474, %f454;
	fma.rn.f32 	%f627, %f467, %f475, %f455;
	fma.rn.f32 	%f628, %f467, %f476, %f456;
	fma.rn.f32 	%f629, %f468, %f469, %f457;
	fma.rn.f32 	%f630, %f468, %f470, %f458;
	fma.rn.f32 	%f631, %f468, %f471, %f459;
	fma.rn.f32 	%f632, %f468, %f472, %f460;
	fma.rn.f32 	%f633, %f468, %f473, %f461;
	fma.rn.f32 	%f634, %f468, %f474, %f462;
	fma.rn.f32 	%f635, %f468, %f475, %f463;
	fma.rn.f32 	%f636, %f468, %f476, %f464;
	bar.sync 	0;
	add.s32 	%r287, %r287, 8;
	setp.lt.s32 	%p56, %r287, %r105;
	@%p56 bra 	$L__BB6_2;
$L__BB6_43:
	setp.ge.s32 	%p57, %r5, %r104;
	@%p57 bra 	$L__BB6_60;
	mul.lo.s32 	%r97, %r5, %r106;
	setp.ge.s32 	%p58, %r6, %r106;
	@%p58 bra 	$L__BB6_46;
	add.s32 	%r255, %r6, %r97;
	mul.wide.s32 	%rd39, %r255, 4;
	add.s64 	%rd40, %rd3, %rd39;
	ld.global.f32 	%f477, [%rd40];
	mul.f32 	%f478, %f98, %f477;
	fma.rn.f32 	%f479, %f97, %f624, %f478;
	st.global.f32 	[%rd40], %f479;
$L__BB6_46:
	add.s32 	%r256, %r6, 1;
	setp.ge.s32 	%p59, %r256, %r106;
	cvt.s64.s32 	%rd41, %r97;
	cvt.s64.s32 	%rd42, %r6;
	add.s64 	%rd43, %rd42, %rd41;
	shl.b64 	%rd44, %rd43, 2;
	add.s64 	%rd4, %rd3, %rd44;
	@%p59 bra 	$L__BB6_48;
	ld.global.f32 	%f480, [%rd4+4];
	mul.f32 	%f481, %f98, %f480;
	fma.rn.f32 	%f482, %f97, %f623, %f481;
	st.global.f32 	[%rd4+4], %f482;
$L__BB6_48:
	add.s32 	%r257, %r6, 2;
	setp.ge.s32 	%p60, %r257, %r106;
	@%p60 bra 	$L__BB6_50;
	ld.global.f32 	%f483, [%rd4+8];
	mul.f32 	%f484, %f98, %f483;
	fma.rn.f32 	%f485, %f97, %f622, %f484;
	st.global.f32 	[%rd4+8], %f485;
$L__BB6_50:
	add.s32 	%r258, %r6, 3;
	setp.ge.s32 	%p61, %r258, %r106;
	@%p61 bra 	$L__BB6_52;
	ld.global.f32 	%f486, [%rd4+12];
	mul.f32 	%f487, %f98, %f486;
	fma.rn.f32 	%f488, %f97, %f621, %f487;
	st.global.f32 	[%rd4+12], %f488;
$L__BB6_52:
	add.s32 	%r259, %r6, 4;
	setp.ge.s32 	%p62, %r259, %r106;
	@%p62 bra 	$L__BB6_54;
	ld.global.f32 	%f489, [%rd4+16];
	mul.f32 	%f490, %f98, %f489;
	fma.rn.f32 	%f491, %f97, %f620, %f490;
	st.global.f32 	[%rd4+16], %f491;
$L__BB6_54:
	add.s32 	%r260, %r6, 5;
	setp.ge.s32 	%p63, %r260, %r106;
	@%p63 bra 	$L__BB6_56;
	ld.global.f32 	%f492, [%rd4+20];
	mul.f32 	%f493, %f98, %f492;
	fma.rn.f32 	%f494, %f97, %f619, %f493;
	st.global.f32 	[%rd4+20], %f494;
$L__BB6_56:
	add.s32 	%r261, %r6, 6;
	setp.ge.s32 	%p64, %r261, %r106;
	@%p64 bra 	$L__BB6_58;
	ld.global.f32 	%f495, [%rd4+24];
	mul.f32 	%f496, %f98, %f495;
	fma.rn.f32 	%f497, %f97, %f618, %f496;
	st.global.f32 	[%rd4+24], %f497;
$L__BB6_58:
	add.s32 	%r262, %r6, 7;
	setp.ge.s32 	%p65, %r262, %r106;
	@%p65 bra 	$L__BB6_60;
	ld.global.f32 	%f498, [%rd4+28];
	mul.f32 	%f499, %f98, %f498;
	fma.rn.f32 	%f500, %f97, %f617, %f499;
	st.global.f32 	[%rd4+28], %f500;
$L__BB6_60:
	add.s32 	%r98, %r5, 1;
	setp.ge.s32 	%p66, %r98, %r104;
	@%p66 bra 	$L__BB6_77;
	mul.lo.s32 	%r99, %r98, %r106;
	setp.ge.s32 	%p67, %r6, %r106;
	@%p67 bra 	$L__BB6_63;
	add.s32 	%r263, %r6, %r99;
	mul.wide.s32 	%rd45, %r263, 4;
	add.s64 	%rd46, %rd3, %rd45;
	ld.global.f32 	%f501, [%rd46];
	mul.f32 	%f502, %f98, %f501;
	fma.rn.f32 	%f503, %f97, %f616, %f502;
	st.global.f32 	[%rd46], %f503;
$L__BB6_63:
	add.s32 	%r264, %r6, 1;
	setp.ge.s32 	%p68, %r264, %r106;
	cvt.s64.s32 	%rd47, %r99;
	cvt.s64.s32 	%rd48, %r6;
	add.s64 	%rd49, %rd48, %rd47;
	shl.b64 	%rd50, %rd49, 2;
	add.s64 	%rd5, %rd3, %rd50;
	@%p68 bra 	$L__BB6_65;
	ld.global.f32 	%f504, [%rd5+4];
	mul.f32 	%f505, %f98, %f504;
	fma.rn.f32 	%f506, %f97, %f615, %f505;
	st.global.f32 	[%rd5+4], %f506;
$L__BB6_65:
	add.s32 	%r265, %r6, 2;
	setp.ge.s32 	%p69, %r265, %r106;
	@%p69 bra 	$L__BB6_67;
	ld.global.f32 	%f507, [%rd5+8];
	mul.f32 	%f508, %f98, %f507;
	fma.rn.f32 	%f509, %f97, %f614, %f508;
	st.global.f32 	[%rd5+8], %f509;
$L__BB6_67:
	add.s32 	%r266, %r6, 3;
	setp.ge.s32 	%p70, %r266, %r106;
	@%p70 bra 	$L__BB6_69;
	ld.global.f32 	%f510, [%rd5+12];
	mul.f32 	%f511, %f98, %f510;
	fma.rn.f32 	%f512, %f97, %f613, %f511;
	st.global.f32 	[%rd5+12], %f512;
$L__BB6_69:
	add.s32 	%r267, %r6, 4;
	setp.ge.s32 	%p71, %r267, %r106;
	@%p71 bra 	$L__BB6_71;
	ld.global.f32 	%f513, [%rd5+16];
	mul.f32 	%f514, %f98, %f513;
	fma.rn.f32 	%f515, %f97, %f612, %f514;
	st.global.f32 	[%rd5+16], %f515;
$L__BB6_71:
	add.s32 	%r268, %r6, 5;
	setp.ge.s32 	%p72, %r268, %r106;
	@%p72 bra 	$L__BB6_73;
	ld.global.f32 	%f516, [%rd5+20];
	mul.f32 	%f517, %f98, %f516;
	fma.rn.f32 	%f518, %f97, %f611, %f517;
	st.global.f32 	[%rd5+20], %f518;
$L__BB6_73:
	add.s32 	%r269, %r6, 6;
	setp.ge.s32 	%p73, %r269, %r106;
	@%p73 bra 	$L__BB6_75;
	ld.global.f32 	%f519, [%rd5+24];
	mul.f32 	%f520, %f98, %f519;
	fma.rn.f32 	%f521, %f97, %f610, %f520;
	st.global.f32 	[%rd5+24], %f521;
$L__BB6_75:
	add.s32 	%r270, %r6, 7;
	setp.ge.s32 	%p74, %r270, %r106;
	@%p74 bra 	$L__BB6_77;
	ld.global.f32 	%f522, [%rd5+28];
	mul.f32 	%f523, %f98, %f522;
	fma.rn.f32 	%f524, %f97, %f609, %f523;
	st.global.f32 	[%rd5+28], %f524;
$L__BB6_77:
	add.s32 	%r100, %r5, 2;
	setp.ge.s32 	%p75, %r100, %r104;
	@%p75 bra 	$L__BB6_94;
	mul.lo.s32 	%r101, %r100, %r106;
	setp.ge.s32 	%p76, %r6, %r106;
	@%p76 bra 	$L__BB6_80;
	add.s32 	%r271, %r6, %r101;
	mul.wide.s32 	%rd51, %r271, 4;
	add.s64 	%rd52, %rd3, %rd51;
	ld.global.f32 	%f525, [%rd52];
	mul.f32 	%f526, %f98, %f525;
	fma.rn.f32 	%f527, %f97, %f608, %f526;
	st.global.f32 	[%rd52], %f527;
$L__BB6_80:
	add.s32 	%r272, %r6, 1;
	setp.ge.s32 	%p77, %r272, %r106;
	cvt.s64.s32 	%rd53, %r101;
	cvt.s64.s32 	%rd54, %r6;
	add.s64 	%rd55, %rd54, %rd53;
	shl.b64 	%rd56, %rd55, 2;
	add.s64 	%rd6, %rd3, %rd56;
	@%p77 bra 	$L__BB6_82;
	ld.global.f32 	%f528, [%rd6+4];
	mul.f32 	%f529, %f98, %f528;
	fma.rn.f32 	%f530, %f97, %f607, %f529;
	st.global.f32 	[%rd6+4], %f530;
$L__BB6_82:
	add.s32 	%r273, %r6, 2;
	setp.ge.s32 	%p78, %r273, %r106;
	@%p78 bra 	$L__BB6_84;
	ld.global.f32 	%f531, [%rd6+8];
	mul.f32 	%f532, %f98, %f531;
	fma.rn.f32 	%f533, %f97, %f606, %f532;
	st.global.f32 	[%rd6+8], %f533;
$L__BB6_84:
	add.s32 	%r274, %r6, 3;
	setp.ge.s32 	%p79, %r274, %r106;
	@%p79 bra 	$L__BB6_86;
	ld.global.f32 	%f534, [%rd6+12];
	mul.f32 	%f535, %f98, %f534;
	fma.rn.f32 	%f536, %f97, %f605, %f535;
	st.global.f32 	[%rd6+12], %f536;
$L__BB6_86:
	add.s32 	%r275, %r6, 4;
	setp.ge.s32 	%p80, %r275, %r106;
	@%p80 bra 	$L__BB6_88;
	ld.global.f32 	%f537, [%rd6+16];
	mul.f32 	%f538, %f98, %f537;
	fma.rn.f32 	%f539, %f97, %f625, %f538;
	st.global.f32 	[%rd6+16], %f539;
$L__BB6_88:
	add.s32 	%r276, %r6, 5;
	setp.ge.s32 	%p81, %r276, %r106;
	@%p81 bra 	$L__BB6_90;
	ld.global.f32 	%f540, [%rd6+20];
	mul.f32 	%f541, %f98, %f540;
	fma.rn.f32 	%f542, %f97, %f626, %f541;
	st.global.f32 	[%rd6+20], %f542;
$L__BB6_90:
	add.s32 	%r277, %r6, 6;
	setp.ge.s32 	%p82, %r277, %r106;
	@%p82 bra 	$L__BB6_92;
	ld.global.f32 	%f543, [%rd6+24];
	mul.f32 	%f544, %f98, %f543;
	fma.rn.f32 	%f545, %f97, %f627, %f544;
	st.global.f32 	[%rd6+24], %f545;
$L__BB6_92:
	add.s32 	%r278, %r6, 7;
	setp.ge.s32 	%p83, %r278, %r106;
	@%p83 bra 	$L__BB6_94;
	ld.global.f32 	%f546, [%rd6+28];
	mul.f32 	%f547, %f98, %f546;
	fma.rn.f32 	%f548, %f97, %f628, %f547;
	st.global.f32 	[%rd6+28], %f548;
$L__BB6_94:
	add.s32 	%r102, %r5, 3;
	setp.ge.s32 	%p84, %r102, %r104;
	@%p84 bra 	$L__BB6_111;
	mul.lo.s32 	%r103, %r102, %r106;
	setp.ge.s32 	%p85, %r6, %r106;
	@%p85 bra 	$L__BB6_97;
	add.s32 	%r279, %r6, %r103;
	mul.wide.s32 	%rd57, %r279, 4;
	add.s64 	%rd58, %rd3, %rd57;
	ld.global.f32 	%f549, [%rd58];
	mul.f32 	%f550, %f98, %f549;
	fma.rn.f32 	%f551, %f97, %f629, %f550;
	st.global.f32 	[%rd58], %f551;
$L__BB6_97:
	add.s32 	%r280, %r6, 1;
	setp.ge.s32 	%p86, %r280, %r106;
	cvt.s64.s32 	%rd59, %r103;
	cvt.s64.s32 	%rd60, %r6;
	add.s64 	%rd61, %rd60, %rd59;
	shl.b64 	%rd62, %rd61, 2;
	add.s64 	%rd7, %rd3, %rd62;
	@%p86 bra 	$L__BB6_99;
	ld.global.f32 	%f552, [%rd7+4];
	mul.f32 	%f553, %f98, %f552;
	fma.rn.f32 	%f554, %f97, %f630, %f553;
	st.global.f32 	[%rd7+4], %f554;
$L__BB6_99:
	add.s32 	%r281, %r6, 2;
	setp.ge.s32 	%p87, %r281, %r106;
	@%p87 bra 	$L__BB6_101;
	ld.global.f32 	%f555, [%rd7+8];
	mul.f32 	%f556, %f98, %f555;
	fma.rn.f32 	%f557, %f97, %f631, %f556;
	st.global.f32 	[%rd7+8], %f557;
$L__BB6_101:
	add.s32 	%r282, %r6, 3;
	setp.ge.s32 	%p88, %r282, %r106;
	@%p88 bra 	$L__BB6_103;
	ld.global.f32 	%f558, [%rd7+12];
	mul.f32 	%f559, %f98, %f558;
	fma.rn.f32 	%f560, %f97, %f632, %f559;
	st.global.f32 	[%rd7+12], %f560;
$L__BB6_103:
	add.s32 	%r283, %r6, 4;
	setp.ge.s32 	%p89, %r283, %r106;
	@%p89 bra 	$L__BB6_105;
	ld.global.f32 	%f561, [%rd7+16];
	mul.f32 	%f562, %f98, %f561;
	fma.rn.f32 	%f563, %f97, %f633, %f562;
	st.global.f32 	[%rd7+16], %f563;
$L__BB6_105:
	add.s32 	%r284, %r6, 5;
	setp.ge.s32 	%p90, %r284, %r106;
	@%p90 bra 	$L__BB6_107;
	ld.global.f32 	%f564, [%rd7+20];
	mul.f32 	%f565, %f98, %f564;
	fma.rn.f32 	%f566, %f97, %f634, %f565;
	st.global.f32 	[%rd7+20], %f566;
$L__BB6_107:
	add.s32 	%r285, %r6, 6;
	setp.ge.s32 	%p91, %r285, %r106;
	@%p91 bra 	$L__BB6_109;
	ld.global.f32 	%f567, [%rd7+24];
	mul.f32 	%f568, %f98, %f567;
	fma.rn.f32 	%f569, %f97, %f635, %f568;
	st.global.f32 	[%rd7+24], %f569;
$L__BB6_109:
	add.s32 	%r286, %r6, 7;
	setp.ge.s32 	%p92, %r286, %r106;
	@%p92 bra 	$L__BB6_111;
	ld.global.f32 	%f570, [%rd7+28];
	mul.f32 	%f571, %f98, %f570;
	fma.rn.f32 	%f572, %f97, %f636, %f571;
	st.global.f32 	[%rd7+28], %f572;
$L__BB6_111:
	ret;

}


// ===== COMPILED SASS (sm_100) =====

	.target	sm_100

	.elftype	@"ET_EXEC"


//--------------------- .note.nv.tkinfo           --------------------------
	.section	.note.nv.tkinfo,"",@"SHT_NOTE"
	.sectionflags	@"SHF_NOTE_NV_TKINFO"
	.tkinfo
        /*0018*/ 	.word	0x00000002
        /*0030*/ 	.string	""
        /*0030*/ 	.string	"ptxas"
        /*0030*/ 	.string	"Cuda compilation tools, release 13.0, V13.0.88"
        /*0030*/ 	.string	"Build cuda_13.0.r13.0/compiler.36424714_0"
        /*0030*/ 	.string	"-arch sm_100 -m 64 "



//--------------------- .note.nv.cuinfo           --------------------------
	.section	.note.nv.cuinfo,"",@"SHT_NOTE"
	.sectionflags	@"SHF_NOTE_NV_CUINFO"
        /*0018*/ 	.short	0x0002
        /*001a*/ 	.short	0x0064
        /*001c*/ 	.short	0x0082
	.zero		2


//--------------------- .nv.info                  --------------------------
	.section	.nv.info,"",@"SHT_CUDA_INFO"
	.align	4


	//----- nvinfo : EIATTR_REGCOUNT
	.align		4
        /*0000*/ 	.byte	0x04, 0x2f
        /*0002*/ 	.short	(.L_1 - .L_0)
	.align		4
.L_0:
        /*0004*/ 	.word	index@(_Z16sgemm_vec_transAILi128ELi128ELi8ELi8ELi8EEvPKfS1_Pfiiiff)
        /*0008*/ 	.word	0x0000007f


	//----- nvinfo : EIATTR_FRAME_SIZE
	.align		4
.L_1:
        /*000c*/ 	.byte	0x04, 0x11
        /*000e*/ 	.short	(.L_3 - .L_2)
	.align		4
.L_2:
        /*0010*/ 	.word	index@(_Z16sgemm_vec_transAILi128ELi128ELi8ELi8ELi8EEvPKfS1_Pfiiiff)
        /*0014*/ 	.word	0x00000000


	//----- nvinfo : EIATTR_REGCOUNT
	.align		4
.L_3:
        /*0018*/ 	.byte	0x04, 0x2f
        /*001a*/ 	.short	(.L_5 - .L_4)
	.align		4
.L_4:
        /*001c*/ 	.word	index@(_Z16sgemm_vec_transAILi64ELi64ELi16ELi4ELi4EEvPKfS1_Pfiiiff)
        /*0020*/ 	.word	0x00000038


	//----- nvinfo : EIATTR_FRAME_SIZE
	.align		4
.L_5:
        /*0024*/ 	.byte	0x04, 0x11
        /*0026*/ 	.short	(.L_7 - .L_6)
	.align		4
.L_6:
        /*0028*/ 	.word	index@(_Z16sgemm_vec_transAILi64ELi64ELi16ELi4ELi4EEvPKfS1_Pfiiiff)
        /*002c*/ 	.word	0x00000000


	//----- nvinfo : EIATTR_REGCOUNT
	.align		4
.L_7:
        /*0030*/ 	.byte	0x04, 0x2f
        /*0032*/ 	.short	(.L_9 - .L_8)
	.align		4
.L_8:
        /*0034*/ 	.word	index@(_Z16sgemm_vec_transAILi128ELi128ELi16ELi8ELi8EEvPKfS1_Pfiiiff)
        /*0038*/ 	.word	0x0000007f


	//----- nvinfo : EIATTR_FRAME_SIZE
	.align		4
.L_9:
        /*003c*/ 	.byte	0x04, 0x11
        /*003e*/ 	.short	(.L_11 - .L_10)
	.align		4
.L_10:
        /*0040*/ 	.word	index@(_Z16sgemm_vec_transAILi128ELi128ELi16ELi8ELi8EEvPKfS1_Pfiiiff)
        /*0044*/ 	.word	0x00000000


	//----- nvinfo : EIATTR_REGCOUNT
	.align		4
.L_11:
        /*0048*/ 	.byte	0x04, 0x2f
        /*004a*/ 	.short	(.L_13 - .L_12)
	.align		4
.L_12:
        /*004c*/ 	.word	index@(_Z16sgemm_vec_transAILi64ELi128ELi8ELi8ELi8EEvPKfS1_Pfiiiff)
        /*0050*/ 	.word	0x00000080


	//----- nvinfo : EIATTR_FRAME_SIZE
	.align		4
.L_13:
        /*0054*/ 	.byte	0x04, 0x11
        /*0056*/ 	.short	(.L_15 - .L_14)
	.align		4
.L_14:
        /*0058*/ 	.word	index@(_Z16sgemm_vec_transAILi64ELi128ELi8ELi8ELi8EEvPKfS1_Pfiiiff)
        /*005c*/ 	.word	0x00000000


	//----- nvinfo : EIATTR_REGCOUNT
	.align		4
.L_15:
        /*0060*/ 	.byte	0x04, 0x2f
        /*0062*/ 	.short	(.L_17 - .L_16)
	.align		4
.L_16:
        /*0064*/ 	.word	index@(_Z16sgemm_vec_transAILi128ELi64ELi16ELi8ELi8EEvPKfS1_Pfiiiff)
        /*0068*/ 	.word	0x0000007f


	//----- nvinfo : EIATTR_FRAME_SIZE
	.align		4
.L_17:
        /*006c*/ 	.byte	0x04, 0x11
        /*006e*/ 	.short	(.L_19 - .L_18)
	.align		4
.L_18:
        /*0070*/ 	.word	index@(_Z16sgemm_vec_transAILi128ELi64ELi16ELi8ELi8EEvPKfS1_Pfiiiff)
        /*0074*/ 	.word	0x00000000


	//----- nvinfo : EIATTR_REGCOUNT
	.align		4
.L_19:
        /*0078*/ 	.byte	0x04, 0x2f
        /*007a*/ 	.short	(.L_21 - .L_20)
	.align		4
.L_20:
        /*007c*/ 	.word	index@(_Z16sgemm_vec_transAILi256ELi128ELi8ELi8ELi8EEvPKfS1_Pfiiiff)
        /*0080*/ 	.word	0x00000080


	//----- nvinfo : EIATTR_FRAME_SIZE
	.align		4
.L_21:
        /*0084*/ 	.byte	0x04, 0x11
        /*0086*/ 	.short	(.L_23 - .L_22)
	.align		4
.L_22:
        /*0088*/ 	.word	index@(_Z16sgemm_vec_transAILi256ELi128ELi8ELi8ELi8EEvPKfS1_Pfiiiff)
        /*008c*/ 	.word	0x00000000


	//----- nvinfo : EIATTR_REGCOUNT
	.align		4
.L_23:
        /*0090*/ 	.byte	0x04, 0x2f
        /*0092*/ 	.short	(.L_25 - .L_24)
	.align		4
.L_24:
        /*0094*/ 	.word	index@(_Z16sgemm_vec_transAILi64ELi64ELi8ELi4ELi8EEvPKfS1_Pfiiiff)
        /*0098*/ 	.word	0x0000003d


	//----- nvinfo : EIATTR_FRAME_SIZE
	.align		4
.L_25:
        /*009c*/ 	.byte	0x04, 0x11
        /*009e*/ 	.short	(.L_27 - .L_26)
	.align		4
.L_26:
        /*00a0*/ 	.word	index@(_Z16sgemm_vec_transAILi64ELi64ELi8ELi4ELi8EEvPKfS1_Pfiiiff)
        /*00a4*/ 	.word	0x00000000


	//----- nvinfo : EIATTR_MIN_STACK_SIZE
	.align		4
.L_27:
        /*00a8*/ 	.byte	0x04, 0x12
        /*00aa*/ 	.short	(.L_29 - .L_28)
	.align		4
.L_28:
        /*00ac*/ 	.word	index@(_Z16sgemm_vec_transAILi64ELi64ELi8ELi4ELi8EEvPKfS1_Pfiiiff)
        /*00b0*/ 	.word	0x00000000


	//----- nvinfo : EIATTR_MIN_STACK_SIZE
	.align		4
.L_29:
        /*00b4*/ 	.byte	0x04, 0x12
        /*00b6*/ 	.short	(.L_31 - .L_30)
	.align		4
.L_30:
        /*00b8*/ 	.word	index@(_Z16sgemm_vec_transAILi256ELi128ELi8ELi8ELi8EEvPKfS1_Pfiiiff)
        /*00bc*/ 	.word	0x00000000


	//----- nvinfo : EIATTR_MIN_STACK_SIZE
	.align		4
.L_31:
        /*00c0*/ 	.byte	0x04, 0x12
        /*00c2*/ 	.short	(.L_33 - .L_32)
	.align		4
.L_32:
        /*00c4*/ 	.word	index@(_Z16sgemm_vec_transAILi128ELi64ELi16ELi8ELi8EEvPKfS1_Pfiiiff)
        /*00c8*/ 	.word	0x00000000


	//----- nvinfo : EIATTR_MIN_STACK_SIZE
	.align		4
.L_33:
        /*00cc*/ 	.byte	0x04, 0x12
        /*00ce*/ 	.short	(.L_35 - .L_34)
	.align		4
.L_34:
        /*00d0*/ 	.word	index@(_Z16sgemm_vec_transAILi64ELi128ELi8ELi8ELi8EEvPKfS1_Pfiiiff)
        /*00d4*/ 	.word	0x00000000


	//----- nvinfo : EIATTR_MIN_STACK_SIZE
	.align		4
.L_35:
        /*00d8*/ 	.byte	0x04, 0x12
        /*00da*/ 	.short	(.L_37 - .L_36)
	.align		4
.L_36:
        /*00dc*/ 	.word	index@(_Z16sgemm_vec_transAILi128ELi128ELi16ELi8ELi8EEvPKfS1_Pfiiiff)
        /*00e0*/ 	.word	0x00000000


	//----- nvinfo : EIATTR_MIN_STACK_SIZE
	.align		4
.L_37:
        /*00e4*/ 	.byte	0x04, 0x12
        /*00e6*/ 	.short	(.L_39 - .L_38)
	.align		4
.L_38:
        /*00e8*/ 	.word	index@(_Z16sgemm_vec_transAILi64ELi64ELi16ELi4ELi4EEvPKfS1_Pfiiiff)
        /*00ec*/ 	.word	0x00000000


	//----- nvinfo : EIATTR_MIN_STACK_SIZE
	.align		4
.L_39:
        /*00f0*/ 	.byte	0x04, 0x12
        /*00f2*/ 	.short	(.L_41 - .L_40)
	.align		4
.L_40:
        /*00f4*/ 	.word	index@(_Z16sgemm_vec_transAILi128ELi128ELi8ELi8ELi8EEvPKfS1_Pfiiiff)
        /*00f8*/ 	.word	0x00000000
.L_41:


//--------------------- .nv.compat                --------------------------
	.section	.nv.compat,"",@"SHT_CUDA_COMPAT_INFO"
	.align	4
        /*0000*/ 	.byte	0x02, 0x09, 0x00, 0x00, 0x02, 0x02, 0x01, 0x00, 0x02, 0x05, 0x05, 0x00, 0x03, 0x07, 0x01, 0x01
        /*0010*/ 	.byte	0x02, 0x03, 0x00, 0x00, 0x02, 0x06, 0x01, 0x00, 0x04, 0x0b, 0x08, 0x00, 0x09, 0x00, 0x00, 0x00
        /*0020*/ 	.byte	0x00, 0x00, 0x00, 0x00


//--------------------- .nv.info._Z16sgemm_vec_transAILi64ELi64ELi8ELi4ELi8EEvPKfS1_Pfiiiff --------------------------
	.section	.nv.info._Z16sgemm_vec_transAILi64ELi64ELi8ELi4ELi8EEvPKfS1_Pfiiiff,"",@"SHT_CUDA_INFO"
	.sectionflags	@""
	.align	4


	//----- nvinfo : EIATTR_CUDA_API_VERSION
	.align		4
        /*0000*/ 	.byte	0x04, 0x37
        /*0002*/ 	.short	(.L_43 - .L_42)
.L_42:
        /*0004*/ 	.word	0x00000082


	//----- nvinfo : EIATTR_KPARAM_INFO
	.align		4
.L_43:
        /*0008*/ 	.byte	0x04, 0x17
        /*000a*/ 	.short	(.L_45 - .L_44)
.L_44:
        /*000c*/ 	.word	0x00000000
        /*0010*/ 	.short	0x0007
        /*0012*/ 	.short	0x0028
        /*0014*/ 	.byte	0x00, 0xf0, 0x11, 0x00


	//----- nvinfo : EIATTR_KPARAM_INFO
	.align		4
.L_45:
        /*0018*/ 	.byte	0x04, 0x17
        /*001a*/ 	.short	(.L_47 - .L_46)
.L_46:
        /*001c*/ 	.word	0x00000000
        /*0020*/ 	.short	0x0006
        /*0022*/ 	.short	0x0024
        /*0024*/ 	.byte	0x00, 0xf0, 0x11, 0x00


	//----- nvinfo : EIATTR_KPARAM_INFO
	.align		4
.L_47:
        /*0028*/ 	.byte	0x04, 0x17
        /*002a*/ 	.short	(.L_49 - .L_48)
.L_48:
        /*002c*/ 	.word	0x00000000
        /*0030*/ 	.short	0x0005
        /*0032*/ 	.short	0x0020
        /*0034*/ 	.byte	0x00, 0xf0, 0x11, 0x00


	//----- nvinfo : EIATTR_KPARAM_INFO
	.align		4
.L_49:
        /*0038*/ 	.byte	0x04, 0x17
        /*003a*/ 	.short	(.L_51 - .L_50)
.L_50:
        /*003c*/ 	.word	0x00000000
        /*0040*/ 	.short	0x0004
        /*0042*/ 	.short	0x001c
        /*0044*/ 	.byte	0x00, 0xf0, 0x11, 0x00


	//----- nvinfo : EIATTR_KPARAM_INFO
	.align		4
.L_51:
        /*0048*/ 	.byte	0x04, 0x17
        /*004a*/ 	.short	(.L_53 - .L_52)
.L_52:
        /*004c*/ 	.word	0x00000000
        /*0050*/ 	.short	0x0003
        /*0052*/ 	.short	0x0018
        /*0054*/ 	.byte	0x00, 0xf0, 0x11, 0x00


	//----- nvinfo : EIATTR_KPARAM_INFO
	.align		4
.L_53:
        /*0058*/ 	.byte	0x04, 0x17
        /*005a*/ 	.short	(.L_55 - .L_54)
.L_54:
        /*005c*/ 	.word	0x00000000
        /*0060*/ 	.short	0x0002
        /*0062*/ 	.short	0x0010
        /*0064*/ 	.byte	0x00, 0xf5, 0x21, 0x00


	//----- nvinfo : EIATTR_KPARAM_INFO
	.align		4
.L_55:
        /*0068*/ 	.byte	0x04, 0x17
        /*006a*/ 	.short	(.L_57 - .L_56)
.L_56:
        /*006c*/ 	.word	0x00000000
        /*0070*/ 	.short	0x0001
        /*0072*/ 	.short	0x0008
        /*0074*/ 	.byte	0x00, 0xf5, 0x21, 0x00


	//----- nvinfo : EIATTR_KPARAM_INFO
	.align		4
.L_57:
        /*0078*/ 	.byte	0x04, 0x17
        /*007a*/ 	.short	(.L_59 - .L_58)
.L_58:
        /*007c*/ 	.word	0x00000000
        /*0080*/ 	.short	0x0000
        /*0082*/ 	.short	0x0000
        /*0084*/ 	.byte	0x00, 0xf5, 0x21, 0x00


	//----- nvinfo : EIATTR_SPARSE_MMA_MASK
	.align		4
.L_59:
        /*0088*/ 	.byte	0x03, 0x50
        /*008a*/ 	.short	0x0000


	//----- nvinfo : EIATTR_MAXREG_COUNT
	.align		4
        /*008c*/ 	.byte	0x03, 0x1b
        /*008e*/ 	.short	0x00ff


	//----- nvinfo : EIATTR_NUM_BARRIERS
	.align		4
        /*0090*/ 	.byte	0x02, 0x4c
        /*0092*/ 	.byte	0x01
	.zero		1


	//----- nvinfo : EIATTR_MERCURY_ISA_VERSION
	.align		4
        /*0094*/ 	.byte	0x03, 0x5f
        /*0096*/ 	.short	0x0101


	//----- nvinfo : EIATTR_VRC_CTA_INIT_COUNT
	.align		4
        /*0098*/ 	.byte	0x02, 0x4a
	.zero		1
	.zero		1


	//----- nvinfo : EIATTR_EXIT_INSTR_OFFSETS
	.align		4
        /*009c*/ 	.byte	0x04, 0x1c
        /*009e*/ 	.short	(.L_61 - .L_60)


	//   ....[0]....
.L_60:
        /*00a0*/ 	.word	0x00003d00


	//   ....[1]....
        /*00a4*/ 	.word	0x00004150


	//   ....[2]....
        /*00a8*/ 	.word	0x000041c0


	//----- nvinfo : EIATTR_CRS_STACK_SIZE
	.align		4
.L_61:
        /*00ac*/ 	.byte	0x04, 0x1e
        /*00ae*/ 	.short	(.L_63 - .L_62)
.L_62:
        /*00b0*/ 	.word	0x00000000


	//----- nvinfo : EIATTR_CBANK_PARAM_SIZE
	.align		4
.L_63:
        /*00b4*/ 	.byte	0x03, 0x19
        /*00b6*/ 	.short	0x002c


	//----- nvinfo : EIATTR_PARAM_CBANK
	.align		4
        /*00b8*/ 	.byte	0x04, 0x0a
        /*00ba*/ 	.short	(.L_65 - .L_64)
	.align		4
.L_64:
        /*00bc*/ 	.word	index@(.nv.constant0._Z16sgemm_vec_transAILi64ELi64ELi8ELi4ELi8EEvPKfS1_Pfiiiff)
        /*00c0*/ 	.short	0x0380
        /*00c2*/ 	.short	0x002c


	//----- nvinfo : EIATTR_SW_WAR
	.align		4
.L_65:
        /*00c4*/ 	.byte	0x04, 0x36
        /*00c6*/ 	.short	(.L_67 - .L_66)
.L_66:
        /*00c8*/ 	.word	0x00000008
.L_67:


//--------------------- .nv.info._Z16sgemm_vec_transAILi256ELi128ELi8ELi8ELi8EEvPKfS1_Pfiiiff --------------------------
	.section	.nv.info._Z16sgemm_vec_transAILi256ELi128ELi8ELi8ELi8EEvPKfS1_Pfiiiff,"",@"SHT_CUDA_INFO"
	.sectionflags	@""
	.align	4


	//----- nvinfo : EIATTR_CUDA_API_VERSION
	.align		4
        /*0000*/ 	.byte	0x04, 0x37
        /*0002*/ 	.short	(.L_69 - .L_68)
.L_68:
        /*0004*/ 	.word	0x00000082


	//----- nvinfo : EIATTR_KPARAM_INFO
	.align		4
.L_69:
        /*0008*/ 	.byte	0x04, 0x17
        /*000a*/ 	.short	(.L_71 - .L_70)
.L_70:
        /*000c*/ 	.word	0x00000000
        /*0010*/ 	.short	0x0007
        /*0012*/ 	.short	0x0028
        /*0014*/ 	.byte	0x00, 0xf0, 0x11, 0x00


	//----- nvinfo : EIATTR_KPARAM_INFO
	.align		4
.L_71:
        /*0018*/ 	.byte	0x04, 0x17
        /*001a*/ 	.short	(.L_73 - .L_72)
.L_72:
        /*001c*/ 	.word	0x00000000
        /*0020*/ 	.short	0x0006
        /*0022*/ 	.short	0x0024
        /*0024*/ 	.byte	0x00, 0xf0, 0x11, 0x00


	//----- nvinfo : EIATTR_KPARAM_INFO
	.align		4
.L_73:
        /*0028*/ 	.byte	0x04, 0x17
        /*002a*/ 	.short	(.L_75 - .L_74)
.L_74:
        /*002c*/ 	.word	0x00000000
        /*0030*/ 	.short	0x0005
        /*0032*/ 	.short	0x0020
        /*0034*/ 	.byte	0x00, 0xf0, 0x11, 0x00


	//----- nvinfo : EIATTR_KPARAM_INFO
	.align		4
.L_75:
        /*0038*/ 	.byte	0x04, 0x17
        /*003a*/ 	.short	(.L_77 - .L_76)
.L_76:
        /*003c*/ 	.word	0x00000000
        /*0040*/ 	.short	0x0004
        /*0042*/ 	.short	0x001c
        /*0044*/ 	.byte	0x00, 0xf0, 0x11, 0x00


	//----- nvinfo : EIATTR_KPARAM_INFO
	.align		4
.L_77:
        /*0048*/ 	.byte	0x04, 0x17
        /*004a*/ 	.short	(.L_79 - .L_78)
.L_78:
        /*004c*/ 	.word	0x00000000
        /*0050*/ 	.short	0x0003
        /*0052*/ 	.short	0x0018
        /*0054*/ 	.byte	0x00, 0xf0, 0x11, 0x00


	//----- nvinfo : EIATTR_KPARAM_INFO
	.align		4
.L_79:
        /*0058*/ 	.byte	0x04, 0x17
        /*005a*/ 	.short	(.L_81 - .L_80)
.L_80:
        /*005c*/ 	.word	0x00000000
        /*0060*/ 	.short	0x0002
        /*0062*/ 	.short	0x0010
        /*0064*/ 	.byte	0x00, 0xf5, 0x21, 0x00


	//----- nvinfo : EIATTR_KPARAM_INFO
	.align		4
.L_81:
        /*0068*/ 	.byte	0x04, 0x17
        /*006a*/ 	.short	(.L_83 - .L_82)
.L_82:
        /*006c*/ 	.word	0x00000000
        /*0070*/ 	.short	0x0001
        /*0072*/ 	.short	0x0008
        /*0074*/ 	.byte	0x00, 0xf5, 0x21, 0x00


	//----- nvinfo : EIATTR_KPARAM_INFO
	.align		4
.L_83:
        /*0078*/ 	.byte	0x04, 0x17
        /*007a*/ 	.short	(.L_85 - .L_84)
.L_84:
        /*007c*/ 	.word	0x00000000
        /*0080*/ 	.short	0x0000
        /*0082*/ 	.short	0x0000
        /*0084*/ 	.byte	0x00, 0xf5, 0x21, 0x00


	//----- nvinfo : EIATTR_SPARSE_MMA_MASK
	.align		4
.L_85:
        /*0088*/ 	.byte	0x03, 0x50
        /*008a*/ 	.short	0x0000


	//----- nvinfo : EIATTR_MAXREG_COUNT
	.align		4
        /*008c*/ 	.byte	0x03, 0x1b
        /*008e*/ 	.short	0x00ff


	//----- nvinfo : EIATTR_NUM_BARRIERS
	.align		4
        /*0090*/ 	.byte	0x02, 0x4c
        /*0092*/ 	.byte	0x01
	.zero		1


	//----- nvinfo : EIATTR_MERCURY_ISA_VERSION
	.align		4
        /*0094*/ 	.byte	0x03, 0x5f
        /*0096*/ 	.short	0x0101


	//----- nvinfo : EIATTR_VRC_CTA_INIT_COUNT
	.align		4
        /*0098*/ 	.byte	0x02, 0x4a
	.zero		1
	.zero		1


	//----- nvinfo : EIATTR_EXIT_INSTR_OFFSETS
	.align		4
        /*009c*/ 	.byte	0x04, 0x1c
        /*009e*/ 	.short	(.L_87 - .L_86)


	//   ....[0]....
.L_86:
        /*00a0*/ 	.word	0x000061e0


	//   ....[1]....
        /*00a4*/ 	.word	0x00006630


	//   ....[2]....
        /*00a8*/ 	.word	0x000066a0


	//----- nvinfo : EIATTR_CRS_STACK_SIZE
	.align		4
.L_87:
        /*00ac*/ 	.byte	0x04, 0x1e
        /*00ae*/ 	.short	(.L_89 - .L_88)
.L_88:
        /*00b0*/ 	.word	0x00000000


	//----- nvinfo : EIATTR_CBANK_PARAM_SIZE
	.align		4
.L_89:
        /*00b4*/ 	.byte	0x03, 0x19
        /*00b6*/ 	.short	0x002c


	//----- nvinfo : EIATTR_PARAM_CBANK
	.align		4
        /*00b8*/ 	.byte	0x04, 0x0a
        /*00ba*/ 	.short	(.L_91 - .L_90)
	.align		4
.L_90:
        /*00bc*/ 	.word	index@(.nv.constant0._Z16sgemm_vec_transAILi256ELi128ELi8ELi8ELi8EEvPKfS1_Pfiiiff)
        /*00c0*/ 	.short	0x0380
        /*00c2*/ 	.short	0x002c


	//----- nvinfo : EIATTR_SW_WAR
	.align		4
.L_91:
        /*00c4*/ 	.byte	0x04, 0x36
        /*00c6*/ 	.short	(.L_93 - .L_92)
.L_92:
        /*00c8*/ 	.word	0x00000008
.L_93:


//--------------------- .nv.info._Z16sgemm_vec_transAILi128ELi64ELi16ELi8ELi8EEvPKfS1_Pfiiiff --------------------------
	.section	.nv.info._Z16sgemm_vec_transAILi128ELi64ELi16ELi8ELi8EEvPKfS1_Pfiiiff,"",@"SHT_CUDA_INFO"
	.sectionflags	@""
	.align	4


	//----- nvinfo : EIATTR_CUDA_API_VERSION
	.align		4
        /*0000*/ 	.byte	0x04, 0x37
        /*0002*/ 	.short	(.L_95 - .L_94)
.L_94:
        /*0004*/ 	.word	0x00000082


	//----- nvinfo : EIATTR_KPARAM_INFO
	.align		4
.L_95:
        /*0008*/ 	.byte	0x04, 0x17
        /*000a*/ 	.short	(.L_97 - .L_96)
.L_96:
        /*000c*/ 	.word	0x00000000
        /*0010*/ 	.short	0x0007
        /*0012*/ 	.short	0x0028
        /*0014*/ 	.byte	0x00, 0xf0, 0x11, 0x00


	//----- nvinfo : EIATTR_KPARAM_INFO
	.align		4
.L_97:
        /*0018*/ 	.byte	0x04, 0x17
        /*001a*/ 	.short	(.L_99 - .L_98)
.L_98:
        /*001c*/ 	.word	0x00000000
        /*0020*/ 	.short	0x0006
        /*0022*/ 	.short	0x0024
        /*0024*/ 	.byte	0x00, 0xf0, 0x11, 0x00


	//----- nvinfo : EIATTR_KPARAM_INFO
	.align		4
.L_99:
        /*0028*/ 	.byte	0x04, 0x17
        /*002a*/ 	.short	(.L_101 - .L_100)
.L_100:
        /*002c*/ 	.word	0x00000000
        /*0030*/ 	.short	0x0005
        /*0032*/ 	.short	0x0020
        /*0034*/ 	.byte	0x00, 0xf0, 0x11, 0x00


	//----- nvinfo : EIATTR_KPARAM_INFO
	.align		4
.L_101:
        /*0038*/ 	.byte	0x04, 0x17
        /*003a*/ 	.short	(.L_103 - .L_102)
.L_102:
        /*003c*/ 	.word	0x00000000
        /*0040*/ 	.short	0x0004
        /*0042*/ 	.short	0x001c
        /*0044*/ 	.byte	0x00, 0xf0, 0x11, 0x00


	//----- nvinfo : EIATTR_KPARAM_INFO
	.align		4
.L_103:
        /*0048*/ 	.byte	0x04, 0x17
        /*004a*/ 	.short	(.L_105 - .L_104)
.L_104:
        /*004c*/ 	.word	0x00000000
        /*0050*/ 	.short	0x0003
        /*0052*/ 	.short	0x0018
        /*0054*/ 	.byte	0x00, 0xf0, 0x11, 0x00


	//----- nvinfo : EIATTR_KPARAM_INFO
	.align		4
.L_105:
        /*0058*/ 	.byte	0x04, 0x17
        /*005a*/ 	.short	(.L_107 - .L_106)
.L_106:
        /*005c*/ 	.word	0x00000000
        /*0060*/ 	.short	0x0002
        /*0062*/ 	.short	0x0010
        /*0064*/ 	.byte	0x00, 0xf5, 0x21, 0x00


	//----- nvinfo : EIATTR_KPARAM_INFO
	.align		4
.L_107:
        /*0068*/ 	.byte	0x04, 0x17
        /*006a*/ 	.short	(.L_109 - .L_108)
.L_108:
        /*006c*/ 	.word	0x00000000
        /*0070*/ 	.short	0x0001
        /*0072*/ 	.short	0x0008
        /*0074*/ 	.byte	0x00, 0xf5, 0x21, 0x00


	//----- nvinfo : EIATTR_KPARAM_INFO
	.align		4
.L_109:
        /*0078*/ 	.byte	0x04, 0x17
        /*007a*/ 	.short	(.L_111 - .L_110)
.L_110:
        /*007c*/ 	.word	0x00000000
        /*0080*/ 	.short	0x0000
        /*0082*/ 	.short	0x0000
        /*0084*/ 	.byte	0x00, 0xf5, 0x21, 0x00


	//----- nvinfo : EIATTR_SPARSE_MMA_MASK
	.align		4
.L_111:
        /*0088*/ 	.byte	0x03, 0x50
        /*008a*/ 	.short	0x0000


	//----- nvinfo : EIATTR_MAXREG_COUNT
	.align		4
        /*008c*/ 	.byte	0x03, 0x1b
        /*008e*/ 	.short	0x00ff


	//----- nvinfo : EIATTR_NUM_BARRIERS
	.align		4
        /*0090*/ 	.byte	0x02, 0x4c
        /*0092*/ 	.byte	0x01
	.zero		1


	//----- nvinfo : EIATTR_MERCURY_ISA_VERSION
	.align		4
        /*0094*/ 	.byte	0x03, 0x5f
        /*0096*/ 	.short	0x0101


	//----- nvinfo : EIATTR_VRC_CTA_INIT_COUNT
	.align		4
        /*0098*/ 	.byte	0x02, 0x4a
	.zero		1
	.zero		1


	//----- nvinfo : EIATTR_EXIT_INSTR_OFFSETS
	.align		4
        /*009c*/ 	.byte	0x04, 0x1c
        /*009e*/ 	.short	(.L_113 - .L_112)


	//   ....[0]....
.L_112:
        /*00a0*/ 	.word	0x000083b0


	//   ....[1]....
        /*00a4*/ 	.word	0x00008800


	//   ....[2]....
        /*00a8*/ 	.word	0x00008870


	//----- nvinfo : EIATTR_CRS_STACK_SIZE
	.align		4
.L_113:
        /*00ac*/ 	.byte	0x04, 0x1e
        /*00ae*/ 	.short	(.L_115 - .L_114)
.L_114:
        /*00b0*/ 	.word	0x00000000


	//----- nvinfo : EIATTR_CBANK_PARAM_SIZE
	.align		4
.L_115:
        /*00b4*/ 	.byte	0x03, 0x19
        /*00b6*/ 	.short	0x002c


	//----- nvinfo : EIATTR_PARAM_CBANK
	.align		4
        /*00b8*/ 	.byte	0x04, 0x0a
        /*00ba*/ 	.short	(.L_117 - .L_116)
	.align		4
.L_116:
        /*00bc*/ 	.word	index@(.nv.constant0._Z16sgemm_vec_transAILi128ELi64ELi16ELi8ELi8EEvPKfS1_Pfiiiff)
        /*00c0*/ 	.short	0x0380
        /*00c2*/ 	.short	0x002c


	//----- nvinfo : EIATTR_SW_WAR
	.align		4
.L_117:
        /*00c4*/ 	.byte	0x04, 0x36
        /*00c6*/ 	.short	(.L_119 - .L_118)
.L_118:
        /*00c8*/ 	.word	0x00000008
.L_119:


//--------------------- .nv.info._Z16sgemm_vec_transAILi64ELi128ELi8ELi8ELi8EEvPKfS1_Pfiiiff --------------------------
	.section	.nv.info._Z16sgemm_vec_transAILi64ELi128ELi8ELi8ELi8EEvPKfS1_Pfiiiff,"",@"SHT_CUDA_INFO"
	.sectionflags	@""
	.align	4


	//----- nvinfo : EIATTR_CUDA_API_VERSION
	.align		4
        /*0000*/ 	.byte	0x04, 0x37
        /*0002*/ 	.short	(.L_121 - .L_120)
.L_120:
        /*0004*/ 	.word	0x00000082


	//----- nvinfo : EIATTR_KPARAM_INFO
	.align		4
.L_121:
        /*0008*/ 	.byte	0x04, 0x17
        /*000a*/ 	.short	(.L_123 - .L_122)
.L_122:
        /*000c*/ 	.word	0x00000000
        /*0010*/ 	.short	0x0007
        /*0012*/ 	.short	0x0028
        /*0014*/ 	.byte	0x00, 0xf0, 0x11, 0x00


	//----- nvinfo : EIATTR_KPARAM_INFO
	.align		4
.L_123:
        /*0018*/ 	.byte	0x04, 0x17
        /*001a*/ 	.short	(.L_125 - .L_124)
.L_124:
        /*001c*/ 	.word	0x00000000
        /*0020*/ 	.short	0x0006
        /*0022*/ 	.short	0x0024
        /*0024*/ 	.byte	0x00, 0xf0, 0x11, 0x00


	//----- nvinfo : EIATTR_KPARAM_INFO
	.align		4
.L_125:
        /*0028*/ 	.byte	0x04, 0x17
        /*002a*/ 	.short	(.L_127 - .L_126)
.L_126:
        /*002c*/ 	.word	0x00000000
        /*0030*/ 	.short	0x0005
        /*0032*/ 	.short	0x0020
        /*0034*/ 	.byte	0x00, 0xf0, 0x11, 0x00


	//----- nvinfo : EIATTR_KPARAM_INFO
	.align		4
.L_127:
        /*0038*/ 	.byte	0x04, 0x17
        /*003a*/ 	.short	(.L_129 - .L_128)
.L_128:
        /*003c*/ 	.word	0x00000000
        /*0040*/ 	.short	0x0004
        /*0042*/ 	.short	0x001c
        /*0044*/ 	.byte	0x00, 0xf0, 0x11, 0x00


	//----- nvinfo : EIATTR_KPARAM_INFO
	.align		4
.L_129:
        /*0048*/ 	.byte	0x04, 0x17
        /*004a*/ 	.short	(.L_131 - .L_130)
.L_130:
        /*004c*/ 	.word	0x00000000
        /*0050*/ 	.short	0x0003
        /*0052*/ 	.short	0x0018
        /*0054*/ 	.byte	0x00, 0xf0, 0x11, 0x00


	//----- nvinfo : EIATTR_KPARAM_INFO
	.align		4
.L_131:
        /*0058*/ 	.byte	0x04, 0x17
        /*005a*/ 	.short	(.L_133 - .L_132)
.L_132:
        /*005c*/ 	.word	0x00000000
        /*0060*/ 	.short	0x0002
        /*0062*/ 	.short	0x0010
        /*0064*/ 	.byte	0x00, 0xf5, 0x21, 0x00


	//----- nvinfo : EIATTR_KPARAM_INFO
	.align		4
.L_133:
        /*0068*/ 	.byte	0x04, 0x17
        /*006a*/ 	.short	(.L_135 - .L_134)
.L_134:
        /*006c*/ 	.word	0x00000000
        /*0070*/ 	.short	0x0001
        /*0072*/ 	.short	0x0008
        /*0074*/ 	.byte	0x00, 0xf5, 0x21, 0x00


	//----- nvinfo : EIATTR_KPARAM_INFO
	.align		4
.L_135:
        /*0078*/ 	.byte	0x04, 0x17
        /*007a*/ 	.short	(.L_137 - .L_136)
.L_136:
        /*007c*/ 	.word	0x00000000
        /*0080*/ 	.short	0x0000
        /*0082*/ 	.short	0x0000
        /*0084*/ 	.byte	0x00, 0xf5, 0x21, 0x00


	//----- nvinfo : EIATTR_SPARSE_MMA_MASK
	.align		4
.L_137:
        /*0088*/ 	.byte	0x03, 0x50
        /*008a*/ 	.short	0x0000


	//----- nvinfo : EIATTR_MAXREG_COUNT
	.align		4
        /*008c*/ 	.byte	0x03, 0x1b
        /*008e*/ 	.short	0x00ff


	//----- nvinfo : EIATTR_NUM_BARRIERS
	.align		4
        /*0090*/ 	.byte	0x02, 0x4c
        /*0092*/ 	.byte	0x01
	.zero		1


	//----- nvinfo : EIATTR_MERCURY_ISA_VERSION
	.align		4
        /*0094*/ 	.byte	0x03, 0x5f
        /*0096*/ 	.short	0x0101


	//----- nvinfo : EIATTR_VRC_CTA_INIT_COUNT
	.align		4
        /*0098*/ 	.byte	0x02, 0x4a
	.zero		1
	.zero		1


	//----- nvinfo : EIATTR_EXIT_INSTR_OFFSETS
	.align		4
        /*009c*/ 	.byte	0x04, 0x1c
        /*009e*/ 	.short	(.L_139 - .L_138)


	//   ....[0]....
.L_138:
        /*00a0*/ 	.word	0x000061e0


	//   ....[1]....
        /*00a4*/ 	.word	0x00006630


	//   ....[2]....
        /*00a8*/ 	.word	0x000066a0


	//----- nvinfo : EIATTR_CRS_STACK_SIZE
	.align		4
.L_139:
        /*00ac*/ 	.byte	0x04, 0x1e
        /*00ae*/ 	.short	(.L_141 - .L_140)
.L_140:
        /*00b0*/ 	.word	0x00000000


	//----- nvinfo : EIATTR_CBANK_PARAM_SIZE
	.align		4
.L_141:
        /*00b4*/ 	.byte	0x03, 0x19
        /*00b6*/ 	.short	0x002c


	//----- nvinfo : EIATTR_PARAM_CBANK
	.align		4
        /*00b8*/ 	.byte	0x04, 0x0a
        /*00ba*/ 	.short	(.L_143 - .L_142)
	.align		4
.L_142:
        /*00bc*/ 	.word	index@(.nv.constant0._Z16sgemm_vec_transAILi64ELi128ELi8ELi8ELi8EEvPKfS1_Pfiiiff)
        /*00c0*/ 	.short	0x0380
        /*00c2*/ 	.short	0x002c


	//----- nvinfo : EIATTR_SW_WAR
	.align		4
.L_143:
        /*00c4*/ 	.byte	0x04, 0x36
        /*00c6*/ 	.short	(.L_145 - .L_144)
.L_144:
        /*00c8*/ 	.word	0x00000008
.L_145:


//--------------------- .nv.info._Z16sgemm_vec_transAILi128ELi128ELi16ELi8ELi8EEvPKfS1_Pfiiiff --------------------------
	.section	.nv.info._Z16sgemm_vec_transAILi128ELi128ELi16ELi8ELi8EEvPKfS1_Pfiiiff,"",@"SHT_CUDA_INFO"
	.sectionflags	@""
	.align	4


	//----- nvinfo : EIATTR_CUDA_API_VERSION
	.align		4
        /*0000*/ 	.byte	0x04, 0x37
        /*0002*/ 	.short	(.L_147 - .L_146)
.L_146:
        /*0004*/ 	.word	0x00000082


	//----- nvinfo : EIATTR_KPARAM_INFO
	.align		4
.L_147:
        /*0008*/ 	.byte	0x04, 0x17
        /*000a*/ 	.short	(.L_149 - .L_148)
.L_148:
        /*000c*/ 	.word	0x00000000
        /*0010*/ 	.short	0x0007
        /*0012*/ 	.short	0x0028
        /*0014*/ 	.byte	0x00, 0xf0, 0x11, 0x00


	//----- nvinfo : EIATTR_KPARAM_INFO
	.align		4
.L_149:
        /*0018*/ 	.byte	0x04, 0x17
        /*001a*/ 	.short	(.L_151 - .L_150)
.L_150:
        /*001c*/ 	.word	0x00000000
        /*0020*/ 	.short	0x0006
        /*0022*/ 	.short	0x0024
        /*0024*/ 	.byte	0x00, 0xf0, 0x11, 0x00


	//----- nvinfo : EIATTR_KPARAM_INFO
	.align		4
.L_151:
        /*0028*/ 	.byte	0x04, 0x17
        /*002a*/ 	.short	(.L_153 - .L_152)
.L_152:
        /*002c*/ 	.word	0x00000000
        /*0030*/ 	.short	0x0005
        /*0032*/ 	.short	0x0020
        /*0034*/ 	.byte	0x00, 0xf0, 0x11, 0x00


	//----- nvinfo : EIATTR_KPARAM_INFO
	.align		4
.L_153:
        /*0038*/ 	.byte	0x04, 0x17
        /*003a*/ 	.short	(.L_155 - .L_154)
.L_154:
        /*003c*/ 	.word	0x00000000
        /*0040*/ 	.short	0x0004
        /*0042*/ 	.short	0x001c
        /*0044*/ 	.byte	0x00, 0xf0, 0x11, 0x00


	//----- nvinfo : EIATTR_KPARAM_INFO
	.align		4
.L_155:
        /*0048*/ 	.byte	0x04, 0x17
        /*004a*/ 	.short	(.L_157 - .L_156)
.L_156:
        /*004c*/ 	.word	0x00000000
        /*0050*/ 	.short	0x0003
        /*0052*/ 	.short	0x0018
        /*0054*/ 	.byte	0x00, 0xf0, 0x11, 0x00


	//----- nvinfo : EIATTR_KPARAM_INFO
	.align		4
.L_157:
        /*0058*/ 	.byte	0x04, 0x17
        /*005a*/ 	.short	(.L_159 - .L_158)
.L_158:
        /*005c*/ 	.word	0x00000000
        /*0060*/ 	.short	0x0002
        /*0062*/ 	.short	0x0010
        /*0064*/ 	.byte	0x00, 0xf5, 0x21, 0x00


	//----- nvinfo : EIATTR_KPARAM_INFO
	.align		4
.L_159:
        /*0068*/ 	.byte	0x04, 0x17
        /*006a*/ 	.short	(.L_161 - .L_160)
.L_160:
        /*006c*/ 	.word	0x00000000
        /*0070*/ 	.short	0x0001
        /*0072*/ 	.short	0x0008
        /*0074*/ 	.byte	0x00, 0xf5, 0x21, 0x00


	//----- nvinfo : EIATTR_KPARAM_INFO
	.align		4
.L_161:
        /*0078*/ 	.byte	0x04, 0x17
        /*007a*/ 	.short	(.L_163 - .L_162)
.L_162:
        /*007c*/ 	.word	0x00000000
        /*0080*/ 	.short	0x0000
        /*0082*/ 	.short	0x0000
        /*0084*/ 	.byte	0x00, 0xf5, 0x21, 0x00


	//----- nvinfo : EIATTR_SPARSE_MMA_MASK
	.align		4
.L_163:
        /*0088*/ 	.byte	0x03, 0x50
        /*008a*/ 	.short	0x0000


	//----- nvinfo : EIATTR_MAXREG_COUNT
	.align		4
        /*008c*/ 	.byte	0x03, 0x1b
        /*008e*/ 	.short	0x00ff


	//----- nvinfo : EIATTR_NUM_BARRIERS
	.align		4
        /*0090*/ 	.byte	0x02, 0x4c
        /*0092*/ 	.byte	0x01
	.zero		1


	//----- nvinfo : EIATTR_MERCURY_ISA_VERSION
	.align		4
        /*0094*/ 	.byte	0x03, 0x5f
        /*0096*/ 	.short	0x0101


	//----- nvinfo : EIATTR_VRC_CTA_INIT_COUNT
	.align		4
        /*0098*/ 	.byte	0x02, 0x4a
	.zero		1
	.zero		1


	//----- nvinfo : EIATTR_EXIT_INSTR_OFFSETS
	.align		4
        /*009c*/ 	.byte	0x04, 0x1c
        /*009e*/ 	.short	(.L_165 - .L_164)


	//   ....[0]....
.L_164:
        /*00a0*/ 	.word	0x00008240


	//   ....[1]....
        /*00a4*/ 	.word	0x00008690


	//   ....[2]....
        /*00a8*/ 	.word	0x00008700


	//----- nvinfo : EIATTR_CRS_STACK_SIZE
	.align		4
.L_165:
        /*00ac*/ 	.byte	0x04, 0x1e
        /*00ae*/ 	.short	(.L_167 - .L_166)
.L_166:
        /*00b0*/ 	.word	0x00000000


	//----- nvinfo : EIATTR_CBANK_PARAM_SIZE
	.align		4
.L_167:
        /*00b4*/ 	.byte	0x03, 0x19
        /*00b6*/ 	.short	0x002c


	//----- nvinfo : EIATTR_PARAM_CBANK
	.align		4
        /*00b8*/ 	.byte	0x04, 0x0a
        /*00ba*/ 	.short	(.L_169 - .L_168)
	.align		4
.L_168:
        /*00bc*/ 	.word	index@(.nv.constant0._Z16sgemm_vec_transAILi128ELi128ELi16ELi8ELi8EEvPKfS1_Pfiiiff)
        /*00c0*/ 	.short	0x0380
        /*00c2*/ 	.short	0x002c


	//----- nvinfo : EIATTR_SW_WAR
	.align		4
.L_169:
        /*00c4*/ 	.byte	0x04, 0x36
        /*00c6*/ 	.short	(.L_171 - .L_170)
.L_170:
        /*00c8*/ 	.word	0x00000008
.L_171:


//--------------------- .nv.info._Z16sgemm_vec_transAILi64ELi64ELi16ELi4ELi4EEvPKfS1_Pfiiiff --------------------------
	.section	.nv.info._Z16sgemm_vec_transAILi64ELi64ELi16ELi4ELi4EEvPKfS1_Pfiiiff,"",@"SHT_CUDA_INFO"
	.sectionflags	@""
	.align	4


	//----- nvinfo : EIATTR_CUDA_API_VERSION
	.align		4
        /*0000*/ 	.byte	0x04, 0x37
        /*0002*/ 	.short	(.L_173 - .L_172)
.L_172:
        /*0004*/ 	.word	0x00000082


	//----- nvinfo : EIATTR_KPARAM_INFO
	.align		4
.L_173:
        /*0008*/ 	.byte	0x04, 0x17
        /*000a*/ 	.short	(.L_175 - .L_174)
.L_174:
        /*000c*/ 	.word	0x00000000
        /*0010*/ 	.short	0x0007
        /*0012*/ 	.short	0x0028
        /*0014*/ 	.byte	0x00, 0xf0, 0x11, 0x00


	//----- nvinfo : EIATTR_KPARAM_INFO
	.align		4
.L_175:
        /*0018*/ 	.byte	0x04, 0x17
        /*001a*/ 	.short	(.L_177 - .L_176)
.L_176:
        /*001c*/ 	.word	0x00000000
        /*0020*/ 	.short	0x0006
        /*0022*/ 	.short	0x0024
        /*0024*/ 	.byte	0x00, 0xf0, 0x11, 0x00


	//----- nvinfo : EIATTR_KPARAM_INFO
	.align		4
.L_177:
        /*0028*/ 	.byte	0x04, 0x17
        /*002a*/ 	.short	(.L_179 - .L_178)
.L_178:
        /*002c*/ 	.word	0x00000000
        /*0030*/ 	.short	0x0005
        /*0032*/ 	.short	0x0020
        /*0034*/ 	.byte	0x00, 0xf0, 0x11, 0x00


	//----- nvinfo : EIATTR_KPARAM_INFO
	.align		4
.L_179:
        /*0038*/ 	.byte	0x04, 0x17
        /*003a*/ 	.short	(.L_181 - .L_180)
.L_180:
        /*003c*/ 	.word	0x00000000
        /*0040*/ 	.short	0x0004
        /*0042*/ 	.short	0x001c
        /*0044*/ 	.byte	0x00, 0xf0, 0x11, 0x00


	//----- nvinfo : EIATTR_KPARAM_INFO
	.align		4
.L_181:
        /*0048*/ 	.byte	0x04, 0x17
        /*004a*/ 	.short	(.L_183 - .L_182)
.L_182:
        /*004c*/ 	.word	0x00000000
        /*0050*/ 	.short	0x0003
        /*0052*/ 	.short	0x0018
        /*0054*/ 	.byte	0x00, 0xf0, 0x11, 0x00


	//----- nvinfo : EIATTR_KPARAM_INFO
	.align		4
.L_183:
        /*0058*/ 	.byte	0x04, 0x17
        /*005a*/ 	.short	(.L_185 - .L_184)
.L_184:
        /*005c*/ 	.word	0x00000000
        /*0060*/ 	.short	0x0002
        /*0062*/ 	.short	0x0010
        /*0064*/ 	.byte	0x00, 0xf5, 0x21, 0x00


	//----- nvinfo : EIATTR_KPARAM_INFO
	.align		4
.L_185:
        /*0068*/ 	.byte	0x04, 0x17
        /*006a*/ 	.short	(.L_187 - .L_186)
.L_186:
        /*006c*/ 	.word	0x00000000
        /*0070*/ 	.short	0x0001
        /*0072*/ 	.short	0x0008
        /*0074*/ 	.byte	0x00, 0xf5, 0x21, 0x00


	//----- nvinfo : EIATTR_KPARAM_INFO
	.align		4
.L_187:
        /*0078*/ 	.byte	0x04, 0x17
        /*007a*/ 	.short	(.L_189 - .L_188)
.L_188:
        /*007c*/ 	.word	0x00000000
        /*0080*/ 	.short	0x0000
        /*0082*/ 	.short	0x0000
        /*0084*/ 	.byte	0x00, 0xf5, 0x21, 0x00


	//----- nvinfo : EIATTR_SPARSE_MMA_MASK
	.align		4
.L_189:
        /*0088*/ 	.byte	0x03, 0x50
        /*008a*/ 	.short	0x0000


	//----- nvinfo : EIATTR_MAXREG_COUNT
	.align		4
        /*008c*/ 	.byte	0x03, 0x1b
        /*008e*/ 	.short	0x00ff


	//----- nvinfo : EIATTR_NUM_BARRIERS
	.align		4
        /*0090*/ 	.byte	0x02, 0x4c
        /*0092*/ 	.byte	0x01
	.zero		1


	//----- nvinfo : EIATTR_MERCURY_ISA_VERSION
	.align		4
        /*0094*/ 	.byte	0x03, 0x5f
        /*0096*/ 	.short	0x0101


	//----- nvinfo : EIATTR_VRC_CTA_INIT_COUNT
	.align		4
        /*0098*/ 	.byte	0x02, 0x4a
	.zero		1
	.zero		1


	//----- nvinfo : EIATTR_EXIT_INSTR_OFFSETS
	.align		4
        /*009c*/ 	.byte	0x04, 0x1c
        /*009e*/ 	.short	(.L_191 - .L_190)


	//   ....[0]....
.L_190:
        /*00a0*/ 	.word	0x000035b0


	//   ....[1]....
        /*00a4*/ 	.word	0x00003800


	//   ....[2]....
        /*00a8*/ 	.word	0x00003870


	//----- nvinfo : EIATTR_CRS_STACK_SIZE
	.align		4
.L_191:
        /*00ac*/ 	.byte	0x04, 0x1e
        /*00ae*/ 	.short	(.L_193 - .L_192)
.L_192:
        /*00b0*/ 	.word	0x00000000


	//----- nvinfo : EIATTR_CBANK_PARAM_SIZE
	.align		4
.L_193:
        /*00b4*/ 	.byte	0x03, 0x19
        /*00b6*/ 	.short	0x002c


	//----- nvinfo : EIATTR_PARAM_CBANK
	.align		4
        /*00b8*/ 	.byte	0x04, 0x0a
        /*00ba*/ 	.short	(.L_195 - .L_194)
	.align		4
.L_194:
        /*00bc*/ 	.word	index@(.nv.constant0._Z16sgemm_vec_transAILi64ELi64ELi16ELi4ELi4EEvPKfS1_Pfiiiff)
        /*00c0*/ 	.short	0x0380
        /*00c2*/ 	.short	0x002c


	//----- nvinfo : EIATTR_SW_WAR
	.align		4
.L_195:
        /*00c4*/ 	.byte	0x04, 0x36
        /*00c6*/ 	.short	(.L_197 - .L_196)
.L_196:
        /*00c8*/ 	.word	0x00000008
.L_197:


//--------------------- .nv.info._Z16sgemm_vec_transAILi128ELi128ELi8ELi8ELi8EEvPKfS1_Pfiiiff --------------------------
	.section	.nv.info._Z16sgemm_vec_transAILi128ELi128ELi8ELi8ELi8EEvPKfS1_Pfiiiff,"",@"SHT_CUDA_INFO"
	.sectionflags	@""
	.align	4


	//----- nvinfo : EIATTR_CUDA_API_VERSION
	.align		4
        /*0000*/ 	.byte	0x04, 0x37
        /*0002*/ 	.short	(.L_199 - .L_198)
.L_198:
        /*0004*/ 	.word	0x00000082


	//----- nvinfo : EIATTR_KPARAM_INFO
	.align		4
.L_199:
        /*0008*/ 	.byte	0x04, 0x17
        /*000a*/ 	.short	(.L_201 - .L_200)
.L_200:
        /*000c*/ 	.word	0x00000000
        /*0010*/ 	.short	0x0007
        /*0012*/ 	.short	0x0028
        /*0014*/ 	.byte	0x00, 0xf0, 0x11, 0x00


	//----- nvinfo : EIATTR_KPARAM_INFO
	.align		4
.L_201:
        /*0018*/ 	.byte	0x04, 0x17
        /*001a*/ 	.short	(.L_203 - .L_202)
.L_202:
        /*001c*/ 	.word	0x00000000
        /*0020*/ 	.short	0x0006
        /*0022*/ 	.short	0x0024
        /*0024*/ 	.byte	0x00, 0xf0, 0x11, 0x00


	//----- nvinfo : EIATTR_KPARAM_INFO
	.align		4
.L_203:
        /*0028*/ 	.byte	0x04, 0x17
        /*002a*/ 	.short	(.L_205 - .L_204)
.L_204:
        /*002c*/ 	.word	0x00000000
        /*0030*/ 	.short	0x0005
        /*0032*/ 	.short	0x0020
        /*0034*/ 	.byte	0x00, 0xf0, 0x11, 0x00


	//----- nvinfo : EIATTR_KPARAM_INFO
	.align		4
.L_205:
        /*0038*/ 	.byte	0x04, 0x17
        /*003a*/ 	.short	(.L_207 - .L_206)
.L_206:
        /*003c*/ 	.word	0x00000000
        /*0040*/ 	.short	0x0004
        /*0042*/ 	.short	0x001c
        /*0044*/ 	.byte	0x00, 0xf0, 0x11, 0x00


	//----- nvinfo : EIATTR_KPARAM_INFO
	.align		4
.L_207:
        /*0048*/ 	.byte	0x04, 0x17
        /*004a*/ 	.short	(.L_209 - .L_208)
.L_208:
        /*004c*/ 	.word	0x00000000
        /*0050*/ 	.short	0x0003
        /*0052*/ 	.short	0x0018
        /*0054*/ 	.byte	0x00, 0xf0, 0x11, 0x00


	//----- nvinfo : EIATTR_KPARAM_INFO
	.align		4
.L_209:
        /*0058*/ 	.byte	0x04, 0x17
        /*005a*/ 	.short	(.L_211 - .L_210)
.L_210:
        /*005c*/ 	.word	0x00000000
        /*0060*/ 	.short	0x0002
        /*0062*/ 	.short	0x0010
        /*0064*/ 	.byte	0x00, 0xf5, 0x21, 0x00


	//----- nvinfo : EIATTR_KPARAM_INFO
	.align		4
.L_211:
        /*0068*/ 	.byte	0x04, 0x17
        /*006a*/ 	.short	(.L_213 - .L_212)
.L_212:
        /*006c*/ 	.word	0x00000000
        /*0070*/ 	.short	0x0001
        /*0072*/ 	.short	0x0008
        /*0074*/ 	.byte	0x00, 0xf5, 0x21, 0x00


	//----- nvinfo : EIATTR_KPARAM_INFO
	.align		4
.L_213:
        /*0078*/ 	.byte	0x04, 0x17
        /*007a*/ 	.short	(.L_215 - .L_214)
.L_214:
        /*007c*/ 	.word	0x00000000
        /*0080*/ 	.short	0x0000
        /*0082*/ 	.short	0x0000
        /*0084*/ 	.byte	0x00, 0xf5, 0x21, 0x00


	//----- nvinfo : EIATTR_SPARSE_MMA_MASK
	.align		4
.L_215:
        /*0088*/ 	.byte	0x03, 0x50
        /*008a*/ 	.short	0x0000


	//----- nvinfo : EIATTR_MAXREG_COUNT
	.align		4
        /*008c*/ 	.byte	0x03, 0x1b
        /*008e*/ 	.short	0x00ff


	//----- nvinfo : EIATTR_NUM_BARRIERS
	.align		4
        /*0090*/ 	.byte	0x02, 0x4c
        /*0092*/ 	.byte	0x01
	.zero		1


	//----- nvinfo : EIATTR_MERCURY_ISA_VERSION
	.align		4
        /*0094*/ 	.byte	0x03, 0x5f
        /*0096*/ 	.short	0x0101


	//----- nvinfo : EIATTR_VRC_CTA_INIT_COUNT
	.align		4
        /*0098*/ 	.byte	0x02, 0x4a
	.zero		1
	.zero		1


	//----- nvinfo : EIATTR_EXIT_INSTR_OFFSETS
	.align		4
        /*009c*/ 	.byte	0x04, 0x1c
        /*009e*/ 	.short	(.L_217 - .L_216)


	//   ....[0]....
.L_216:
        /*00a0*/ 	.word	0x00006070


	//   ....[1]....
        /*00a4*/ 	.word	0x000064c0


	//   ....[2]....
        /*00a8*/ 	.word	0x00006530


	//----- nvinfo : EIATTR_CRS_STACK_SIZE
	.align		4
.L_217:
        /*00ac*/ 	.byte	0x04, 0x1e
        /*00ae*/ 	.short	(.L_219 - .L_218)
.L_218:
        /*00b0*/ 	.word	0x00000000


	//----- nvinfo : EIATTR_CBANK_PARAM_SIZE
	.align		4
.L_219:
        /*00b4*/ 	.byte	0x03, 0x19
        /*00b6*/ 	.short	0x002c


	//----- nvinfo : EIATTR_PARAM_CBANK
	.align		4
        /*00b8*/ 	.byte	0x04, 0x0a
        /*00ba*/ 	.short	(.L_221 - .L_220)
	.align		4
.L_220:
        /*00bc*/ 	.word	index@(.nv.constant0._Z16sgemm_vec_transAILi128ELi128ELi8ELi8ELi8EEvPKfS1_Pfiiiff)
        /*00c0*/ 	.short	0x0380
        /*00c2*/ 	.short	0x002c


	//----- nvinfo : EIATTR_SW_WAR
	.align		4
.L_221:
        /*00c4*/ 	.byte	0x04, 0x36
        /*00c6*/ 	.short	(.L_223 - .L_222)
.L_222:
        /*00c8*/ 	.word	0x00000008
.L_223:


//--------------------- .nv.callgraph             --------------------------
	.section	.nv.callgraph,"",@"SHT_CUDA_CALLGRAPH"
	.align	4
	.sectionentsize	8
	.align		4
        /*0000*/ 	.word	0x00000000
	.align		4
        /*0004*/ 	.word	0xffffffff
	.align		4
        /*0008*/ 	.word	0x00000000
	.align		4
        /*000c*/ 	.word	0xfffffffe
	.align		4
        /*0010*/ 	.word	0x00000000
	.align		4
        /*0014*/ 	.word	0xfffffffd
	.align		4
        /*0018*/ 	.word	0x00000000
	.align		4
        /*001c*/ 	.word	0xfffffffc


//--------------------- .text._Z16sgemm_vec_transAILi64ELi64ELi8ELi4ELi8EEvPKfS1_Pfiiiff --------------------------
	.section	.text._Z16sgemm_vec_transAILi64ELi64ELi8ELi4ELi8EEvPKfS1_Pfiiiff,"ax",@progbits
	.align	128
        .global         _Z16sgemm_vec_transAILi64ELi64ELi8ELi4ELi8EEvPKfS1_Pfiiiff
        .type           _Z16sgemm_vec_transAILi64ELi64ELi8ELi4ELi8EEvPKfS1_Pfiiiff,@function
        .size           _Z16sgemm_vec_transAILi64ELi64ELi8ELi4ELi8EEvPKfS1_Pfiiiff,(.L_x_229 - _Z16sgemm_vec_transAILi64ELi64ELi8ELi4ELi8EEvPKfS1_Pfiiiff)
        .other          _Z16sgemm_vec_transAILi64ELi64ELi8ELi4ELi8EEvPKfS1_Pfiiiff,@"STO_CUDA_ENTRY STV_DEFAULT"
_Z16sgemm_vec_transAILi64ELi64ELi8ELi4ELi8EEvPKfS1_Pfiiiff:
.text._Z16sgemm_vec_transAILi64ELi64ELi8ELi4ELi8EEvPKfS1_Pfiiiff:
[----:B------:R-:W-:Y:S01]  /*0000*/  LDC R1, c[0x0][0x37c] ;  /* 0x0000df00ff017b82 */ /* 0x000fe20000000800 */
[----:B------:R-:W0:Y:S07]  /*0010*/  S2R R2, SR_TID.Y ;  /* 0x0000000000027919 */ /* 0x000e2e0000002200 */
[----:B------:R-:W1:Y:S01]  /*0020*/  S2UR UR6, SR_CTAID.Y ;  /* 0x00000000000679c3 */ /* 0x000e620000002600 */
[----:B------:R-:W2:Y:S01]  /*0030*/  LDCU UR8, c[0x0][0x39c] ;  /* 0x00007380ff0877ac */ /* 0x000ea20008000800 */
[----:B------:R-:W-:Y:S01]  /*0040*/  HFMA2 R3, -RZ, RZ, 0, 0 ;  /* 0x00000000ff037431 */ /* 0x000fe200000001ff */
[----:B------:R-:W0:Y:S01]  /*0050*/  S2R R13, SR_TID.X ;  /* 0x00000000000d7919 */ /* 0x000e220000002100 */
[----:B------:R-:W-:Y:S01]  /*0060*/  HFMA2 R7, -RZ, RZ, 0, 0 ;  /* 0x00000000ff077431 */ /* 0x000fe200000001ff */
[----:B------:R-:W3:Y:S01]  /*0070*/  LDCU UR4, c[0x0][0x360] ;  /* 0x00006c00ff0477ac */ /* 0x000ee20008000800 */
[----:B------:R-:W-:-:S02]  /*0080*/  CS2R R30, SRZ ;  /* 0x00000000001e7805 */ /* 0x000fc4000001ff00 */
[----:B------:R-:W-:Y:S01]  /*0090*/  CS2R R26, SRZ ;  /* 0x00000000001a7805 */ /* 0x000fe2000001ff00 */
[----:B------:R-:W4:Y:S01]  /*00a0*/  S2UR UR7, SR_CTAID.X ;  /* 0x00000000000779c3 */ /* 0x000f220000002500 */
[----:B------:R-:W3:Y:S01]  /*00b0*/  LDCU UR5, c[0x0][0x364] ;  /* 0x00006c80ff0577ac */ /* 0x000ee20008000800 */
[----:B------:R-:W-:Y:S02]  /*00c0*/  CS2R R8, SRZ ;  /* 0x0000000000087805 */ /* 0x000fe4000001ff00 */
[----:B------:R-:W-:Y:S02]  /*00d0*/  CS2R R40, SRZ ;  /* 0x0000000000287805 */ /* 0x000fe4000001ff00 */
[----:B------:R-:W-:Y:S02]  /*00e0*/  CS2R R38, SRZ ;  /* 0x0000000000267805 */ /* 0x000fe4000001ff00 */
[----:B------:R-:W-:Y:S02]  /*00f0*/  CS2R R36, SRZ ;  /* 0x0000000000247805 */ /* 0x000fe4000001ff00 */
[----:B------:R-:W-:-:S02]  /*0100*/  MOV R5, RZ ;  /* 0x000000ff00057202 */ /* 0x000fc40000000f00 */
[----:B------:R-:W-:Y:S02]  /*0110*/  CS2R R34, SRZ ;  /* 0x0000000000227805 */ /* 0x000fe4000001ff00 */
[----:B------:R-:W-:Y:S02]  /*0120*/  CS2R R32, SRZ ;  /* 0x0000000000207805 */ /* 0x000fe4000001ff00 */
[----:B------:R-:W-:Y:S02]  /*0130*/  CS2R R28, SRZ ;  /* 0x00000000001c7805 */ /* 0x000fe4000001ff00 */
[----:B------:R-:W-:Y:S01]  /*0140*/  CS2R R24, SRZ ;  /* 0x0000000000187805 */ /* 0x000fe2000001ff00 */
[----:B--2---:R-:W-:Y:S01]  /*0150*/  UISETP.GE.AND UP0, UPT, UR8, 0x1, UPT ;  /* 0x000000010800788c */ /* 0x004fe2000bf06270 */
[----:B------:R-:W-:Y:S02]  /*0160*/  CS2R R10, SRZ ;  /* 0x00000000000a7805 */ /* 0x000fe4000001ff00 */
[----:B------:R-:W-:-:S02]  /*0170*/  CS2R R44, SRZ ;  /* 0x00000000002c7805 */ /* 0x000fc4000001ff00 */
[----:B------:R-:W-:Y:S02]  /*0180*/  CS2R R42, SRZ ;  /* 0x00000000002a7805 */ /* 0x000fe4000001ff00 */
[----:B------:R-:W-:Y:S01]  /*0190*/  CS2R R46, SRZ ;  /* 0x00000000002e7805 */ /* 0x000fe2000001ff00 */
[----:B-1----:R-:W-:Y:S01]  /*01a0*/  USHF.L.U32 UR6, UR6, 0x6, URZ ;  /* 0x0000000606067899 */ /* 0x002fe200080006ff */
[----:B------:R-:W-:Y:S01]  /*01b0*/  MOV R49, RZ ;  /* 0x000000ff00317202 */ /* 0x000fe20000000f00 */
[----:B------:R-:W1:Y:S01]  /*01c0*/  LDCU.64 UR12, c[0x0][0x358] ;  /* 0x00006b00ff0c77ac */ /* 0x000e620008000a00 */
[----:B---3--:R-:W-:Y:S02]  /*01d0*/  UIMAD UR5, UR4, UR5, URZ ;  /* 0x00000005040572a4 */ /* 0x008fe4000f8e02ff */
[----:B----4-:R-:W-:Y:S01]  /*01e0*/  USHF.L.U32 UR7, UR7, 0x6, URZ ;  /* 0x0000000607077899 */ /* 0x010fe200080006ff */
[C---:B0-----:R-:W-:Y:S01]  /*01f0*/  IMAD R0, R2.reuse, UR4, R13 ;  /* 0x0000000402007c24 */ /* 0x041fe2000f8e020d */
[----:B------:R-:W-:-:S04]  /*0200*/  LEA R2, R2, UR6, 0x2 ;  /* 0x0000000602027c11 */ /* 0x000fc8000f8e10ff */
[----:B------:R-:W-:Y:S01]  /*0210*/  LEA R4, R13, UR7, 0x3 ;  /* 0x000000070d047c11 */ /* 0x000fe2000f8e18ff */
[----:B------:R-:W-:Y:S06]  /*0220*/  BRA.U !UP0, `(.L_x_0) ;  /* 0x0000002908ec7547 */ /* 0x000fec000b800000 */
[----:B------:R-:W0:Y:S01]  /*0230*/  I2F.U32.RP R16, UR5 ;  /* 0x0000000500107d06 */ /* 0x000e220008209000 */
[----:B------:R-:W-:Y:S01]  /*0240*/  IADD3 R6, PT, PT, R0, UR5, RZ ;  /* 0x0000000500067c10 */ /* 0x000fe2000fffe0ff */
[----:B------:R-:W-:Y:S01]  /*0250*/  UMOV UR4, URZ ;  /* 0x000000ff00047c82 */ /* 0x000fe20008000000 */
[----:B------:R-:W-:Y:S02]  /*0260*/  IADD3 R17, PT, PT, RZ, -UR5, RZ ;  /* 0x80000005ff117c10 */ /* 0x000fe4000fffe0ff */
[C---:B------:R-:W-:Y:S02]  /*0270*/  ISETP.GE.U32.AND P0, PT, R6.reuse, 0x80, PT ;  /* 0x000000800600780c */ /* 0x040fe40003f06070 */
[----:B------:R-:W-:Y:S02]  /*0280*/  VIMNMX.U32 R15, PT, PT, R6, 0x80, !PT ;  /* 0x00000080060f7848 */ /* 0x000fe40007fe0000 */
[----:B------:R-:W-:Y:S02]  /*0290*/  SEL R14, RZ, 0x1, P0 ;  /* 0x00000001ff0e7807 */ /* 0x000fe40000000000 */
[----:B------:R-:W-:-:S02]  /*02a0*/  ISETP.NE.U32.AND P2, PT, RZ, UR5, PT ;  /* 0x00000005ff007c0c */ /* 0x000fc4000bf45070 */
[----:B------:R-:W-:Y:S01]  /*02b0*/  IADD3 R15, PT, PT, R15, -R6, -R14 ;  /* 0x800000060f0f7210 */ /* 0x000fe20007ffe80e */
[----:B0-----:R-:W0:Y:S01]  /*02c0*/  MUFU.RCP R16, R16 ;  /* 0x0000001000107308 */ /* 0x001e220000001000 */
[----:B------:R-:W-:Y:S02]  /*02d0*/  MOV R31, RZ ;  /* 0x000000ff001f7202 */ /* 0x000fe40000000f00 */
[----:B0-----:R-:W-:-:S05]  /*02e0*/  IADD3 R12, PT, PT, R16, 0xffffffe, RZ ;  /* 0x0ffffffe100c7810 */ /* 0x001fca0007ffe0ff */
[----:B------:R0:W2:Y:S02]  /*02f0*/  F2I.FTZ.U32.TRUNC.NTZ R13, R12 ;  /* 0x0000000c000d7305 */ /* 0x0000a4000021f000 */
[----:B0-----:R-:W-:Y:S01]  /*0300*/  MOV R12, RZ ;  /* 0x000000ff000c7202 */ /* 0x001fe20000000f00 */
[----:B--2---:R-:W-:-:S04]  /*0310*/  IMAD R17, R17, R13, RZ ;  /* 0x0000000d11117224 */ /* 0x004fc800078e02ff */
[----:B------:R-:W-:-:S06]  /*0320*/  IMAD.HI.U32 R16, R13, R17, R12 ;  /* 0x000000110d107227 */ /* 0x000fcc00078e000c */
[----:B------:R-:W-:-:S05]  /*0330*/  IMAD.HI.U32 R13, R16, R15, RZ ;  /* 0x0000000f100d7227 */ /* 0x000fca00078e00ff */
[----:B------:R-:W-:-:S05]  /*0340*/  IADD3 R6, PT, PT, -R13, RZ, RZ ;  /* 0x000000ff0d067210 */ /* 0x000fca0007ffe1ff */
[----:B------:R-:W-:-:S05]  /*0350*/  IMAD R15, R6, UR5, R15 ;  /* 0x00000005060f7c24 */ /* 0x000fca000f8e020f */
[----:B------:R-:W-:-:S13]  /*0360*/  ISETP.GE.U32.AND P0, PT, R15, UR5, PT ;  /* 0x000000050f007c0c */ /* 0x000fda000bf06070 */
[----:B------:R-:W-:Y:S02]  /*0370*/  @P0 IADD3 R15, PT, PT, R15, -UR5, RZ ;  /* 0x800000050f0f0c10 */ /* 0x000fe4000fffe0ff */
[----:B------:R-:W-:Y:S02]  /*0380*/  @P0 IADD3 R13, PT, PT, R13, 0x1, RZ ;  /* 0x000000010d0d0810 */ /* 0x000fe40007ffe0ff */
[----:B------:R-:W-:-:S13]  /*0390*/  ISETP.GE.U32.AND P1, PT, R15, UR5, PT ;  /* 0x000000050f007c0c */ /* 0x000fda000bf26070 */
[----:B------:R-:W-:Y:S02]  /*03a0*/  @P1 IADD3 R13, PT, PT, R13, 0x1, RZ ;  /* 0x000000010d0d1810 */ /* 0x000fe40007ffe0ff */
[----:B------:R-:W-:-:S04]  /*03b0*/  @!P2 LOP3.LUT R13, RZ, UR5, RZ, 0x33, !PT ;  /* 0x00000005ff0dac12 */ /* 0x000fc8000f8e33ff */
[----:B------:R-:W-:-:S07]  /*03c0*/  IADD3 R6, PT, PT, R14, R13, RZ ;  /* 0x0000000d0e067210 */ /* 0x000fce0007ffe0ff */
.L_x_19:
[----:B------:R-:W-:Y:S01]  /*03d0*/  ISETP.GT.U32.AND P0, PT, R0, 0x7f, PT ;  /* 0x0000007f0000780c */ /* 0x000fe20003f04070 */
[----:B------:R-:W0:Y:S01]  /*03e0*/  LDCU UR14, c[0x0][0x3a0] ;  /* 0x00007400ff0e77ac */ /* 0x000e220008000800 */
[----:B------:R-:W-:Y:S01]  /*03f0*/  BSSY.RECONVERGENT B0, `(.L_x_1) ;  /* 0x0000177000007945 */ /* 0x000fe20003800200 */
[----:B------:R-:W2:Y:S01]  /*0400*/  LDCU UR15, c[0x0][0x39c] ;  /* 0x00007380ff0f77ac */ /* 0x000ea20008000800 */
[----:B------:R-:W3:Y:S09]  /*0410*/  LDCU.64 UR10, c[0x0][0x398] ;  /* 0x00007300ff0a77ac */ /* 0x000ef20008000a00 */
[----:B------:R-:W-:Y:S05]  /*0420*/  @P0 BRA `(.L_x_2) ;  /* 0x0000001400cc0947 */ /* 0x000fea0003800000 */
[----:B------:R-:W-:Y:S01]  /*0430*/  IADD3 R18, PT, PT, R6, 0x1, RZ ;  /* 0x0000000106127810 */ /* 0x000fe20007ffe0ff */
[----:B------:R-:W-:Y:S01]  /*0440*/  BSSY.RECONVERGENT B1, `(.L_x_3) ;  /* 0x0000057000017945 */ /* 0x000fe20003800200 */
[----:B------:R-:W-:Y:S02]  /*0450*/  MOV R20, R0 ;  /* 0x0000000000147202 */ /* 0x000fe40000000f00 */
[----:B------:R-:W-:-:S04]  /*0460*/  LOP3.LUT R18, R18, 0x3, RZ, 0xc0, !PT ;  /* 0x0000000312127812 */ /* 0x000fc800078ec0ff */
[----:B------:R-:W-:-:S13]  /*0470*/  ISETP.NE.AND P1, PT, R18, RZ, PT ;  /* 0x000000ff1200720c */ /* 0x000fda0003f25270 */
[----:B------:R-:W-:Y:S05]  /*0480*/  @!P1 BRA `(.L_x_4) ;  /* 0x0000000400489947 */ /* 0x000fea0003800000 */
[----:B------:R-:W4:Y:S01]  /*0490*/  LDC.64 R16, c[0x0][0x398] ;  /* 0x0000e600ff107b82 */ /* 0x000f220000000a00 */
[C---:B------:R-:W-:Y:S01]  /*04a0*/  SHF.L.U32 R19, R0.reuse, 0x2, RZ ;  /* 0x0000000200137819 */ /* 0x040fe200000006ff */
[----:B------:R-:W-:Y:S01]  /*04b0*/  BSSY.RECONVERGENT B2, `(.L_x_5) ;  /* 0x0000019000027945 */ /* 0x000fe20003800200 */
[----:B------:R-:W-:Y:S02]  /*04c0*/  LEA.HI R15, R0, UR6, RZ, 0x1f ;  /* 0x00000006000f7c11 */ /* 0x000fe4000f8ff8ff */
[----:B------:R-:W-:Y:S02]  /*04d0*/  LOP3.LUT R19, R19, 0x4, RZ, 0xc0, !PT ;  /* 0x0000000413137812 */ /* 0x000fe400078ec0ff */
[----:B------:R-:W-:Y:S02]  /*04e0*/  ISETP.NE.AND P2, PT, R18, 0x1, PT ;  /* 0x000000011200780c */ /* 0x000fe40003f45270 */
[----:B------:R-:W-:Y:S02]  /*04f0*/  IADD3 R14, PT, PT, R19, UR4, RZ ;  /* 0x00000004130e7c10 */ /* 0x000fe4000fffe0ff */
[----:B------:R-:W-:-:S02]  /*0500*/  IADD3 R20, PT, PT, R0, UR5, RZ ;  /* 0x0000000500147c10 */ /* 0x000fc4000fffe0ff */
[----:B------:R-:W-:-:S04]  /*0510*/  IADD3 R12, PT, PT, R14, 0x3, RZ ;  /* 0x000000030e0c7810 */ /* 0x000fc80007ffe0ff */
[----:B----4-:R-:W-:-:S04]  /*0520*/  ISETP.GE.AND P0, PT, R12, R17, PT ;  /* 0x000000110c00720c */ /* 0x010fc80003f06270 */
[----:B------:R-:W-:-:S13]  /*0530*/  ISETP.GE.OR P0, PT, R15, R16, P0 ;  /* 0x000000100f00720c */ /* 0x000fda0000706670 */
[----:B------:R-:W-:Y:S05]  /*0540*/  @P0 BRA `(.L_x_6) ;  /* 0x00000000003c0947 */ /* 0x000fea0003800000 */
[----:B------:R-:W4:Y:S01]  /*0550*/  LDC.64 R12, c[0x0][0x380] ;  /* 0x0000e000ff0c7b82 */ /* 0x000f220000000a00 */
[----:B------:R-:W-:-:S04]  /*0560*/  IMAD R15, R15, R17, R14 ;  /* 0x000000110f0f7224 */ /* 0x000fc800078e020e */
[----:B----4-:R-:W-:-:S06]  /*0570*/  IMAD.WIDE.U32 R12, R15, 0x4, R12 ;  /* 0x000000040f0c7825 */ /* 0x010fcc00078e000c */
[----:B-1----:R-:W4:Y:S01]  /*0580*/  LDG.E.128.CONSTANT R12, desc[UR12][R12.64] ;  /* 0x0000000c0c0c7981 */ /* 0x002f22000c1e9d00 */
[----:B------:R-:W1:Y:S01]  /*0590*/  S2UR UR9, SR_CgaCtaId ;  /* 0x00000000000979c3 */ /* 0x000e620000008800 */
[----:B------:R-:W-:Y:S01]  /*05a0*/  UMOV UR8, 0x400 ;  /* 0x0000040000087882 */ /* 0x000fe20000000000 */
[----:B------:R-:W-:-:S04]  /*05b0*/  SHF.L.U32 R21, R0, 0x1, RZ ;  /* 0x0000000100157819 */ /* 0x000fc800000006ff */
[----:B------:R-:W-:Y:S01]  /*05c0*/  LOP3.LUT R22, R21, 0xfffffffc, RZ, 0xc0, !PT ;  /* 0xfffffffc15167812 */ /* 0x000fe200078ec0ff */
[----:B-1----:R-:W-:-:S06]  /*05d0*/  ULEA UR8, UR9, UR8, 0x18 ;  /* 0x0000000809087291 */ /* 0x002fcc000f8ec0ff */
[----:B------:R-:W-:-:S04]  /*05e0*/  LEA R19, R19, UR8, 0x8 ;  /* 0x0000000813137c11 */ /* 0x000fc8000f8e40ff */
[----:B------:R-:W-:-:S05]  /*05f0*/  IADD3 R19, PT, PT, R19, R22, RZ ;  /* 0x0000001613137210 */ /* 0x000fca0007ffe0ff */
[----:B----4-:R4:W-:Y:S04]  /*0600*/  STS [R19], R12 ;  /* 0x0000000c13007388 */ /* 0x0109e80000000800 */
[----:B------:R4:W-:Y:S04]  /*0610*/  STS [R19+0x100], R13 ;  /* 0x0001000d13007388 */ /* 0x0009e80000000800 */
[----:B------:R4:W-:Y:S04]  /*0620*/  STS [R19+0x200], R14 ;  /* 0x0002000e13007388 */ /* 0x0009e80000000800 */
[----:B------:R4:W-:Y:S02]  /*0630*/  STS [R19+0x300], R15 ;  /* 0x0003000f13007388 */ /* 0x0009e40000000800 */
.L_x_6:
[----:B0123--:R-:W-:Y:S05]  /*0640*/  BSYNC.RECONVERGENT B2 ;  /* 0x0000000000027941 */ /* 0x00ffea0003800200 */
.L_x_5:
[----:B------:R-:W-:Y:S05]  /*0650*/  @!P2 BRA `(.L_x_4) ;  /* 0x0000000000d4a947 */ /* 0x000fea0003800000 */
[C---:B----4-:R-:W-:Y:S01]  /*0660*/  SHF.L.U32 R19, R20.reuse, 0x2, RZ ;  /* 0x0000000214137819 */ /* 0x050fe200000006ff */
[----:B------:R-:W-:Y:S01]  /*0670*/  BSSY.RECONVERGENT B2, `(.L_x_7) ;  /* 0x0000019000027945 */ /* 0x000fe20003800200 */
[----:B------:R-:W-:Y:S02]  /*0680*/  LEA.HI R15, R20, UR6, RZ, 0x1f ;  /* 0x00000006140f7c11 */ /* 0x000fe4000f8ff8ff */
[----:B------:R-:W-:Y:S02]  /*0690*/  LOP3.LUT R19, R19, 0x4, RZ, 0xc0, !PT ;  /* 0x0000000413137812 */ /* 0x000fe400078ec0ff */
[----:B------:R-:W-:Y:S02]  /*06a0*/  ISETP.NE.AND P2, PT, R18, 0x2, PT ;  /* 0x000000021200780c */ /* 0x000fe40003f45270 */
[----:B------:R-:W-:Y:S02]  /*06b0*/  IADD3 R14, PT, PT, R19, UR4, RZ ;  /* 0x00000004130e7c10 */ /* 0x000fe4000fffe0ff */
[----:B------:R-:W-:-:S02]  /*06c0*/  IADD3 R18, PT, PT, R20, UR5, RZ ;  /* 0x0000000514127c10 */ /* 0x000fc4000fffe0ff */
[----:B------:R-:W-:-:S04]  /*06d0*/  IADD3 R12, PT, PT, R14, 0x3, RZ ;  /* 0x000000030e0c7810 */ /* 0x000fc80007ffe0ff */
[----:B------:R-:W-:-:S04]  /*06e0*/  ISETP.GE.AND P0, PT, R12, R17, PT ;  /* 0x000000110c00720c */ /* 0x000fc80003f06270 */
[----:B------:R-:W-:-:S13]  /*06f0*/  ISETP.GE.OR P0, PT, R15, R16, P0 ;  /* 0x000000100f00720c */ /* 0x000fda0000706670 */
[----:B------:R-:W-:Y:S05]  /*0700*/  @P0 BRA `(.L_x_8) ;  /* 0x00000000003c0947 */ /* 0x000fea0003800000 */
[----:B------:R-:W0:Y:S01]  /*0710*/  LDC.64 R12, c[0x0][0x380] ;  /* 0x0000e000ff0c7b82 */ /* 0x000e220000000a00 */
[----:B------:R-:W-:-:S04]  /*0720*/  IMAD R15, R15, R17, R14 ;  /* 0x000000110f0f7224 */ /* 0x000fc800078e020e */
[----:B0-----:R-:W-:-:S06]  /*0730*/  IMAD.WIDE.U32 R12, R15, 0x4, R12 ;  /* 0x000000040f0c7825 */ /* 0x001fcc00078e000c */
[----:B------:R-:W2:Y:S01]  /*0740*/  LDG.E.128.CONSTANT R12, desc[UR12][R12.64] ;  /* 0x0000000c0c0c7981 */ /* 0x000ea2000c1e9d00 */
[----:B------:R-:W0:Y:S01]  /*0750*/  S2UR UR9, SR_CgaCtaId ;  /* 0x00000000000979c3 */ /* 0x000e220000008800 */
[----:B------:R-:W-:Y:S01]  /*0760*/  UMOV UR8, 0x400 ;  /* 0x0000040000087882 */ /* 0x000fe20000000000 */
[----:B------:R-:W-:-:S04]  /*0770*/  SHF.L.U32 R20, R20, 0x1, RZ ;  /* 0x0000000114147819 */ /* 0x000fc800000006ff */
[----:B------:R-:W-:Y:S01]  /*0780*/  LOP3.LUT R20, R20, 0xfffffffc, RZ, 0xc0, !PT ;  /* 0xfffffffc14147812 */ /* 0x000fe200078ec0ff */
[----:B0-----:R-:W-:-:S06]  /*0790*/  ULEA UR8, UR9, UR8, 0x18 ;  /* 0x0000000809087291 */ /* 0x001fcc000f8ec0ff */
[----:B------:R-:W-:-:S04]  /*07a0*/  LEA R19, R19, UR8, 0x8 ;  /* 0x0000000813137c11 */ /* 0x000fc8000f8e40ff */
[----:B------:R-:W-:-:S05]  /*07b0*/  IADD3 R19, PT, PT, R19, R20, RZ ;  /* 0x0000001413137210 */ /* 0x000fca0007ffe0ff */
[----:B--2---:R0:W-:Y:S04]  /*07c0*/  STS [R19], R12 ;  /* 0x0000000c13007388 */ /* 0x0041e80000000800 */
[----:B------:R0:W-:Y:S04]  /*07d0*/  STS [R19+0x100], R13 ;  /* 0x0001000d13007388 */ /* 0x0001e80000000800 */
[----:B------:R0:W-:Y:S04]  /*07e0*/  STS [R19+0x200], R14 ;  /* 0x0002000e13007388 */ /* 0x0001e80000000800 */
[----:B------:R0:W-:Y:S02]  /*07f0*/  STS [R19+0x300], R15 ;  /* 0x0003000f13007388 */ /* 0x0001e40000000800 */
.L_x_8:
[----:B------:R-:W-:Y:S05]  /*0800*/  BSYNC.RECONVERGENT B2 ;  /* 0x0000000000027941 */ /* 0x000fea0003800200 */
.L_x_7:
[----:B------:R-:W-:Y:S01]  /*0810*/  MOV R20, R18 ;  /* 0x0000001200147202 */ /* 0x000fe20000000f00 */
[----:B------:R-:W-:Y:S06]  /*0820*/  @!P2 BRA `(.L_x_4) ;  /* 0x000000000060a947 */ /* 0x000fec0003800000 */
[C---:B0-----:R-:W-:Y:S02]  /*0830*/  SHF.L.U32 R19, R18.reuse, 0x2, RZ ;  /* 0x0000000212137819 */ /* 0x041fe400000006ff */
[C---:B------:R-:W-:Y:S02]  /*0840*/  LEA.HI R15, R18.reuse, UR6, RZ, 0x1f ;  /* 0x00000006120f7c11 */ /* 0x040fe4000f8ff8ff */
[----:B------:R-:W-:Y:S02]  /*0850*/  LOP3.LUT R19, R19, 0x4, RZ, 0xc0, !PT ;  /* 0x0000000413137812 */ /* 0x000fe400078ec0ff */
[----:B------:R-:W-:Y:S02]  /*0860*/  IADD3 R20, PT, PT, R18, UR5, RZ ;  /* 0x0000000512147c10 */ /* 0x000fe4000fffe0ff */
[----:B------:R-:W-:-:S04]  /*0870*/  IADD3 R14, PT, PT, R19, UR4, RZ ;  /* 0x00000004130e7c10 */ /* 0x000fc8000fffe0ff */
        /* <DEDUP_REMOVED lines=19> */
.L_x_4:
[----:B0123--:R-:W-:Y:S05]  /*09b0*/  BSYNC.RECONVERGENT B1 ;  /* 0x0000000000017941 */ /* 0x00ffea0003800200 */
.L_x_3:
[----:B------:R-:W-:Y:S01]  /*09c0*/  ISETP.GE.U32.AND P3, PT, R6, 0x3, PT ;  /* 0x000000030600780c */ /* 0x000fe20003f66070 */
[----:B------:R-:W-:-:S12]  /*09d0*/  BSSY.RECONVERGENT B1, `(.L_x_9) ;  /* 0x000006e000017945 */ /* 0x000fd80003800200 */
[----:B------:R-:W-:Y:S05]  /*09e0*/  @!P3 BRA `(.L_x_10) ;  /* 0x0000000400b0b947 */ /* 0x000fea0003800000 */
[----:B------:R-:W-:Y:S02]  /*09f0*/  SHF.L.U32 R51, R20, 0x2, RZ ;  /* 0x0000000214337819 */ /* 0x000fe400000006ff */
[----:B----4-:R-:W-:Y:S02]  /*0a00*/  MOV R15, UR5 ;  /* 0x00000005000f7c02 */ /* 0x010fe40008000f00 */
[----:B------:R-:W-:Y:S02]  /*0a10*/  MOV R12, UR5 ;  /* 0x00000005000c7c02 */ /* 0x000fe40008000f00 */
[----:B------:R-:W-:Y:S01]  /*0a20*/  MOV R13, UR5 ;  /* 0x00000005000d7c02 */ /* 0x000fe20008000f00 */
[----:B------:R-:W-:Y:S01]  /*0a30*/  IMAD R48, R15, 0x3, R20 ;  /* 0x000000030f307824 */ /* 0x000fe200078e0214 */
[----:B------:R-:W-:Y:S01]  /*0a40*/  MOV R50, UR5 ;  /* 0x0000000500327c02 */ /* 0x000fe20008000f00 */
[----:B------:R-:W-:Y:S01]  /*0a50*/  IMAD R23, R12, 0xc, R51 ;  /* 0x0000000c0c177824 */ /* 0x000fe200078e0233 */
[----:B------:R-:W-:-:S02]  /*0a60*/  IADD3 R22, PT, PT, R20, UR5, RZ ;  /* 0x0000000514167c10 */ /* 0x000fc4000fffe0ff */
[----:B------:R-:W-:Y:S02]  /*0a70*/  LEA R52, R13, R20, 0x1 ;  /* 0x000000140d347211 */ /* 0x000fe400078e08ff */
[----:B------:R-:W-:Y:S02]  /*0a80*/  LEA R50, R50, R51, 0x3 ;  /* 0x0000003332327211 */ /* 0x000fe400078e18ff */
[----:B------:R-:W-:-:S07]  /*0a90*/  SHF.L.U32 R21, R22, 0x2, RZ ;  /* 0x0000000216157819 */ /* 0x000fce00000006ff */
.L_x_11:
[----:B------:R-:W-:Y:S02]  /*0aa0*/  LOP3.LUT R14, R51, 0x4, RZ, 0xc0, !PT ;  /* 0x00000004330e7812 */ /* 0x000fe400078ec0ff */
[----:B------:R-:W-:Y:S02]  /*0ab0*/  SHF.R.U32.HI R16, RZ, 0x1, R20 ;  /* 0x00000001ff107819 */ /* 0x000fe40000011614 */
[----:B------:R-:W-:Y:S02]  /*0ac0*/  IADD3 R12, PT, PT, R14, UR4, RZ ;  /* 0x000000040e0c7c10 */ /* 0x000fe4000fffe0ff */
[----:B------:R-:W-:Y:S02]  /*0ad0*/  IADD3 R15, PT, PT, R16, UR6, RZ ;  /* 0x00000006100f7c10 */ /* 0x000fe4000fffe0ff */
[----:B------:R-:W-:-:S04]  /*0ae0*/  IADD3 R13, PT, PT, R12, 0x3, RZ ;  /* 0x000000030c0d7810 */ /* 0x000fc80007ffe0ff */
[----:B------:R-:W-:-:S04]  /*0af0*/  ISETP.GE.AND P0, PT, R13, UR11, PT ;  /* 0x0000000b0d007c0c */ /* 0x000fc8000bf06270 */
[----:B------:R-:W-:-:S13]  /*0b00*/  ISETP.GE.OR P0, PT, R15, UR10, P0 ;  /* 0x0000000a0f007c0c */ /* 0x000fda0008706670 */
[----:B------:R-:W0:Y:S01]  /*0b10*/  @!P0 S2R R13, SR_CgaCtaId ;  /* 0x00000000000d8919 */ /* 0x000e220000008800 */
[----:B------:R-:W-:Y:S01]  /*0b20*/  @!P0 IMAD R15, R15, UR11, R12 ;  /* 0x0000000b0f0f8c24 */ /* 0x000fe2000f8e020c */
[----:B------:R-:W-:-:S04]  /*0b30*/  @!P0 MOV R12, 0x400 ;  /* 0x00000400000c8802 */ /* 0x000fc80000000f00 */
[----:B0-----:R-:W-:Y:S02]  /*0b40*/  @!P0 LEA R17, R13, R12, 0x18 ;  /* 0x0000000c0d118211 */ /* 0x001fe400078ec0ff */
[----:B------:R-:W0:Y:S02]  /*0b50*/  @!P0 LDC.64 R12, c[0x0][0x380] ;  /* 0x0000e000ff0c8b82 */ /* 0x000e240000000a00 */
[----:B------:R-:W-:Y:S01]  /*0b60*/  @!P0 LEA R17, R14, R17, 0x8 ;  /* 0x000000110e118211 */ /* 0x000fe200078e40ff */
[----:B0-----:R-:W-:-:S06]  /*0b70*/  @!P0 IMAD.WIDE.U32 R12, R15, 0x4, R12 ;  /* 0x000000040f0c8825 */ /* 0x001fcc00078e000c */
[----:B------:R-:W2:Y:S01]  /*0b80*/  @!P0 LDG.E.128.CONSTANT R12, desc[UR12][R12.64] ;  /* 0x0000000c0c0c8981 */ /* 0x000ea2000c1e9d00 */
[----:B------:R-:W-:Y:S02]  /*0b90*/  @!P0 LEA R54, R16, R17, 0x2 ;  /* 0x0000001110368211 */ /* 0x000fe400078e10ff */
[----:B------:R-:W-:Y:S02]  /*0ba0*/  LOP3.LUT R16, R21, 0x4, RZ, 0xc0, !PT ;  /* 0x0000000415107812 */ /* 0x000fe400078ec0ff */
[----:B------:R-:W-:Y:S02]  /*0bb0*/  SHF.R.U32.HI R53, RZ, 0x1, R22 ;  /* 0x00000001ff357819 */ /* 0x000fe40000011616 */
[----:B------:R-:W-:-:S04]  /*0bc0*/  IADD3 R18, PT, PT, R16, UR4, RZ ;  /* 0x0000000410127c10 */ /* 0x000fc8000fffe0ff */
[----:B------:R-:W-:-:S04]  /*0bd0*/  IADD3 R17, PT, PT, R18, 0x3, RZ ;  /* 0x0000000312117810 */ /* 0x000fc80007ffe0ff */
[----:B------:R-:W-:Y:S02]  /*0be0*/  ISETP.GE.AND P2, PT, R17, UR11, PT ;  /* 0x0000000b11007c0c */ /* 0x000fe4000bf46270 */
[----:B------:R-:W-:-:S04]  /*0bf0*/  IADD3 R17, PT, PT, R53, UR6, RZ ;  /* 0x0000000635117c10 */ /* 0x000fc8000fffe0ff */
[----:B------:R-:W-:-:S13]  /*0c00*/  ISETP.GE.OR P2, PT, R17, UR10, P2 ;  /* 0x0000000a11007c0c */ /* 0x000fda0009746670 */
[----:B------:R-:W0:Y:S01]  /*0c10*/  @!P2 S2R R19, SR_CgaCtaId ;  /* 0x000000000013a919 */ /* 0x000e220000008800 */
[----:B------:R-:W-:Y:S01]  /*0c20*/  @!P2 IMAD R17, R17, UR11, R18 ;  /* 0x0000000b1111ac24 */ /* 0x000fe2000f8e0212 */
[----:B--2---:R1:W-:Y:S04]  /*0c30*/  @!P0 STS [R54], R12 ;  /* 0x0000000c36008388 */ /* 0x0043e80000000800 */
[----:B------:R2:W-:Y:S04]  /*0c40*/  @!P0 STS [R54+0x100], R13 ;  /* 0x0001000d36008388 */ /* 0x0005e80000000800 */
[----:B------:R3:W-:Y:S01]  /*0c50*/  @!P0 STS [R54+0x200], R14 ;  /* 0x0002000e36008388 */ /* 0x0007e20000000800 */
[----:B-1----:R-:W-:-:S03]  /*0c60*/  @!P2 MOV R12, 0x400 ;  /* 0x00000400000ca802 */ /* 0x002fc60000000f00 */
[----:B------:R1:W-:Y:S01]  /*0c70*/  @!P0 STS [R54+0x300], R15 ;  /* 0x0003000f36008388 */ /* 0x0003e20000000800 */
[----:B0-----:R-:W-:Y:S02]  /*0c80*/  @!P2 LEA R19, R19, R12, 0x18 ;  /* 0x0000000c1313a211 */ /* 0x001fe400078ec0ff */
[----:B--2---:R-:W0:Y:S02]  /*0c90*/  @!P2 LDC.64 R12, c[0x0][0x380] ;  /* 0x0000e000ff0cab82 */ /* 0x004e240000000a00 */
[----:B---3--:R-:W-:Y:S01]  /*0ca0*/  @!P2 LEA R14, R16, R19, 0x8 ;  /* 0x00000013100ea211 */ /* 0x008fe200078e40ff */
[----:B0-----:R-:W-:-:S05]  /*0cb0*/  @!P2 IMAD.WIDE.U32 R12, R17, 0x4, R12 ;  /* 0x00000004110ca825 */ /* 0x001fca00078e000c */
[----:B------:R0:W2:Y:S01]  /*0cc0*/  @!P2 LDG.E.128.CONSTANT R16, desc[UR12][R12.64] ;  /* 0x0000000c0c10a981 */ /* 0x0000a2000c1e9d00 */
[----:B------:R-:W-:Y:S02]  /*0cd0*/  @!P2 LEA R55, R53, R14, 0x2 ;  /* 0x0000000e3537a211 */ /* 0x000fe400078e10ff */
[----:B------:R-:W-:Y:S02]  /*0ce0*/  LOP3.LUT R14, R50, 0x4, RZ, 0xc0, !PT ;  /* 0x00000004320e7812 */ /* 0x000fe400078ec0ff */
[----:B------:R-:W-:Y:S02]  /*0cf0*/  SHF.R.U32.HI R53, RZ, 0x1, R52 ;  /* 0x00000001ff357819 */ /* 0x000fe40000011634 */
[----:B-1----:R-:W-:-:S04]  /*0d00*/  IADD3 R54, PT, PT, R14, UR4, RZ ;  /* 0x000000040e367c10 */ /* 0x002fc8000fffe0ff */
[----:B------:R-:W-:-:S04]  /*0d10*/  IADD3 R15, PT, PT, R54, 0x3, RZ ;  /* 0x00000003360f7810 */ /* 0x000fc80007ffe0ff */
[----:B------:R-:W-:Y:S02]  /*0d20*/  ISETP.GE.AND P0, PT, R15, UR11, PT ;  /* 0x0000000b0f007c0c */ /* 0x000fe4000bf06270 */
[----:B------:R-:W-:-:S04]  /*0d30*/  IADD3 R15, PT, PT, R53, UR6, RZ ;  /* 0x00000006350f7c10 */ /* 0x000fc8000fffe0ff */
[----:B------:R-:W-:-:S13]  /*0d40*/  ISETP.GE.OR P0, PT, R15, UR10, P0 ;  /* 0x0000000a0f007c0c */ /* 0x000fda0008706670 */
[----:B0-----:R-:W0:Y:S01]  /*0d50*/  @!P0 S2R R13, SR_CgaCtaId ;  /* 0x00000000000d8919 */ /* 0x001e220000008800 */
[----:B------:R-:W-:Y:S01]  /*0d60*/  @!P0 MOV R12, 0x400 ;  /* 0x00000400000c8802 */ /* 0x000fe20000000f00 */
[----:B------:R-:W-:Y:S01]  /*0d70*/  @!P0 IMAD R15, R15, UR11, R54 ;  /* 0x0000000b0f0f8c24 */ /* 0x000fe2000f8e0236 */
[----:B--2---:R0:W-:Y:S04]  /*0d80*/  @!P2 STS [R55+0x100], R17 ;  /* 0x000100113700a388 */ /* 0x0041e80000000800 */
[----:B------:R1:W-:Y:S04]  /*0d90*/  @!P2 STS [R55], R16 ;  /* 0x000000103700a388 */ /* 0x0003e80000000800 */
[----:B------:R2:W-:Y:S01]  /*0da0*/  @!P2 STS [R55+0x200], R18 ;  /* 0x000200123700a388 */ /* 0x0005e20000000800 */
[----:B0-----:R-:W-:-:S02]  /*0db0*/  @!P0 LEA R17, R13, R12, 0x18 ;  /* 0x0000000c0d118211 */ /* 0x001fc400078ec0ff */
[----:B------:R-:W0:Y:S01]  /*0dc0*/  @!P0 LDC.64 R12, c[0x0][0x380] ;  /* 0x0000e000ff0c8b82 */ /* 0x000e220000000a00 */
[----:B------:R3:W-:Y:S01]  /*0dd0*/  @!P2 STS [R55+0x300], R19 ;  /* 0x000300133700a388 */ /* 0x0007e20000000800 */
[----:B------:R-:W-:Y:S01]  /*0de0*/  @!P0 LEA R54, R14, R17, 0x8 ;  /* 0x000000110e368211 */ /* 0x000fe200078e40ff */
[----:B0-----:R-:W-:-:S06]  /*0df0*/  @!P0 IMAD.WIDE.U32 R12, R15, 0x4, R12 ;  /* 0x000000040f0c8825 */ /* 0x001fcc00078e000c */
[----:B------:R-:W4:Y:S01]  /*0e00*/  @!P0 LDG.E.128.CONSTANT R12, desc[UR12][R12.64] ;  /* 0x0000000c0c0c8981 */ /* 0x000f22000c1e9d00 */
[----:B-1----:R-:W-:Y:S02]  /*0e10*/  LOP3.LUT R16, R23, 0x4, RZ, 0xc0, !PT ;  /* 0x0000000417107812 */ /* 0x002fe400078ec0ff */
[----:B------:R-:W-:Y:S02]  /*0e20*/  @!P0 LEA R54, R53, R54, 0x2 ;  /* 0x0000003635368211 */ /* 0x000fe400078e10ff */
[----:B--2---:R-:W-:Y:S02]  /*0e30*/  IADD3 R18, PT, PT, R16, UR4, RZ ;  /* 0x0000000410127c10 */ /* 0x004fe4000fffe0ff */
[----:B------:R-:W-:Y:S02]  /*0e40*/  SHF.R.U32.HI R53, RZ, 0x1, R48 ;  /* 0x00000001ff357819 */ /* 0x000fe40000011630 */
[----:B------:R-:W-:-:S04]  /*0e50*/  IADD3 R17, PT, PT, R18, 0x3, RZ ;  /* 0x0000000312117810 */ /* 0x000fc80007ffe0ff */
[----:B------:R-:W-:Y:S02]  /*0e60*/  ISETP.GE.AND P2, PT, R17, UR11, PT ;  /* 0x0000000b11007c0c */ /* 0x000fe4000bf46270 */
[----:B------:R-:W-:-:S04]  /*0e70*/  IADD3 R17, PT, PT, R53, UR6, RZ ;  /* 0x0000000635117c10 */ /* 0x000fc8000fffe0ff */
[----:B------:R-:W-:-:S13]  /*0e80*/  ISETP.GE.OR P2, PT, R17, UR10, P2 ;  /* 0x0000000a11007c0c */ /* 0x000fda0009746670 */
[----:B---3--:R-:W0:Y:S01]  /*0e90*/  @!P2 S2R R19, SR_CgaCtaId ;  /* 0x000000000013a919 */ /* 0x008e220000008800 */
[----:B------:R-:W-:Y:S01]  /*0ea0*/  @!P2 IMAD R17, R17, UR11, R18 ;  /* 0x0000000b1111ac24 */ /* 0x000fe2000f8e0212 */
[----:B----4-:R1:W-:Y:S04]  /*0eb0*/  @!P0 STS [R54], R12 ;  /* 0x0000000c36008388 */ /* 0x0103e80000000800 */
        /* <DEDUP_REMOVED lines=9> */
[----:B-1----:R-:W-:Y:S02]  /*0f50*/  MOV R15, UR5 ;  /* 0x00000005000f7c02 */ /* 0x002fe40008000f00 */
[----:B------:R-:W-:Y:S02]  /*0f60*/  @!P2 LEA R14, R53, R14, 0x2 ;  /* 0x0000000e350ea211 */ /* 0x000fe400078e10ff */
[----:B------:R-:W-:Y:S02]  /*0f70*/  IADD3 R20, PT, PT, R15, UR5, R20 ;  /* 0x000000050f147c10 */ /* 0x000fe4000fffe014 */
[----:B------:R-:W-:Y:S02]  /*0f80*/  MOV R53, UR5 ;  /* 0x0000000500357c02 */ /* 0x000fe40008000f00 */
[----:B------:R-:W-:Y:S02]  /*0f90*/  MOV R55, UR5 ;  /* 0x0000000500377c02 */ /* 0x000fe40008000f00 */
[----:B0-----:R-:W-:-:S02]  /*0fa0*/  MOV R13, UR5 ;  /* 0x00000005000d7c02 */ /* 0x001fc40008000f00 */
[----:B------:R-:W-:Y:S02]  /*0fb0*/  MOV R12, UR5 ;  /* 0x00000005000c7c02 */ /* 0x000fe40008000f00 */
[----:B------:R-:W-:Y:S02]  /*0fc0*/  IADD3 R20, PT, PT, R13, UR5, R20 ;  /* 0x000000050d147c10 */ /* 0x000fe4000fffe014 */
[----:B------:R-:W-:Y:S02]  /*0fd0*/  LEA R52, R53, R52, 0x2 ;  /* 0x0000003435347211 */ /* 0x000fe400078e10ff */
[----:B------:R-:W-:Y:S02]  /*0fe0*/  ISETP.GE.U32.AND P0, PT, R20, 0x80, PT ;  /* 0x000000801400780c */ /* 0x000fe40003f06070 */
[----:B------:R-:W-:Y:S02]  /*0ff0*/  LEA R50, R55, R50, 0x4 ;  /* 0x0000003237327211 */ /* 0x000fe400078e20ff */
[----:B------:R-:W-:-:S02]  /*1000*/  LEA R48, R15, R48, 0x2 ;  /* 0x000000300f307211 */ /* 0x000fc400078e10ff */
[C---:B------:R-:W-:Y:S02]  /*1010*/  LEA R23, R12.reuse, R23, 0x4 ;  /* 0x000000170c177211 */ /* 0x040fe400078e20ff */
[----:B------:R-:W-:Y:S02]  /*1020*/  LEA R21, R12, R21, 0x4 ;  /* 0x000000150c157211 */ /* 0x000fe400078e20ff */
[----:B------:R-:W-:Y:S01]  /*1030*/  LEA R22, R13, R22, 0x2 ;  /* 0x000000160d167211 */ /* 0x000fe200078e10ff */
[----:B--2---:R-:W-:Y:S04]  /*1040*/  @!P2 STS [R14], R16 ;  /* 0x000000100e00a388 */ /* 0x004fe80000000800 */
[----:B------:R-:W-:Y:S04]  /*1050*/  @!P2 STS [R14+0x100], R17 ;  /* 0x000100110e00a388 */ /* 0x000fe80000000800 */
[----:B------:R-:W-:Y:S04]  /*1060*/  @!P2 STS [R14+0x200], R18 ;  /* 0x000200120e00a388 */ /* 0x000fe80000000800 */
[----:B------:R0:W-:Y:S02]  /*1070*/  @!P2 STS [R14+0x300], R19 ;  /* 0x000300130e00a388 */ /* 0x0001e40000000800 */
[----:B0-----:R-:W-:-:S04]  /*1080*/  MOV R14, UR5 ;  /* 0x00000005000e7c02 */ /* 0x001fc80008000f00 */
[----:B------:R-:W-:Y:S01]  /*1090*/  LEA R51, R14, R51, 0x4 ;  /* 0x000000330e337211 */ /* 0x000fe200078e20ff */
[----:B------:R-:W-:Y:S06]  /*10a0*/  @!P0 BRA `(.L_x_11) ;  /* 0xfffffff8007c8947 */ /* 0x000fec000383ffff */
.L_x_10:
[----:B------:R-:W-:Y:S05]  /*10b0*/  BSYNC.RECONVERGENT B1 ;  /* 0x0000000000017941 */ /* 0x000fea0003800200 */
.L_x_9:
[----:B------:R-:W-:Y:S01]  /*10c0*/  BSSY.RECONVERGENT B1, `(.L_x_12) ;  /* 0x0000056000017945 */ /* 0x000fe20003800200 */
[----:B------:R-:W-:-:S03]  /*10d0*/  MOV R22, R0 ;  /* 0x0000000000167202 */ /* 0x000fc60000000f00 */
[----:B------:R-:W-:Y:S05]  /*10e0*/  @!P1 BRA `(.L_x_13) ;  /* 0x00000004004c9947 */ /* 0x000fea0003800000 */
[----:B------:R-:W0:Y:S01]  /*10f0*/  LDC R16, c[0x0][0x3a0] ;  /* 0x0000e800ff107b82 */ /* 0x000e220000000800 */
[----:B----4-:R-:W-:Y:S01]  /*1100*/  SHF.L.U32 R12, R0, 0x2, RZ ;  /* 0x00000002000c7819 */ /* 0x010fe200000006ff */
[----:B------:R-:W-:Y:S01]  /*1110*/  BSSY.RECONVERGENT B2, `(.L_x_14) ;  /* 0x000001b000027945 */ /* 0x000fe20003800200 */
[----:B------:R-:W-:Y:S02]  /*1120*/  SHF.R.U32.HI R20, RZ, 0x4, R0 ;  /* 0x00000004ff147819 */ /* 0x000fe40000011600 */
[----:B------:R-:W-:Y:S02]  /*1130*/  LOP3.LUT R12, R12, 0x3c, RZ, 0xc0, !PT ;  /* 0x0000003c0c0c7812 */ /* 0x000fe400078ec0ff */
[----:B------:R-:W-:Y:S01]  /*1140*/  IADD3 R15, PT, PT, R20, UR4, RZ ;  /* 0x00000004140f7c10 */ /* 0x000fe2000fffe0ff */
[----:B------:R-:W1:Y:S01]  /*1150*/  LDC R17, c[0x0][0x39c] ;  /* 0x0000e700ff117b82 */ /* 0x000e620000000800 */
[----:B------:R-:W-:Y:S02]  /*1160*/  IADD3 R14, PT, PT, R12, UR7, RZ ;  /* 0x000000070c0e7c10 */ /* 0x000fe4000fffe0ff */
[----:B------:R-:W-:-:S02]  /*1170*/  IADD3 R19, PT, PT, R6, 0x1, RZ ;  /* 0x0000000106137810 */ /* 0x000fc40007ffe0ff */
[----:B------:R-:W-:Y:S02]  /*1180*/  IADD3 R13, PT, PT, R14, 0x3, RZ ;  /* 0x000000030e0d7810 */ /* 0x000fe40007ffe0ff */
[----:B------:R-:W-:Y:S02]  /*1190*/  LOP3.LUT R19, R19, 0x3, RZ, 0xc0, !PT ;  /* 0x0000000313137812 */ /* 0x000fe400078ec0ff */
[----:B------:R-:W-:Y:S02]  /*11a0*/  IADD3 R18, PT, PT, R0, UR5, RZ ;  /* 0x0000000500127c10 */ /* 0x000fe4000fffe0ff */
[----:B------:R-:W-:Y:S02]  /*11b0*/  ISETP.NE.AND P1, PT, R19, 0x1, PT ;  /* 0x000000011300780c */ /* 0x000fe40003f25270 */
[----:B0-----:R-:W-:-:S04]  /*11c0*/  ISETP.GE.AND P0, PT, R13, R16, PT ;  /* 0x000000100d00720c */ /* 0x001fc80003f06270 */
[----:B-1----:R-:W-:-:S13]  /*11d0*/  ISETP.GE.OR P0, PT, R15, R17, P0 ;  /* 0x000000110f00720c */ /* 0x002fda0000706670 */
[----:B------:R-:W-:Y:S05]  /*11e0*/  @P0 BRA `(.L_x_15) ;  /* 0x0000000000340947 */ /* 0x000fea0003800000 */
[----:B------:R-:W0:Y:S01]  /*11f0*/  LDC.64 R12, c[0x0][0x388] ;  /* 0x0000e200ff0c7b82 */ /* 0x000e220000000a00 */
[----:B------:R-:W-:-:S04]  /*1200*/  IMAD R15, R15, R16, R14 ;  /* 0x000000100f0f7224 */ /* 0x000fc800078e020e */
[----:B0-----:R-:W-:-:S06]  /*1210*/  IMAD.WIDE R12, R15, 0x4, R12 ;  /* 0x000000040f0c7825 */ /* 0x001fcc00078e020c */
[----:B------:R-:W2:Y:S01]  /*1220*/  LDG.E.128.CONSTANT R12, desc[UR12][R12.64] ;  /* 0x0000000c0c0c7981 */ /* 0x000ea2000c1e9d00 */
[----:B------:R-:W0:Y:S01]  /*1230*/  S2UR UR9, SR_CgaCtaId ;  /* 0x00000000000979c3 */ /* 0x000e220000008800 */
[----:B------:R-:W-:Y:S01]  /*1240*/  UMOV UR8, 0x400 ;  /* 0x0000040000087882 */ /* 0x000fe20000000000 */
[----:B------:R-:W-:Y:S01]  /*1250*/  SHF.L.U32 R21, R0, 0x4, RZ ;  /* 0x0000000400157819 */ /* 0x000fe200000006ff */
[----:B------:R-:W-:-:S03]  /*1260*/  UIADD3 UR8, UPT, UPT, UR8, 0x800, URZ ;  /* 0x0000080008087890 */ /* 0x000fc6000fffe0ff */
[----:B------:R-:W-:Y:S01]  /*1270*/  LOP3.LUT R21, R21, 0xf0, RZ, 0xc0, !PT ;  /* 0x000000f015157812 */ /* 0x000fe200078ec0ff */
[----:B0-----:R-:W-:-:S06]  /*1280*/  ULEA UR8, UR9, UR8, 0x18 ;  /* 0x0000000809087291 */ /* 0x001fcc000f8ec0ff */
[----:B------:R-:W-:-:S04]  /*1290*/  LEA R20, R20, UR8, 0x8 ;  /* 0x0000000814147c11 */ /* 0x000fc8000f8e40ff */
[----:B------:R-:W-:-:S05]  /*12a0*/  IADD3 R20, PT, PT, R20, R21, RZ ;  /* 0x0000001514147210 */ /* 0x000fca0007ffe0ff */
[----:B--2---:R0:W-:Y:S02]  /*12b0*/  STS.128 [R20], R12 ;  /* 0x0000000c14007388 */ /* 0x0041e40000000c00 */
.L_x_15:
[----:B------:R-:W-:Y:S05]  /*12c0*/  BSYNC.RECONVERGENT B2 ;  /* 0x0000000000027941 */ /* 0x000fea0003800200 */
.L_x_14:
[----:B------:R-:W-:Y:S01]  /*12d0*/  MOV R22, R18 ;  /* 0x0000001200167202 */ /* 0x000fe20000000f00 */
[----:B------:R-:W-:Y:S06]  /*12e0*/  @!P1 BRA `(.L_x_13) ;  /* 0x0000000000cc9947 */ /* 0x000fec0003800000 */
[----:B0-----:R-:W-:Y:S01]  /*12f0*/  SHF.L.U32 R12, R18, 0x2, RZ ;  /* 0x00000002120c7819 */ /* 0x001fe200000006ff */
[----:B------:R-:W-:Y:S01]  /*1300*/  BSSY.RECONVERGENT B2, `(.L_x_16) ;  /* 0x0000018000027945 */ /* 0x000fe20003800200 */
[----:B------:R-:W-:Y:S02]  /*1310*/  SHF.R.U32.HI R20, RZ, 0x4, R18 ;  /* 0x00000004ff147819 */ /* 0x000fe40000011612 */
[----:B------:R-:W-:Y:S02]  /*1320*/  LOP3.LUT R12, R12, 0x3c, RZ, 0xc0, !PT ;  /* 0x0000003c0c0c7812 */ /* 0x000fe400078ec0ff */
[----:B------:R-:W-:Y:S02]  /*1330*/  IADD3 R15, PT, PT, R20, UR4, RZ ;  /* 0x00000004140f7c10 */ /* 0x000fe4000fffe0ff */
[----:B------:R-:W-:Y:S02]  /*1340*/  IADD3 R14, PT, PT, R12, UR7, RZ ;  /* 0x000000070c0e7c10 */ /* 0x000fe4000fffe0ff */
[----:B------:R-:W-:-:S02]  /*1350*/  ISETP.NE.AND P1, PT, R19, 0x2, PT ;  /* 0x000000021300780c */ /* 0x000fc40003f25270 */
[----:B------:R-:W-:Y:S02]  /*1360*/  IADD3 R13, PT, PT, R14, 0x3, RZ ;  /* 0x000000030e0d7810 */ /* 0x000fe40007ffe0ff */
[----:B------:R-:W-:Y:S02]  /*1370*/  IADD3 R19, PT, PT, R18, UR5, RZ ;  /* 0x0000000512137c10 */ /* 0x000fe4000fffe0ff */
[----:B------:R-:W-:-:S04]  /*1380*/  ISETP.GE.AND P0, PT, R13, R16, PT ;  /* 0x000000100d00720c */ /* 0x000fc80003f06270 */
[----:B------:R-:W-:-:S13]  /*1390*/  ISETP.GE.OR P0, PT, R15, R17, P0 ;  /* 0x000000110f00720c */ /* 0x000fda0000706670 */
        /* <DEDUP_REMOVED lines=14> */
.L_x_17:
[----:B------:R-:W-:Y:S05]  /*1480*/  BSYNC.RECONVERGENT B2 ;  /* 0x0000000000027941 */ /* 0x000fea0003800200 */
.L_x_16:
[----:B------:R-:W-:Y:S01]  /*1490*/  MOV R22, R19 ;  /* 0x0000001300167202 */ /* 0x000fe20000000f00 */
[----:B------:R-:W-:Y:S06]  /*14a0*/  @!P1 BRA `(.L_x_13) ;  /* 0x00000000005c9947 */ /* 0x000fec0003800000 */
[C---:B0-----:R-:W-:Y:S02]  /*14b0*/  SHF.L.U32 R12, R19.reuse, 0x2, RZ ;  /* 0x00000002130c7819 */ /* 0x041fe400000006ff */
[----:B------:R-:W-:Y:S02]  /*14c0*/  SHF.R.U32.HI R18, RZ, 0x4, R19 ;  /* 0x00000004ff127819 */ /* 0x000fe40000011613 */
[----:B------:R-:W-:Y:S02]  /*14d0*/  LOP3.LUT R12, R12, 0x3c, RZ, 0xc0, !PT ;  /* 0x0000003c0c0c7812 */ /* 0x000fe400078ec0ff */
[----:B------:R-:W-:Y:S02]  /*14e0*/  IADD3 R15, PT, PT, R18, UR4, RZ ;  /* 0x00000004120f7c10 */ /* 0x000fe4000fffe0ff */
        /* <DEDUP_REMOVED lines=19> */
.L_x_13:
[----:B------:R-:W-:Y:S05]  /*1620*/  BSYNC.RECONVERGENT B1 ;  /* 0x0000000000017941 */ /* 0x000fea0003800200 */
.L_x_12:
[----:B------:R-:W-:Y:S05]  /*1630*/  @!P3 BRA `(.L_x_2) ;  /* 0x000000040048b947 */ /* 0x000fea0003800000 */
.L_x_18:
[C---:B------:R-:W-:Y:S02]  /*1640*/  SHF.L.U32 R21, R22.reuse, 0x2, RZ ;  /* 0x0000000216157819 */ /* 0x040fe400000006ff */
[----:B0-----:R-:W-:Y:S02]  /*1650*/  SHF.R.U32.HI R23, RZ, 0x4, R22 ;  /* 0x00000004ff177819 */ /* 0x001fe40000011616 */
[----:B------:R-:W-:Y:S02]  /*1660*/  LOP3.LUT R21, R21, 0x3c, RZ, 0xc0, !PT ;  /* 0x0000003c15157812 */ /* 0x000fe400078ec0ff */
[----:B------:R-:W-:Y:S02]  /*1670*/  IADD3 R22, PT, PT, R22, UR5, RZ ;  /* 0x0000000516167c10 */ /* 0x000fe4000fffe0ff */
[----:B01--4-:R-:W-:Y:S02]  /*1680*/  IADD3 R14, PT, PT, R21, UR7, RZ ;  /* 0x00000007150e7c10 */ /* 0x013fe4000fffe0ff */
[----:B------:R-:W-:-:S02]  /*1690*/  SHF.L.U32 R20, R22, 0x2, RZ ;  /* 0x0000000216147819 */ /* 0x000fc400000006ff */
[----:B------:R-:W-:Y:S02]  /*16a0*/  IADD3 R12, PT, PT, R14, 0x3, RZ ;  /* 0x000000030e0c7810 */ /* 0x000fe40007ffe0ff */
[----:B------:R-:W-:Y:S02]  /*16b0*/  LOP3.LUT R20, R20, 0x3c, RZ, 0xc0, !PT ;  /* 0x0000003c14147812 */ /* 0x000fe400078ec0ff */
[----:B------:R-:W-:Y:S02]  /*16c0*/  IADD3 R15, PT, PT, R23, UR4, RZ ;  /* 0x00000004170f7c10 */ /* 0x000fe4000fffe0ff */
[----:B------:R-:W-:Y:S02]  /*16d0*/  ISETP.GE.AND P0, PT, R12, UR14, PT ;  /* 0x0000000e0c007c0c */ /* 0x000fe4000bf06270 */
[----:B------:R-:W-:Y:S02]  /*16e0*/  IADD3 R19, PT, PT, R20, UR7, RZ ;  /* 0x0000000714137c10 */ /* 0x000fe4000fffe0ff */
[----:B------:R-:W-:-:S02]  /*16f0*/  ISETP.GE.OR P0, PT, R15, UR15, P0 ;  /* 0x0000000f0f007c0c */ /* 0x000fc40008706670 */
[----:B------:R-:W-:Y:S02]  /*1700*/  IADD3 R16, PT, PT, R19, 0x3, RZ ;  /* 0x0000000313107810 */ /* 0x000fe40007ffe0ff */
[----:B------:R-:W-:Y:S02]  /*1710*/  SHF.R.U32.HI R48, RZ, 0x4, R22 ;  /* 0x00000004ff307819 */ /* 0x000fe40000011616 */
[----:B------:R-:W-:Y:S02]  /*1720*/  ISETP.GE.AND P1, PT, R16, UR14, PT ;  /* 0x0000000e10007c0c */ /* 0x000fe4000bf26270 */
[----:B------:R-:W-:-:S04]  /*1730*/  IADD3 R50, PT, PT, R48, UR4, RZ ;  /* 0x0000000430327c10 */ /* 0x000fc8000fffe0ff */
[----:B------:R-:W-:Y:S01]  /*1740*/  ISETP.GE.OR P1, PT, R50, UR15, P1 ;  /* 0x0000000f32007c0c */ /* 0x000fe20008f26670 */
[----:B------:R-:W0:Y:S01]  /*1750*/  @!P0 LDC.64 R12, c[0x0][0x388] ;  /* 0x0000e200ff0c8b82 */ /* 0x000e220000000a00 */
[----:B------:R-:W1:Y:S01]  /*1760*/  @!P0 S2R R18, SR_CgaCtaId ;  /* 0x0000000000128919 */ /* 0x000e620000008800 */
[----:B------:R-:W-:-:S10]  /*1770*/  @!P0 IMAD R15, R15, UR14, R14 ;  /* 0x0000000e0f0f8c24 */ /* 0x000fd4000f8e020e */
[----:B------:R-:W2:Y:S01]  /*1780*/  @!P1 LDC.64 R16, c[0x0][0x388] ;  /* 0x0000e200ff109b82 */ /* 0x000ea20000000a00 */
[----:B------:R-:W-:Y:S02]  /*1790*/  @!P1 IMAD R19, R50, UR14, R19 ;  /* 0x0000000e32139c24 */ /* 0x000fe4000f8e0213 */
[----:B0-----:R-:W-:-:S06]  /*17a0*/  @!P0 IMAD.WIDE R12, R15, 0x4, R12 ;  /* 0x000000040f0c8825 */ /* 0x001fcc00078e020c */
[----:B------:R-:W3:Y:S01]  /*17b0*/  @!P0 LDG.E.128.CONSTANT R12, desc[UR12][R12.64] ;  /* 0x0000000c0c0c8981 */ /* 0x000ee2000c1e9d00 */
[----:B--2---:R-:W-:Y:S01]  /*17c0*/  @!P1 IMAD.WIDE R16, R19, 0x4, R16 ;  /* 0x0000000413109825 */ /* 0x004fe200078e0210 */
[----:B------:R-:W-:-:S04]  /*17d0*/  @!P0 MOV R19, 0x400 ;  /* 0x0000040000138802 */ /* 0x000fc80000000f00 */
[----:B------:R-:W-:-:S04]  /*17e0*/  @!P0 IADD3 R19, PT, PT, R19, 0x800, RZ ;  /* 0x0000080013138810 */ /* 0x000fc80007ffe0ff */
[----:B-1----:R-:W-:Y:S02]  /*17f0*/  @!P0 LEA R50, R18, R19, 0x18 ;  /* 0x0000001312328211 */ /* 0x002fe400078ec0ff */
[----:B------:R-:W2:Y:S01]  /*1800*/  @!P1 LDG.E.128.CONSTANT R16, desc[UR12][R16.64] ;  /* 0x0000000c10109981 */ /* 0x000ea2000c1e9d00 */
[----:B------:R-:W-:Y:S02]  /*1810*/  IADD3 R51, PT, PT, R22, UR5, RZ ;  /* 0x0000000516337c10 */ /* 0x000fe4000fffe0ff */
[----:B------:R-:W-:Y:S02]  /*1820*/  @!P0 LEA R50, R23, R50, 0x8 ;  /* 0x0000003217328211 */ /* 0x000fe400078e40ff */
[----:B------:R-:W0:Y:S02]  /*1830*/  @!P1 S2R R23, SR_CgaCtaId ;  /* 0x0000000000179919 */ /* 0x000e240000008800 */
[----:B------:R-:W-:Y:S02]  /*1840*/  @!P0 LEA R52, R21, R50, 0x2 ;  /* 0x0000003215348211 */ /* 0x000fe400078e10ff */
[----:B------:R-:W-:-:S04]  /*1850*/  @!P1 MOV R21, 0x400 ;  /* 0x0000040000159802 */ /* 0x000fc80000000f00 */
[----:B------:R-:W-:Y:S02]  /*1860*/  @!P1 IADD3 R22, PT, PT, R21, 0x800, RZ ;  /* 0x0000080015169810 */ /* 0x000fe40007ffe0ff */
[----:B------:R-:W-:-:S04]  /*1870*/  SHF.L.U32 R21, R51, 0x2, RZ ;  /* 0x0000000233157819 */ /* 0x000fc800000006ff */
[----:B------:R-:W-:-:S04]  /*1880*/  LOP3.LUT R21, R21, 0x3c, RZ, 0xc0, !PT ;  /* 0x0000003c15157812 */ /* 0x000fc800078ec0ff */
[----:B------:R-:W-:Y:S02]  /*1890*/  IADD3 R50, PT, PT, R21, UR7, RZ ;  /* 0x0000000715327c10 */ /* 0x000fe4000fffe0ff */
[----:B0-----:R-:W-:Y:S02]  /*18a0*/  @!P1 LEA R23, R23, R22, 0x18 ;  /* 0x0000001617179211 */ /* 0x001fe400078ec0ff */
[----:B------:R-:W-:Y:S02]  /*18b0*/  IADD3 R22, PT, PT, R51, UR5, RZ ;  /* 0x0000000533167c10 */ /* 0x000fe4000fffe0ff */
[----:B------:R-:W-:Y:S02]  /*18c0*/  @!P1 LEA R23, R48, R23, 0x8 ;  /* 0x0000001730179211 */ /* 0x000fe400078e40ff */
[----:B------:R-:W-:Y:S02]  /*18d0*/  SHF.R.U32.HI R48, RZ, 0x4, R51 ;  /* 0x00000004ff307819 */ /* 0x000fe40000011633 */
[----:B------:R-:W-:-:S02]  /*18e0*/  @!P1 LEA R53, R20, R23, 0x2 ;  /* 0x0000001714359211 */ /* 0x000fc400078e10ff */
[----:B------:R-:W-:Y:S02]  /*18f0*/  SHF.L.U32 R20, R22, 0x2, RZ ;  /* 0x0000000216147819 */ /* 0x000fe400000006ff */
[----:B------:R-:W-:Y:S02]  /*1900*/  IADD3 R51, PT, PT, R48, UR4, RZ ;  /* 0x0000000430337c10 */ /* 0x000fe4000fffe0ff */
[----:B------:R-:W-:Y:S02]  /*1910*/  LOP3.LUT R20, R20, 0x3c, RZ, 0xc0, !PT ;  /* 0x0000003c14147812 */ /* 0x000fe400078ec0ff */
[----:B------:R-:W-:Y:S01]  /*1920*/  SHF.R.U32.HI R23, RZ, 0x4, R22 ;  /* 0x00000004ff177819 */ /* 0x000fe20000011616 */
[----:B---3--:R0:W-:Y:S02]  /*1930*/  @!P0 STS.128 [R52], R12 ;  /* 0x0000000c34008388 */ /* 0x0081e40000000c00 */
[----:B0-----:R-:W-:Y:S02]  /*1940*/  IADD3 R12, PT, PT, R50, 0x3, RZ ;  /* 0x00000003320c7810 */ /* 0x001fe40007ffe0ff */
[----:B--2---:R0:W-:Y:S01]  /*1950*/  @!P1 STS.128 [R53], R16 ;  /* 0x0000001035009388 */ /* 0x0041e20000000c00 */
[----:B------:R-:W-:-:S02]  /*1960*/  IADD3 R52, PT, PT, R20, UR7, RZ ;  /* 0x0000000714347c10 */ /* 0x000fc4000fffe0ff */
[----:B------:R-:W-:Y:S02]  /*1970*/  ISETP.GE.AND P0, PT, R12, UR14, PT ;  /* 0x0000000e0c007c0c */ /* 0x000fe4000bf06270 */
[----:B------:R-:W-:Y:S02]  /*1980*/  IADD3 R12, PT, PT, R52, 0x3, RZ ;  /* 0x00000003340c7810 */ /* 0x000fe40007ffe0ff */
[----:B------:R-:W-:Y:S02]  /*1990*/  ISETP.GE.OR P0, PT, R51, UR15, P0 ;  /* 0x0000000f33007c0c */ /* 0x000fe40008706670 */
[----:B------:R-:W-:Y:S02]  /*19a0*/  ISETP.GE.AND P1, PT, R12, UR14, PT ;  /* 0x0000000e0c007c0c */ /* 0x000fe4000bf26270 */
[----:B------:R-:W-:-:S04]  /*19b0*/  IADD3 R15, PT, PT, R23, UR4, RZ ;  /* 0x00000004170f7c10 */ /* 0x000fc8000fffe0ff */
[----:B------:R-:W-:-:S05]  /*19c0*/  ISETP.GE.OR P1, PT, R15, UR15, P1 ;  /* 0x0000000f0f007c0c */ /* 0x000fca0008f26670 */
[----:B------:R-:W1:Y:S01]  /*19d0*/  @!P0 S2R R14, SR_CgaCtaId ;  /* 0x00000000000e8919 */ /* 0x000e620000008800 */
[----:B------:R-:W-:Y:S01]  /*19e0*/  @!P0 IMAD R51, R51, UR14, R50 ;  /* 0x0000000e33338c24 */ /* 0x000fe2000f8e0232 */
[----:B------:R-:W2:Y:S01]  /*19f0*/  @!P0 LDC.64 R12, c[0x0][0x388] ;  /* 0x0000e200ff0c8b82 */ /* 0x000ea20000000a00 */
[----:B0-----:R-:W-:-:S04]  /*1a00*/  @!P0 MOV R18, 0x400 ;  /* 0x0000040000128802 */ /* 0x001fc80000000f00 */
[----:B------:R-:W-:Y:S01]  /*1a10*/  @!P0 IADD3 R19, PT, PT, R18, 0x800, RZ ;  /* 0x0000080012138810 */ /* 0x000fe20007ffe0ff */
[----:B------:R-:W0:Y:S01]  /*1a20*/  @!P1 S2R R50, SR_CgaCtaId ;  /* 0x0000000000329919 */ /* 0x000e220000008800 */
[----:B------:R-:W-:Y:S01]  /*1a30*/  @!P1 IMAD R15, R15, UR14, R52 ;  /* 0x0000000e0f0f9c24 */ /* 0x000fe2000f8e0234 */
[----:B------:R-:W3:Y:S01]  /*1a40*/  @!P1 LDC.64 R16, c[0x0][0x388] ;  /* 0x0000e200ff109b82 */ /* 0x000ee20000000a00 */
[----:B--2---:R-:W-:Y:S01]  /*1a50*/  @!P0 IMAD.WIDE R12, R51, 0x4, R12 ;  /* 0x00000004330c8825 */ /* 0x004fe200078e020c */
[----:B-1----:R-:W-:Y:S02]  /*1a60*/  @!P0 LEA R19, R14, R19, 0x18 ;  /* 0x000000130e138211 */ /* 0x002fe400078ec0ff */
[----:B------:R-:W-:Y:S01]  /*1a70*/  @!P1 MOV R14, 0x400 ;  /* 0x00000400000e9802 */ /* 0x000fe20000000f00 */
[----:B---3--:R-:W-:Y:S01]  /*1a80*/  @!P1 IMAD.WIDE R16, R15, 0x4, R16 ;  /* 0x000000040f109825 */ /* 0x008fe200078e0210 */
[----:B------:R-:W-:Y:S02]  /*1a90*/  @!P0 LEA R48, R48, R19, 0x8 ;  /* 0x0000001330308211 */ /* 0x000fe400078e40ff */
[----:B------:R-:W-:-:S03]  /*1aa0*/  @!P1 IADD3 R15, PT, PT, R14, 0x800, RZ ;  /* 0x000008000e0f9810 */ /* 0x000fc60007ffe0ff */
[----:B------:R-:W2:Y:S01]  /*1ab0*/  @!P1 LDG.E.128.CONSTANT R16, desc[UR12][R16.64] ;  /* 0x0000000c10109981 */ /* 0x000ea2000c1e9d00 */
[----:B0-----:R-:W-:-:S03]  /*1ac0*/  @!P1 LEA R50, R50, R15, 0x18 ;  /* 0x0000000f32329211 */ /* 0x001fc600078ec0ff */
[----:B------:R-:W3:Y:S01]  /*1ad0*/  @!P0 LDG.E.128.CONSTANT R12, desc[UR12][R12.64] ;  /* 0x0000000c0c0c8981 */ /* 0x000ee2000c1e9d00 */
[----:B------:R-:W-:Y:S02]  /*1ae0*/  @!P1 LEA R23, R23, R50, 0x8 ;  /* 0x0000003217179211 */ /* 0x000fe400078e40ff */
[----:B------:R-:W-:Y:S02]  /*1af0*/  @!P0 LEA R48, R21, R48, 0x2 ;  /* 0x0000003015308211 */ /* 0x000fe400078e10ff */
[----:B------:R-:W-:Y:S02]  /*1b00*/  @!P1 LEA R23, R20, R23, 0x2 ;  /* 0x0000001714179211 */ /* 0x000fe400078e10ff */
[----:B------:R-:W-:Y:S01]  /*1b10*/  IADD3 R22, PT, PT, R22, UR5, RZ ;  /* 0x0000000516167c10 */ /* 0x000fe2000fffe0ff */
[----:B---3--:R0:W-:Y:S04]  /*1b20*/  @!P0 STS.128 [R48], R12 ;  /* 0x0000000c30008388 */ /* 0x0081e80000000c00 */
[----:B--2---:R0:W-:Y:S01]  /*1b30*/  @!P1 STS.128 [R23], R16 ;  /* 0x0000001017009388 */ /* 0x0041e20000000c00 */
[----:B------:R-:W-:-:S13]  /*1b40*/  ISETP.GE.U32.AND P0, PT, R22, 0x80, PT ;  /* 0x000000801600780c */ /* 0x000fda0003f06070 */
[----:B------:R-:W-:Y:S05]  /*1b50*/  @!P0 BRA `(.L_x_18) ;  /* 0xfffffff800b88947 */ /* 0x000fea000383ffff */
.L_x_2:
[----:B0123--:R-:W-:Y:S05]  /*1b60*/  BSYNC.RECONVERGENT B0 ;  /* 0x0000000000007941 */ /* 0x00ffea0003800200 */
.L_x_1:
[----:B------:R-:W0:Y:S01]  /*1b70*/  S2R R50, SR_TID.Y ;  /* 0x0000000000327919 */ /* 0x000e220000002200 */
[----:B------:R-:W1:Y:S01]  /*1b80*/  S2UR UR9, SR_CgaCtaId ;  /* 0x00000000000979c3 */ /* 0x000e620000008800 */
[----:B------:R-:W-:Y:S01]  /*1b90*/  UMOV UR8, 0x400 ;  /* 0x0000040000087882 */ /* 0x000fe20000000000 */
[----:B------:R-:W-:Y:S01]  /*1ba0*/  UIADD3 UR4, UPT, UPT, UR4, 0x8, URZ ;  /* 0x0000000804047890 */ /* 0x000fe2000fffe0ff */
[----:B------:R-:W2:Y:S01]  /*1bb0*/  S2R R48, SR_TID.X ;  /* 0x0000000000307919 */ /* 0x000ea20000002100 */
[----:B------:R-:W-:-:S04]  /*1bc0*/  UIADD3 UR10, UPT, UPT, UR8, 0x800, URZ ;  /* 0x00000800080a7890 */ /* 0x000fc8000fffe0ff */
[----:B------:R-:W-:Y:S01]  /*1bd0*/  BAR.SYNC.DEFER_BLOCKING 0x0 ;  /* 0x0000000000007b1d */ /* 0x000fe20000010000 */
[----:B-1----:R-:W-:Y:S02]  /*1be0*/  ULEA UR8, UR9, UR8, 0x18 ;  /* 0x0000000809087291 */ /* 0x002fe4000f8ec0ff */
[----:B------:R-:W-:-:S04]  /*1bf0*/  ULEA UR10, UR9, UR10, 0x18 ;  /* 0x0000000a090a7291 */ /* 0x000fc8000f8ec0ff */
[----:B0-----:R-:W-:Y:S02]  /*1c00*/  LEA R50, R50, UR8, 0x4 ;  /* 0x0000000832327c11 */ /* 0x001fe4000f8e20ff */
[----:B--2---:R-:W-:-:S03]  /*1c10*/  LEA R48, R48, UR10, 0x5 ;  /* 0x0000000a30307c11 */ /* 0x004fc6000f8e28ff */
[----:B----4-:R-:W-:Y:S01]  /*1c20*/  LDS.128 R12, [R50] ;  /* 0x00000000320c7984 */ /* 0x010fe20000000c00 */
[----:B------:R-:W0:Y:S03]  /*1c30*/  LDCU UR8, c[0x0][0x39c] ;  /* 0x00007380ff0877ac */ /* 0x000e260008000800 */
[----:B------:R-:W1:Y:S04]  /*1c40*/  LDS.128 R16, [R48] ;  /* 0x0000000030107984 */ /* 0x000e680000000c00 */
[----:B------:R-:W2:Y:S01]  /*1c50*/  LDS.128 R20, [R48+0x10] ;  /* 0x0000100030147984 */ /* 0x000ea20000000c00 */
[----:B0-----:R-:W-:Y:S01]  /*1c60*/  UISETP.GE.AND UP0, UPT, UR4, UR8, UPT ;  /* 0x000000080400728c */ /* 0x001fe2000bf06270 */
[----:B-1----:R-:W-:Y:S01]  /*1c70*/  FFMA R7, R12, R16, R7 ;  /* 0x000000100c077223 */ /* 0x002fe20000000007 */
[C---:B------:R-:W-:Y:S01]  /*1c80*/  FFMA R5, R16.reuse, R13, R5 ;  /* 0x0000000d10057223 */ /* 0x040fe20000000005 */
[C---:B------:R-:W-:Y:S01]  /*1c90*/  FFMA R3, R16.reuse, R14, R3 ;  /* 0x0000000e10037223 */ /* 0x040fe20000000003 */
[----:B------:R-:W-:Y:S01]  /*1ca0*/  FFMA R52, R16, R15, R10 ;  /* 0x0000000f10347223 */ /* 0x000fe2000000000a */
[-C--:B------:R-:W-:Y:S01]  /*1cb0*/  FFMA R51, R12, R17.reuse, R11 ;  /* 0x000000110c337223 */ /* 0x080fe2000000000b */
[-C--:B------:R-:W-:Y:S01]  /*1cc0*/  FFMA R53, R13, R17.reuse, R8 ;  /* 0x000000110d357223 */ /* 0x080fe20000000008 */
[-C--:B------:R-:W-:Y:S01]  /*1cd0*/  FFMA R54, R14, R17.reuse, R9 ;  /* 0x000000110e367223 */ /* 0x080fe20000000009 */
        /* <DEDUP_REMOVED lines=9> */
[----:B------:R-:W-:Y:S01]  /*1d70*/  LDS.128 R8, [R50+0x100] ;  /* 0x0001000032087984 */ /* 0x000fe20000000c00 */
[C---:B--2---:R-:W-:Y:S01]  /*1d80*/  FFMA R33, R12.reuse, R20, R33 ;  /* 0x000000140c217223 */ /* 0x044fe20000000021 */
[C---:B------:R-:W-:Y:S01]  /*1d90*/  FFMA R34, R12.reuse, R21, R34 ;  /* 0x000000150c227223 */ /* 0x040fe20000000022 */
[CC--:B------:R-:W-:Y:S01]  /*1da0*/  FFMA R35, R12.reuse, R22.reuse, R35 ;  /* 0x000000160c237223 */ /* 0x0c0fe20000000023 */
[----:B------:R-:W0:Y:S01]  /*1db0*/  LDS.128 R16, [R48+0x100] ;  /* 0x0001000030107984 */ /* 0x000e220000000c00 */
[----:B------:R-:W-:Y:S01]  /*1dc0*/  FFMA R36, R12, R23, R36 ;  /* 0x000000170c247223 */ /* 0x000fe20000000024 */
[C---:B------:R-:W-:Y:S01]  /*1dd0*/  FFMA R37, R20.reuse, R13, R37 ;  /* 0x0000000d14257223 */ /* 0x040fe20000000025 */
[C---:B------:R-:W-:Y:S01]  /*1de0*/  FFMA R38, R13.reuse, R21, R38 ;  /* 0x000000150d267223 */ /* 0x040fe20000000026 */
[C---:B------:R-:W-:Y:S01]  /*1df0*/  FFMA R39, R13.reuse, R22, R39 ;  /* 0x000000160d277223 */ /* 0x040fe20000000027 */
[----:B------:R-:W-:Y:S01]  /*1e00*/  FFMA R40, R13, R23, R40 ;  /* 0x000000170d287223 */ /* 0x000fe20000000028 */
[----:B------:R-:W-:Y:S01]  /*1e10*/  FFMA R45, R20, R14, R45 ;  /* 0x0000000e142d7223 */ /* 0x000fe2000000002d */
[C---:B------:R-:W-:Y:S01]  /*1e20*/  FFMA R43, R14.reuse, R21, R43 ;  /* 0x000000150e2b7223 */ /* 0x040fe2000000002b */
[CC--:B------:R-:W-:Y:S01]  /*1e30*/  FFMA R41, R14.reuse, R22.reuse, R41 ;  /* 0x000000160e297223 */ /* 0x0c0fe20000000029 */
[----:B------:R-:W-:Y:S01]  /*1e40*/  FFMA R42, R14, R23, R42 ;  /* 0x000000170e2a7223 */ /* 0x000fe2000000002a */
[----:B------:R-:W-:Y:S01]  /*1e50*/  FFMA R47, R20, R15, R47 ;  /* 0x0000000f142f7223 */ /* 0x000fe2000000002f */
[C---:B------:R-:W-:Y:S01]  /*1e60*/  FFMA R44, R15.reuse, R21, R44 ;  /* 0x000000150f2c7223 */ /* 0x040fe2000000002c */
[C---:B------:R-:W-:Y:S01]  /*1e70*/  FFMA R49, R15.reuse, R22, R49 ;  /* 0x000000160f317223 */ /* 0x040fe20000000031 */
[----:B------:R-:W-:-:S02]  /*1e80*/  FFMA R46, R15, R23, R46 ;  /* 0x000000170f2e7223 */ /* 0x000fc4000000002e */
[----:B------:R-:W1:Y:S04]  /*1e90*/  LDS.128 R12, [R48+0x110] ;  /* 0x00011000300c7984 */ /* 0x000e680000000c00 */
[----:B------:R-:W-:Y:S01]  /*1ea0*/  LDS.128 R20, [R48+0x200] ;  /* 0x0002000030147984 */ /* 0x000fe20000000c00 */
[----:B0-----:R-:W-:Y:S01]  /*1eb0*/  FFMA R56, R9, R17, R53 ;  /* 0x0000001109387223 */ /* 0x001fe20000000035 */
[----:B------:R-:W-:Y:S01]  /*1ec0*/  FFMA R7, R8, R16, R7 ;  /* 0x0000001008077223 */ /* 0x000fe20000000007 */
[C---:B------:R-:W-:Y:S01]  /*1ed0*/  FFMA R5, R16.reuse, R9, R5 ;  /* 0x0000000910057223 */ /* 0x040fe20000000005 */
[C---:B------:R-:W-:Y:S01]  /*1ee0*/  FFMA R3, R16.reuse, R10, R3 ;  /* 0x0000000a10037223 */ /* 0x040fe20000000003 */
[----:B------:R-:W-:Y:S01]  /*1ef0*/  FFMA R52, R16, R11, R52 ;  /* 0x0000000b10347223 */ /* 0x000fe20000000034 */
        /* <DEDUP_REMOVED lines=11> */
[C---:B-1----:R-:W-:Y:S01]  /*1fb0*/  FFMA R33, R8.reuse, R12, R33 ;  /* 0x0000000c08217223 */ /* 0x042fe20000000021 */
[C---:B------:R-:W-:Y:S01]  /*1fc0*/  FFMA R34, R8.reuse, R13, R34 ;  /* 0x0000000d08227223 */ /* 0x040fe20000000022 */
[CC--:B------:R-:W-:Y:S01]  /*1fd0*/  FFMA R35, R8.reuse, R14.reuse, R35 ;  /* 0x0000000e08237223 */ /* 0x0c0fe20000000023 */
        /* <DEDUP_REMOVED lines=10> */
[----:B------:R-:W0:Y:S01]  /*2080*/  LDS.128 R16, [R50+0x200] ;  /* 0x0002000032107984 */ /* 0x000e220000000c00 */
[C---:B------:R-:W-:Y:S01]  /*2090*/  FFMA R44, R11.reuse, R13, R44 ;  /* 0x0000000d0b2c7223 */ /* 0x040fe2000000002c */
[C---:B------:R-:W-:Y:S01]  /*20a0*/  FFMA R49, R11.reuse, R14, R49 ;  /* 0x0000000e0b317223 */ /* 0x040fe20000000031 */
[----:B------:R-:W-:-:S02]  /*20b0*/  FFMA R46, R11, R15, R46 ;  /* 0x0000000f0b2e7223 */ /* 0x000fc4000000002e */
[----:B------:R-:W1:Y:S04]  /*20c0*/  LDS.128 R8, [R48+0x210] ;  /* 0x0002100030087984 */ /* 0x000e680000000c00 */
[----:B------:R-:W-:Y:S01]  /*20d0*/  LDS.128 R12, [R50+0x300] ;  /* 0x00030000320c7984 */ /* 0x000fe20000000c00 */
[----:B0-----:R-:W-:Y:S01]  /*20e0*/  FFMA R7, R16, R20, R7 ;  /* 0x0000001410077223 */ /* 0x001fe20000000007 */
        /* <DEDUP_REMOVED lines=110> */
[CC--:B------:R-:W-:Y:S01]  /*27d0*/  FFMA R53, R14.reuse, R21.reuse, R53 ;  /* 0x000000150e357223 */ /* 0x0c0fe20000000035 */
[----:B------:R-:W-:Y:S01]  /*27e0*/  FFMA R20, R15, R21, R24 ;  /* 0x000000150f147223 */ /* 0x000fe20000000018 */
[C---:B------:R-:W-:Y:S01]  /*27f0*/  FFMA R55, R14.reuse, R22, R27 ;  /* 0x000000160e377223 */ /* 0x040fe2000000001b */
[----:B------:R-:W-:Y:S01]  /*2800*/  FFMA R31, R14, R23, R31 ;  /* 0x000000170e1f7223 */ /* 0x000fe2000000001f */
[----:B-1----:R-:W-:Y:S01]  /*2810*/  FFMA R45, R8, R14, R45 ;  /* 0x0000000e082d7223 */ /* 0x002fe2000000002d */
[CC--:B------:R-:W-:Y:S01]  /*2820*/  FFMA R43, R14.reuse, R9.reuse, R43 ;  /* 0x000000090e2b7223 */ /* 0x0c0fe2000000002b */
[----:B------:R-:W-:Y:S01]  /*2830*/  FFMA R41, R14, R10, R41 ;  /* 0x0000000a0e297223 */ /* 0x000fe20000000029 */
[CC--:B------:R-:W-:Y:S01]  /*2840*/  FFMA R21, R12.reuse, R22.reuse, R25 ;  /* 0x000000160c157223 */ /* 0x0c0fe20000000019 */
[C---:B------:R-:W-:Y:S01]  /*2850*/  FFMA R54, R13.reuse, R22, R26 ;  /* 0x000000160d367223 */ /* 0x040fe2000000001a */
[C---:B------:R-:W-:Y:S01]  /*2860*/  FFMA R33, R12.reuse, R8, R33 ;  /* 0x000000080c217223 */ /* 0x040fe20000000021 */
[C---:B------:R-:W-:Y:S01]  /*2870*/  FFMA R34, R12.reuse, R9, R34 ;  /* 0x000000090c227223 */ /* 0x040fe20000000022 */
[CC--:B------:R-:W-:Y:S01]  /*2880*/  FFMA R35, R12.reuse, R10.reuse, R35 ;  /* 0x0000000a0c237223 */ /* 0x0c0fe20000000023 */
[----:B------:R-:W-:Y:S01]  /*2890*/  FFMA R36, R12, R11, R36 ;  /* 0x0000000b0c247223 */ /* 0x000fe20000000024 */
[----:B------:R-:W-:Y:S01]  /*28a0*/  FFMA R37, R8, R13, R37 ;  /* 0x0000000d08257223 */ /* 0x000fe20000000025 */
[C---:B------:R-:W-:Y:S01]  /*28b0*/  FFMA R38, R13.reuse, R9, R38 ;  /* 0x000000090d267223 */ /* 0x040fe20000000026 */
[CC--:B------:R-:W-:Y:S01]  /*28c0*/  FFMA R39, R13.reuse, R10.reuse, R39 ;  /* 0x0000000a0d277223 */ /* 0x0c0fe20000000027 */
[-C--:B------:R-:W-:Y:S01]  /*28d0*/  FFMA R40, R13, R11.reuse, R40 ;  /* 0x0000000b0d287223 */ /* 0x080fe20000000028 */
[----:B------:R-:W-:Y:S01]  /*28e0*/  FFMA R14, R14, R11, R42 ;  /* 0x0000000b0e0e7223 */ /* 0x000fe2000000002a */
[----:B------:R-:W-:Y:S01]  /*28f0*/  FFMA R47, R8, R15, R47 ;  /* 0x0000000f082f7223 */ /* 0x000fe2000000002f */
[C---:B------:R-:W-:Y:S01]  /*2900*/  FFMA R44, R15.reuse, R9, R44 ;  /* 0x000000090f2c7223 */ /* 0x040fe2000000002c */
[C---:B------:R-:W-:Y:S01]  /*2910*/  FFMA R49, R15.reuse, R10, R49 ;  /* 0x0000000a0f317223 */ /* 0x040fe20000000031 */
[C---:B------:R-:W-:Y:S01]  /*2920*/  FFMA R46, R15.reuse, R11, R46 ;  /* 0x0000000b0f2e7223 */ /* 0x040fe2000000002e */
[----:B------:R-:W0:Y:S01]  /*2930*/  LDS.128 R24, [R50+0x600] ;  /* 0x0006000032187984 */ /* 0x000e220000000c00 */
[----:B------:R-:W-:Y:S01]  /*2940*/  FFMA R28, R15, R22, R28 ;  /* 0x000000160f1c7223 */ /* 0x000fe2000000001c */
[-C--:B------:R-:W-:Y:S01]  /*2950*/  FFMA R29, R12, R23.reuse, R29 ;  /* 0x000000170c1d7223 */ /* 0x080fe2000000001d */
[-C--:B------:R-:W-:Y:S01]  /*2960*/  FFMA R30, R13, R23.reuse, R30 ;  /* 0x000000170d1e7223 */ /* 0x080fe2000000001e */
[----:B------:R-:W1:Y:S01]  /*2970*/  LDS.128 R8, [R48+0x610] ;  /* 0x0006100030087984 */ /* 0x000e620000000c00 */
[----:B------:R-:W-:Y:S01]  /*2980*/  FFMA R32, R15, R23, R32 ;  /* 0x000000170f207223 */ /* 0x000fe20000000020 */
        /* <DEDUP_REMOVED lines=14> */
[CC--:B------:R-:W-:Y:S01]  /*2a70*/  FFMA R31, R26.reuse, R19.reuse, R31 ;  /* 0x000000131a1f7223 */ /* 0x0c0fe2000000001f */
[----:B------:R-:W-:Y:S01]  /*2a80*/  FFMA R32, R27, R19, R32 ;  /* 0x000000131b207223 */ /* 0x000fe20000000020 */
[----:B-1----:R-:W-:Y:S01]  /*2a90*/  FFMA R58, R26, R11, R14 ;  /* 0x0000000b1a3a7223 */ /* 0x002fe2000000000e */
[----:B------:R-:W-:Y:S01]  /*2aa0*/  LDS.128 R16, [R48+0x700] ;  /* 0x0007000030107984 */ /* 0x000fe20000000c00 */
[C---:B------:R-:W-:Y:S01]  /*2ab0*/  FFMA R33, R24.reuse, R8, R33 ;  /* 0x0000000818217223 */ /* 0x040fe20000000021 */
[C---:B------:R-:W-:Y:S01]  /*2ac0*/  FFMA R34, R24.reuse, R9, R34 ;  /* 0x0000000918227223 */ /* 0x040fe20000000022 */
[CC--:B------:R-:W-:Y:S01]  /*2ad0*/  FFMA R35, R24.reuse, R10.reuse, R35 ;  /* 0x0000000a18237223 */ /* 0x0c0fe20000000023 */
[----:B------:R-:W0:Y:S01]  /*2ae0*/  LDS.128 R12, [R50+0x700] ;  /* 0x00070000320c7984 */ /* 0x000e220000000c00 */
[----:B------:R-:W-:Y:S01]  /*2af0*/  FFMA R36, R24, R11, R36 ;  /* 0x0000000b18247223 */ /* 0x000fe20000000024 */
[C---:B------:R-:W-:Y:S01]  /*2b00*/  FFMA R37, R8.reuse, R25, R37 ;  /* 0x0000001908257223 */ /* 0x040fe20000000025 */
[C---:B------:R-:W-:Y:S01]  /*2b10*/  FFMA R38, R25.reuse, R9, R38 ;  /* 0x0000000919267223 */ /* 0x040fe20000000026 */
[----:B------:R-:W1:Y:S01]  /*2b20*/  LDS.128 R20, [R48+0x710] ;  /* 0x0007100030147984 */ /* 0x000e620000000c00 */
[C---:B------:R-:W-:Y:S01]  /*2b30*/  FFMA R39, R25.reuse, R10, R39 ;  /* 0x0000000a19277223 */ /* 0x040fe20000000027 */
[----:B------:R-:W-:Y:S01]  /*2b40*/  FFMA R40, R25, R11, R40 ;  /* 0x0000000b19287223 */ /* 0x000fe20000000028 */
[----:B------:R-:W-:Y:S01]  /*2b50*/  FFMA R45, R8, R26, R45 ;  /* 0x0000001a082d7223 */ /* 0x000fe2000000002d */
[C---:B------:R-:W-:Y:S01]  /*2b60*/  FFMA R43, R26.reuse, R9, R43 ;  /* 0x000000091a2b7223 */ /* 0x040fe2000000002b */
[-C--:B------:R-:W-:Y:S01]  /*2b70*/  FFMA R41, R26, R10.reuse, R41 ;  /* 0x0000000a1a297223 */ /* 0x080fe20000000029 */
[----:B------:R-:W-:Y:S01]  /*2b80*/  FFMA R47, R8, R27, R47 ;  /* 0x0000001b082f7223 */ /* 0x000fe2000000002f */
[C---:B------:R-:W-:Y:S01]  /*2b90*/  FFMA R44, R27.reuse, R9, R44 ;  /* 0x000000091b2c7223 */ /* 0x040fe2000000002c */
[C---:B------:R-:W-:Y:S01]  /*2ba0*/  FFMA R49, R27.reuse, R10, R49 ;  /* 0x0000000a1b317223 */ /* 0x040fe20000000031 */
[----:B------:R-:W-:Y:S01]  /*2bb0*/  FFMA R46, R27, R11, R46 ;  /* 0x0000000b1b2e7223 */ /* 0x000fe2000000002e */
[----:B0-----:R-:W-:Y:S01]  /*2bc0*/  FFMA R24, R15, R17, R42 ;  /* 0x000000110f187223 */ /* 0x001fe2000000002a */
[----:B------:R-:W-:Y:S01]  /*2bd0*/  FFMA R7, R12, R16, R7 ;  /* 0x000000100c077223 */ /* 0x000fe20000000007 */
[C---:B------:R-:W-:Y:S01]  /*2be0*/  FFMA R5, R16.reuse, R13, R5 ;  /* 0x0000000d10057223 */ /* 0x040fe20000000005 */
[C---:B------:R-:W-:Y:S01]  /*2bf0*/  FFMA R3, R16.reuse, R14, R3 ;  /* 0x0000000e10037223 */ /* 0x040fe20000000003 */
[----:B------:R-:W-:Y:S01]  /*2c00*/  FFMA R10, R16, R15, R52 ;  /* 0x0000000f100a7223 */ /* 0x000fe20000000034 */
[-C--:B------:R-:W-:Y:S01]  /*2c10*/  FFMA R11, R12, R17.reuse, R51 ;  /* 0x000000110c0b7223 */ /* 0x080fe20000000033 */
[CC--:B------:R-:W-:Y:S01]  /*2c20*/  FFMA R8, R13.reuse, R17.reuse, R56 ;  /* 0x000000110d087223 */ /* 0x0c0fe20000000038 */
        /* <DEDUP_REMOVED lines=24> */
[----:B------:R-:W-:Y:S01]  /*2db0*/  FFMA R46, R15, R23, R46 ;  /* 0x000000170f2e7223 */ /* 0x000fe2000000002e */
[----:B------:R-:W-:Y:S06]  /*2dc0*/  BAR.SYNC.DEFER_BLOCKING 0x0 ;  /* 0x0000000000007b1d */ /* 0x000fec0000010000 */
[----:B------:R-:W-:Y:S05]  /*2dd0*/  BRA.U !UP0, `(.L_x_19) ;  /* 0xffffffd5087c7547 */ /* 0x000fea000b83ffff */
.L_x_0:
[----:B------:R-:W0:Y:S01]  /*2de0*/  LDCU UR6, c[0x0][0x398] ;  /* 0x00007300ff0677ac */ /* 0x000e220008000800 */
[C---:B------:R-:W-:Y:S01]  /*2df0*/  IADD3 R15, PT, PT, R2.reuse, 0x1, RZ ;  /* 0x00000001020f7810 */ /* 0x040fe20007ffe0ff */
[----:B------:R-:W-:Y:S01]  /*2e00*/  BSSY.RECONVERGENT B0, `(.L_x_20) ;  /* 0x0000053000007945 */ /* 0x000fe20003800200 */
[C---:B------:R-:W-:Y:S02]  /*2e10*/  IADD3 R14, PT, PT, R2.reuse, 0x2, RZ ;  /* 0x00000002020e7810 */ /* 0x040fe40007ffe0ff */
[C---:B------:R-:W-:Y:S02]  /*2e20*/  IADD3 R0, PT, PT, R2.reuse, 0x3, RZ ;  /* 0x0000000302007810 */ /* 0x040fe40007ffe0ff */
[----:B0-----:R-:W-:Y:S02]  /*2e30*/  ISETP.GE.AND P3, PT, R2, UR6, PT ;  /* 0x0000000602007c0c */ /* 0x001fe4000bf66270 */
[----:B------:R-:W-:Y:S02]  /*2e40*/  ISETP.GE.AND P0, PT, R15, UR6, PT ;  /* 0x000000060f007c0c */ /* 0x000fe4000bf06270 */
[----:B------:R-:W-:-:S02]  /*2e50*/  ISETP.GE.AND P1, PT, R14, UR6, PT ;  /* 0x000000060e007c0c */ /* 0x000fc4000bf26270 */
[----:B------:R-:W-:-:S07]  /*2e60*/  ISETP.GE.AND P2, PT, R0, UR6, PT ;  /* 0x0000000600007c0c */ /* 0x000fce000bf46270 */
[----:B------:R-:W-:Y:S06]  /*2e70*/  @P3 BRA `(.L_x_21) ;  /* 0x00000004002c3947 */ /* 0x000fec0003800000 */
[----:B------:R-:W0:Y:S01]  /*2e80*/  LDCU UR7, c[0x0][0x3a0] ;  /* 0x00007400ff0777ac */ /* 0x000e220008000800 */
[----:B------:R-:W2:Y:S01]  /*2e90*/  LDCU.64 UR4, c[0x0][0x390] ;  /* 0x00007200ff0477ac */ /* 0x000ea20008000a00 */
[----:B0-----:R-:W-:Y:S01]  /*2ea0*/  ISETP.GE.AND P3, PT, R4, UR7, PT ;  /* 0x0000000704007c0c */ /* 0x001fe2000bf66270 */
[----:B------:R-:W-:-:S12]  /*2eb0*/  IMAD R17, R2, UR7, RZ ;  /* 0x0000000702117c24 */ /* 0x000fd8000f8e02ff */
[----:B------:R-:W0:Y:S01]  /*2ec0*/  @!P3 LDC.64 R12, c[0x0][0x390] ;  /* 0x0000e400ff0cbb82 */ /* 0x000e220000000a00 */
[----:B------:R-:W-:-:S07]  /*2ed0*/  @!P3 IADD3 R19, PT, PT, R4, R17, RZ ;  /* 0x000000110413b210 */ /* 0x000fce0007ffe0ff */
[----:B------:R-:W3:Y:S08]  /*2ee0*/  @!P3 LDC R21, c[0x0][0x3a8] ;  /* 0x0000ea00ff15bb82 */ /* 0x000ef00000000800 */
[----:B------:R-:W4:Y:S01]  /*2ef0*/  @!P3 LDC R20, c[0x0][0x3a4] ;  /* 0x0000e900ff14bb82 */ /* 0x000f220000000800 */
[----:B0-----:R-:W-:-:S05]  /*2f00*/  @!P3 IMAD.WIDE R12, R19, 0x4, R12 ;  /* 0x00000004130cb825 */ /* 0x001fca00078e020c */
[----:B-1----:R-:W3:Y:S01]  /*2f10*/  @!P3 LDG.E R2, desc[UR12][R12.64] ;  /* 0x0000000c0c02b981 */ /* 0x002ee2000c1e1900 */
[C---:B------:R-:W-:Y:S02]  /*2f20*/  IADD3 R6, PT, PT, R4.reuse, 0x1, RZ ;  /* 0x0000000104067810 */ /* 0x040fe40007ffe0ff */
[C---:B------:R-:W-:Y:S02]  /*2f30*/  IADD3 R16, PT, PT, R4.reuse, 0x2, RZ ;  /* 0x0000000204107810 */ /* 0x040fe40007ffe0ff */
[----:B------:R-:W-:Y:S02]  /*2f40*/  SHF.R.S32.HI R18, RZ, 0x1f, R4 ;  /* 0x0000001fff127819 */ /* 0x000fe40000011404 */
[----:B------:R-:W-:Y:S02]  /*2f50*/  IADD3 R19, P4, PT, R4, R17, RZ ;  /* 0x0000001104137210 */ /* 0x000fe40007f9e0ff */
[----:B------:R-:W-:Y:S02]  /*2f60*/  ISETP.GE.AND P6, PT, R6, UR7, PT ;  /* 0x0000000706007c0c */ /* 0x000fe4000bfc6270 */
[----:B------:R-:W-:-:S02]  /*2f70*/  ISETP.GE.AND P5, PT, R16, UR7, PT ;  /* 0x0000000710007c0c */ /* 0x000fc4000bfa6270 */
[----:B------:R-:W-:Y:S02]  /*2f80*/  LEA.HI.X.SX32 R18, R17, R18, 0x1, P4 ;  /* 0x0000001211127211 */ /* 0x000fe400020f0eff */
[----:B--2---:R-:W-:-:S09]  /*2f90*/  LEA R6, P4, R19, UR4, 0x2 ;  /* 0x0000000413067c11 */ /* 0x004fd2000f8810ff */
[----:B------:R-:W0:Y:S01]  /*2fa0*/  @!P5 LDC R22, c[0x0][0x3a4] ;  /* 0x0000e900ff16db82 */ /* 0x000e220000000800 */
[----:B---3--:R-:W-:-:S07]  /*2fb0*/  @!P3 FMUL R2, R2, R21 ;  /* 0x000000150202b220 */ /* 0x008fce0000400000 */
[----:B------:R-:W1:Y:S01]  /*2fc0*/  @!P5 LDC R21, c[0x0][0x3a8] ;  /* 0x0000ea00ff15db82 */ /* 0x000e620000000800 */
[----:B----4-:R-:W-:Y:S01]  /*2fd0*/  @!P3 FFMA R17, R7, R20, R2 ;  /* 0x000000140711b223 */ /* 0x010fe20000000002 */
[----:B------:R-:W-:-:S04]  /*2fe0*/  LEA.HI.X R7, R19, UR5, R18, 0x2, P4 ;  /* 0x0000000513077c11 */ /* 0x000fc8000a0f1412 */
[----:B------:R2:W-:Y:S02]  /*2ff0*/  @!P3 STG.E desc[UR12][R12.64], R17 ;  /* 0x000000110c00b986 */ /* 0x0005e4000c10190c */
[----:B------:R-:W3:Y:S02]  /*3000*/  @!P6 LDC R19, c[0x0][0x3a8] ;  /* 0x0000ea00ff13eb82 */ /* 0x000ee40000000800 */
[----:B------:R-:W3:Y:S04]  /*3010*/  @!P6 LDG.E R2, desc[UR12][R6.64+0x4] ;  /* 0x0000040c0602e981 */ /* 0x000ee8000c1e1900 */
[----:B------:R-:W1:Y:S02]  /*3020*/  @!P5 LDG.E R16, desc[UR12][R6.64+0x8] ;  /* 0x0000080c0610d981 */ /* 0x000e64000c1e1900 */
[----:B------:R-:W4:Y:S01]  /*3030*/  @!P6 LDC R20, c[0x0][0x3a4] ;  /* 0x0000e900ff14eb82 */ /* 0x000f220000000800 */
[----:B------:R-:W-:-:S02]  /*3040*/  IADD3 R18, PT, PT, R4, 0x3, RZ ;  /* 0x0000000304127810 */ /* 0x000fc40007ffe0ff */
[----:B--2---:R-:W-:Y:S02]  /*3050*/  IADD3 R12, PT, PT, R4, 0x4, RZ ;  /* 0x00000004040c7810 */ /* 0x004fe40007ffe0ff */
[----:B------:R-:W-:Y:S02]  /*3060*/  ISETP.GE.AND P3, PT, R18, UR7, PT ;  /* 0x0000000712007c0c */ /* 0x000fe4000bf66270 */
[----:B------:R-:W-:Y:S02]  /*3070*/  ISETP.GE.AND P4, PT, R12, UR7, PT ;  /* 0x000000070c007c0c */ /* 0x000fe4000bf86270 */
[----:B------:R-:W-:-:S11]  /*3080*/  IADD3 R12, PT, PT, R4, 0x6, RZ ;  /* 0x00000006040c7810 */ /* 0x000fd60007ffe0ff */
[----:B------:R-:W2:Y:S01]  /*3090*/  @!P4 LDG.E R13, desc[UR12][R6.64+0x10] ;  /* 0x0000100c060dc981 */ /* 0x000ea2000c1e1900 */
[----:B---3--:R-:W-:Y:S02]  /*30a0*/  @!P6 FMUL R2, R2, R19 ;  /* 0x000000130202e220 */ /* 0x008fe40000400000 */
[----:B------:R-:W3:Y:S01]  /*30b0*/  @!P3 LDC R19, c[0x0][0x3a8] ;  /* 0x0000ea00ff13bb82 */ /* 0x000ee20000000800 */
[----:B-1----:R-:W-:Y:S01]  /*30c0*/  @!P5 FMUL R16, R16, R21 ;  /* 0x000000151010d220 */ /* 0x002fe20000400000 */
[----:B----4-:R-:W-:Y:S01]  /*30d0*/  @!P6 FFMA R11, R11, R20, R2 ;  /* 0x000000140b0be223 */ /* 0x010fe20000000002 */
[----:B------:R-:W-:Y:S02]  /*30e0*/  IADD3 R2, PT, PT, R4, 0x5, RZ ;  /* 0x0000000504027810 */ /* 0x000fe40007ffe0ff */
[----:B0-----:R-:W-:Y:S02]  /*30f0*/  @!P5 FFMA R25, R25, R22, R16 ;  /* 0x000000161919d223 */ /* 0x001fe40000000010 */
[----:B------:R0:W-:Y:S01]  /*3100*/  @!P6 STG.E desc[UR12][R6.64+0x4], R11 ;  /* 0x0000040b0600e986 */ /* 0x0001e2000c10190c */
[----:B------:R-:W-:Y:S01]  /*3110*/  ISETP.GE.AND P6, PT, R2, UR7, PT ;  /* 0x0000000702007c0c */ /* 0x000fe2000bfc6270 */
[----:B------:R-:W2:Y:S02]  /*3120*/  @!P4 LDC R16, c[0x0][0x3a8] ;  /* 0x0000ea00ff10cb82 */ /* 0x000ea40000000800 */
[----:B------:R4:W-:Y:S01]  /*3130*/  @!P5 STG.E desc[UR12][R6.64+0x8], R25 ;  /* 0x000008190600d986 */ /* 0x0009e2000c10190c */
[----:B------:R-:W-:-:S03]  /*3140*/  ISETP.GE.AND P5, PT, R12, UR7, PT ;  /* 0x000000070c007c0c */ /* 0x000fc6000bfa6270 */
[----:B------:R-:W3:Y:S02]  /*3150*/  @!P3 LDG.E R12, desc[UR12][R6.64+0xc] ;  /* 0x00000c0c060cb981 */ /* 0x000ee4000c1e1900 */
[----:B------:R-:W1:Y:S04]  /*3160*/  @!P4 LDC R20, c[0x0][0x3a4] ;  /* 0x0000e900ff14cb82 */ /* 0x000e680000000800 */
[----:B------:R-:W5:Y:S04]  /*3170*/  @!P6 LDG.E R17, desc[UR12][R6.64+0x14] ;  /* 0x0000140c0611e981 */ /* 0x000f68000c1e1900 */
[----:B------:R-:W4:Y:S01]  /*3180*/  @!P5 LDG.E R18, desc[UR12][R6.64+0x18] ;  /* 0x0000180c0612d981 */ /* 0x000f22000c1e1900 */
[----:B------:R-:W5:Y:S08]  /*3190*/  @!P6 LDC R22, c[0x0][0x3a8] ;  /* 0x0000ea00ff16eb82 */ /* 0x000f700000000800 */
[----:B------:R-:W4:Y:S08]  /*31a0*/  @!P5 LDC R23, c[0x0][0x3a8] ;  /* 0x0000ea00ff17db82 */ /* 0x000f300000000800 */
[----:B------:R-:W4:Y:S08]  /*31b0*/  @!P6 LDC R21, c[0x0][0x3a4] ;  /* 0x0000e900ff15eb82 */ /* 0x000f300000000800 */
[----:B------:R-:W4:Y:S08]  /*31c0*/  @!P5 LDC R2, c[0x0][0x3a4] ;  /* 0x0000e900ff02db82 */ /* 0x000f300000000800 */
[----:B0-----:R-:W0:Y:S01]  /*31d0*/  @!P3 LDC R11, c[0x0][0x3a4] ;  /* 0x0000e900ff0bbb82 */ /* 0x001e220000000800 */
[----:B--2---:R-:W-:-:S04]  /*31e0*/  @!P4 FMUL R16, R13, R16 ;  /* 0x000000100d10c220 */ /* 0x004fc80000400000 */
[----:B-1----:R-:W-:-:S05]  /*31f0*/  @!P4 FFMA R33, R33, R20, R16 ;  /* 0x000000142121c223 */ /* 0x002fca0000000010 */
[----:B------:R2:W-:Y:S01]  /*3200*/  @!P4 STG.E desc[UR12][R6.64+0x10], R33 ;  /* 0x000010210600c986 */ /* 0x0005e2000c10190c */
[----:B---3--:R-:W-:Y:S01]  /*3210*/  @!P3 FMUL R12, R12, R19 ;  /* 0x000000130c0cb220 */ /* 0x008fe20000400000 */
[----:B-----5:R-:W-:Y:S01]  /*3220*/  @!P6 FMUL R17, R17, R22 ;  /* 0x000000161111e220 */ /* 0x020fe20000400000 */
[----:B----4-:R-:W-:-:S03]  /*3230*/  @!P5 FMUL R18, R18, R23 ;  /* 0x000000171212d220 */ /* 0x010fc60000400000 */
[----:B------:R-:W-:Y:S01]  /*3240*/  @!P6 FFMA R17, R34, R21, R17 ;  /* 0x000000152211e223 */ /* 0x000fe20000000011 */
[----:B------:R-:W-:Y:S01]  /*3250*/  @!P5 FFMA R35, R35, R2, R18 ;  /* 0x000000022323d223 */ /* 0x000fe20000000012 */
[----:B0-----:R-:W-:-:S03]  /*3260*/  @!P3 FFMA R29, R29, R11, R12 ;  /* 0x0000000b1d1db223 */ /* 0x001fc6000000000c */
[----:B------:R2:W-:Y:S01]  /*3270*/  @!P6 STG.E desc[UR12][R6.64+0x14], R17 ;  /* 0x000014110600e986 */ /* 0x0005e2000c10190c */
[----:B------:R-:W-:-:S03]  /*3280*/  IADD3 R2, PT, PT, R4, 0x7, RZ ;  /* 0x0000000704027810 */ /* 0x000fc60007ffe0ff */
[----:B------:R2:W-:Y:S04]  /*3290*/  @!P5 STG.E desc[UR12][R6.64+0x18], R35 ;  /* 0x000018230600d986 */ /* 0x0005e8000c10190c */
[----:B------:R2:W-:Y:S01]  /*32a0*/  @!P3 STG.E desc[UR12][R6.64+0xc], R29 ;  /* 0x00000c1d0600b986 */ /* 0x0005e2000c10190c */
[----:B------:R-:W-:-:S13]  /*32b0*/  ISETP.GE.AND P3, PT, R2, UR7, PT ;  /* 0x0000000702007c0c */ /* 0x000fda000bf66270 */
[----:B--2---:R-:W-:Y:S05]  /*32c0*/  @P3 BRA `(.L_x_21) ;  /* 0x0000000000183947 */ /* 0x004fea0003800000 */
[----:B------:R-:W2:Y:S01]  /*32d0*/  LDG.E R2, desc[UR12][R6.64+0x1c] ;  /* 0x00001c0c06027981 */ /* 0x000ea2000c1e1900 */
[----:B------:R-:W2:Y:S01]  /*32e0*/  LDCU UR4, c[0x0][0x3a8] ;  /* 0x00007500ff0477ac */ /* 0x000ea20008000800 */
[----:B------:R-:W0:Y:S01]  /*32f0*/  LDCU UR5, c[0x0][0x3a4] ;  /* 0x00007480ff0577ac */ /* 0x000e220008000800 */
[----:B--2---:R-:W-:-:S04]  /*3300*/  FMUL R11, R2, UR4 ;  /* 0x00000004020b7c20 */ /* 0x004fc80008400000 */
[----:B0-----:R-:W-:-:S05]  /*3310*/  FFMA R11, R36, UR5, R11 ;  /* 0x00000005240b7c23 */ /* 0x001fca000800000b */
[----:B------:R0:W-:Y:S02]  /*3320*/  STG.E desc[UR12][R6.64+0x1c], R11 ;  /* 0x00001c0b06007986 */ /* 0x0001e4000c10190c */
.L_x_21:
[----:B-1----:R-:W-:Y:S05]  /*3330*/  BSYNC.RECONVERGENT B0 ;  /* 0x0000000000007941 */ /* 0x002fea0003800200 */
.L_x_20:
[----:B------:R-:W-:Y:S04]  /*3340*/  BSSY.RECONVERGENT B0, `(.L_x_22) ;  /* 0x000004d000007945 */ /* 0x000fe80003800200 */
[----:B------:R-:W-:Y:S05]  /*3350*/  @P0 BRA `(.L_x_23) ;  /* 0x00000004002c0947 */ /* 0x000fea0003800000 */
[----:B------:R-:W1:Y:S01]  /*3360*/  LDCU UR4, c[0x0][0x3a0] ;  /* 0x00007400ff0477ac */ /* 0x000e620008000800 */
[----:B------:R-:W2:Y:S01]  /*3370*/  LDCU.64 UR8, c[0x0][0x390] ;  /* 0x00007200ff0877ac */ /* 0x000ea20008000a00 */
[----:B-1----:R-:W-:Y:S01]  /*3380*/  ISETP.GE.AND P4, PT, R4, UR4, PT ;  /* 0x0000000404007c0c */ /* 0x002fe2000bf86270 */
[----:B------:R-:W-:-:S12]  /*3390*/  IMAD R15, R15, UR4, RZ ;  /* 0x000000040f0f7c24 */ /* 0x000fd8000f8e02ff */
[----:B------:R-:W1:Y:S01]  /*33a0*/  @!P4 LDC.64 R12, c[0x0][0x390] ;  /* 0x0000e400ff0ccb82 */ /* 0x000e620000000a00 */
[----:B0-----:R-:W-:-:S07]  /*33b0*/  @!P4 IADD3 R7, PT, PT, R4, R15, RZ ;  /* 0x0000000f0407c210 */ /* 0x001fce0007ffe0ff */
[----:B------:R-:W0:Y:S08]  /*33c0*/  @!P4 LDC R11, c[0x0][0x3a8] ;  /* 0x0000ea00ff0bcb82 */ /* 0x000e300000000800 */
[----:B------:R-:W3:Y:S01]  /*33d0*/  @!P4 LDC R17, c[0x0][0x3a4] ;  /* 0x0000e900ff11cb82 */ /* 0x000ee20000000800 */
[----:B-1----:R-:W-:-:S05]  /*33e0*/  @!P4 IMAD.WIDE R12, R7, 0x4, R12 ;  /* 0x00000004070cc825 */ /* 0x002fca00078e020c */
[----:B------:R-:W0:Y:S01]  /*33f0*/  @!P4 LDG.E R2, desc[UR12][R12.64] ;  /* 0x0000000c0c02c981 */ /* 0x000e22000c1e1900 */
[C---:B------:R-:W-:Y:S02]  /*3400*/  IADD3 R6, PT, PT, R4.reuse, 0x1, RZ ;  /* 0x0000000104067810 */ /* 0x040fe40007ffe0ff */
[----:B------:R-:W-:Y:S02]  /*3410*/  SHF.R.S32.HI R7, RZ, 0x1f, R15 ;  /* 0x0000001fff077819 */ /* 0x000fe4000001140f */
[----:B------:R-:W-:Y:S02]  /*3420*/  IADD3 R15, P3, PT, R4, R15, RZ ;  /* 0x0000000f040f7210 */ /* 0x000fe40007f7e0ff */
[----:B------:R-:W-:Y:S02]  /*3430*/  ISETP.GE.AND P0, PT, R6, UR4, PT ;  /* 0x0000000406007c0c */ /* 0x000fe4000bf06270 */
[----:B------:R-:W-:Y:S02]  /*3440*/  LEA.HI.X.SX32 R16, R4, R7, 0x1, P3 ;  /* 0x0000000704107211 */ /* 0x000fe400018f0eff */
[----:B--2---:R-:W-:-:S04]  /*3450*/  LEA R6, P3, R15, UR8, 0x2 ;  /* 0x000000080f067c11 */ /* 0x004fc8000f8610ff */
[----:B------:R-:W-:-:S05]  /*3460*/  LEA.HI.X R7, R15, UR9, R16, 0x2, P3 ;  /* 0x000000090f077c11 */ /* 0x000fca00098f1410 */
[----:B------:R-:W1:Y:S01]  /*3470*/  @!P0 LDC R15, c[0x0][0x3a4] ;  /* 0x0000e900ff0f8b82 */ /* 0x000e620000000800 */
[----:B0-----:R-:W-:-:S07]  /*3480*/  @!P4 FMUL R2, R2, R11 ;  /* 0x0000000b0202c220 */ /* 0x001fce0000400000 */
[----:B------:R-:W0:Y:S01]  /*3490*/  @!P0 LDC R11, c[0x0][0x3a8] ;  /* 0x0000ea00ff0b8b82 */ /* 0x000e220000000800 */
[----:B---3--:R-:W-:-:S05]  /*34a0*/  @!P4 FFMA R5, R5, R17, R2 ;  /* 0x000000110505c223 */ /* 0x008fca0000000002 */
[----:B------:R2:W-:Y:S04]  /*34b0*/  @!P4 STG.E desc[UR12][R12.64], R5 ;  /* 0x000000050c00c986 */ /* 0x0005e8000c10190c */
[----:B------:R-:W0:Y:S01]  /*34c0*/  @!P0 LDG.E R2, desc[UR12][R6.64+0x4] ;  /* 0x0000040c06028981 */ /* 0x000e22000c1e1900 */
[----:B------:R-:W-:-:S04]  /*34d0*/  IADD3 R16, PT, PT, R4, 0x2, RZ ;  /* 0x0000000204107810 */ /* 0x000fc80007ffe0ff */
[----:B------:R-:W-:-:S13]  /*34e0*/  ISETP.GE.AND P6, PT, R16, UR4, PT ;  /* 0x0000000410007c0c */ /* 0x000fda000bfc6270 */
[----:B--2---:R-:W2:Y:S08]  /*34f0*/  @!P6 LDC R5, c[0x0][0x3a8] ;  /* 0x0000ea00ff05eb82 */ /* 0x004eb00000000800 */
[----:B------:R-:W3:Y:S01]  /*3500*/  @!P6 LDC R16, c[0x0][0x3a4] ;  /* 0x0000e900ff10eb82 */ /* 0x000ee20000000800 */
[----:B0-----:R-:W-:Y:S01]  /*3510*/  @!P0 FMUL R11, R2, R11 ;  /* 0x0000000b020b8220 */ /* 0x001fe20000400000 */
[----:B------:R-:W-:-:S03]  /*3520*/  IADD3 R2, PT, PT, R4, 0x3, RZ ;  /* 0x0000000304027810 */ /* 0x000fc60007ffe0ff */
[----:B-1----:R-:W-:Y:S01]  /*3530*/  @!P0 FFMA R11, R8, R15, R11 ;  /* 0x0000000f080b8223 */ /* 0x002fe2000000000b */
[C---:B------:R-:W-:Y:S02]  /*3540*/  IADD3 R8, PT, PT, R4.reuse, 0x4, RZ ;  /* 0x0000000404087810 */ /* 0x040fe40007ffe0ff */
[----:B------:R-:W-:Y:S02]  /*3550*/  IADD3 R15, PT, PT, R4, 0x5, RZ ;  /* 0x00000005040f7810 */ /* 0x000fe40007ffe0ff */
[----:B------:R-:W-:Y:S01]  /*3560*/  ISETP.GE.AND P5, PT, R2, UR4, PT ;  /* 0x0000000402007c0c */ /* 0x000fe2000bfa6270 */
[----:B------:R0:W-:Y:S01]  /*3570*/  @!P0 STG.E desc[UR12][R6.64+0x4], R11 ;  /* 0x0000040b06008986 */ /* 0x0001e2000c10190c */
[----:B------:R-:W-:Y:S02]  /*3580*/  IADD3 R2, PT, PT, R4, 0x6, RZ ;  /* 0x0000000604027810 */ /* 0x000fe40007ffe0ff */
[----:B------:R-:W-:Y:S02]  /*3590*/  ISETP.GE.AND P4, PT, R8, UR4, PT ;  /* 0x0000000408007c0c */ /* 0x000fe4000bf86270 */
[----:B------:R-:W-:-:S02]  /*35a0*/  ISETP.GE.AND P3, PT, R15, UR4, PT ;  /* 0x000000040f007c0c */ /* 0x000fc4000bf66270 */
[----:B------:R-:W-:Y:S02]  /*35b0*/  ISETP.GE.AND P0, PT, R2, UR4, PT ;  /* 0x0000000402007c0c */ /* 0x000fe4000bf06270 */
[----:B------:R-:W2:Y:S03]  /*35c0*/  @!P6 LDG.E R2, desc[UR12][R6.64+0x8] ;  /* 0x0000080c0602e981 */ /* 0x000ea6000c1e1900 */
[----:B------:R-:W0:Y:S01]  /*35d0*/  @!P5 LDC R17, c[0x0][0x3a8] ;  /* 0x0000ea00ff11db82 */ /* 0x000e220000000800 */
[----:B------:R-:W0:Y:S04]  /*35e0*/  @!P5 LDG.E R8, desc[UR12][R6.64+0xc] ;  /* 0x00000c0c0608d981 */ /* 0x000e28000c1e1900 */
[----:B------:R-:W4:Y:S03]  /*35f0*/  @!P4 LDG.E R12, desc[UR12][R6.64+0x10] ;  /* 0x0000100c060cc981 */ /* 0x000f26000c1e1900 */
[----:B------:R-:W4:Y:S01]  /*3600*/  @!P4 LDC R19, c[0x0][0x3a8] ;  /* 0x0000ea00ff13cb82 */ /* 0x000f220000000800 */
[----:B------:R-:W5:Y:S04]  /*3610*/  @!P3 LDG.E R13, desc[UR12][R6.64+0x14] ;  /* 0x0000140c060db981 */ /* 0x000f68000c1e1900 */
[----:B------:R-:W5:Y:S03]  /*3620*/  @!P0 LDG.E R15, desc[UR12][R6.64+0x18] ;  /* 0x0000180c060f8981 */ /* 0x000f66000c1e1900 */
[----:B------:R-:W5:Y:S08]  /*3630*/  @!P3 LDC R22, c[0x0][0x3a8] ;  /* 0x0000ea00ff16bb82 */ /* 0x000f700000000800 */
[----:B------:R-:W1:Y:S08]  /*3640*/  @!P0 LDC R34, c[0x0][0x3a8] ;  /* 0x0000ea00ff228b82 */ /* 0x000e700000000800 */
[----:B------:R-:W1:Y:S08]  /*3650*/  @!P5 LDC R18, c[0x0][0x3a4] ;  /* 0x0000e900ff12db82 */ /* 0x000e700000000800 */
[----:B------:R-:W5:Y:S08]  /*3660*/  @!P4 LDC R20, c[0x0][0x3a4] ;  /* 0x0000e900ff14cb82 */ /* 0x000f700000000800 */
[----:B------:R-:W5:Y:S08]  /*3670*/  @!P3 LDC R21, c[0x0][0x3a4] ;  /* 0x0000e900ff15bb82 */ /* 0x000f700000000800 */
[----:B------:R-:W5:Y:S01]  /*3680*/  @!P0 LDC R23, c[0x0][0x3a4] ;  /* 0x0000e900ff178b82 */ /* 0x000f620000000800 */
[----:B--2---:R-:W-:Y:S01]  /*3690*/  @!P6 FMUL R5, R2, R5 ;  /* 0x000000050205e220 */ /* 0x004fe20000400000 */
[----:B0-----:R-:W-:-:S03]  /*36a0*/  @!P5 FMUL R11, R8, R17 ;  /* 0x00000011080bd220 */ /* 0x001fc60000400000 */
[----:B---3--:R-:W-:Y:S01]  /*36b0*/  @!P6 FFMA R5, R26, R16, R5 ;  /* 0x000000101a05e223 */ /* 0x008fe20000000005 */
[----:B----4-:R-:W-:Y:S01]  /*36c0*/  @!P4 FMUL R12, R12, R19 ;  /* 0x000000130c0cc220 */ /* 0x010fe20000400000 */
[----:B-1----:R-:W-:-:S03]  /*36d0*/  @!P5 FFMA R11, R30, R18, R11 ;  /* 0x000000121e0bd223 */ /* 0x002fc6000000000b */
[----:B------:R1:W-:Y:S01]  /*36e0*/  @!P6 STG.E desc[UR12][R6.64+0x8], R5 ;  /* 0x000008050600e986 */ /* 0x0003e2000c10190c */
[----:B-----5:R-:W-:Y:S01]  /*36f0*/  @!P3 FMUL R13, R13, R22 ;  /* 0x000000160d0db220 */ /* 0x020fe20000400000 */
[----:B------:R-:W-:Y:S02]  /*3700*/  @!P4 FFMA R37, R37, R20, R12 ;  /* 0x000000142525c223 */ /* 0x000fe4000000000c */
[----:B------:R1:W-:Y:S01]  /*3710*/  @!P5 STG.E desc[UR12][R6.64+0xc], R11 ;  /* 0x00000c0b0600d986 */ /* 0x0003e2000c10190c */
[----:B------:R-:W-:Y:S01]  /*3720*/  @!P0 FMUL R2, R15, R34 ;  /* 0x000000220f028220 */ /* 0x000fe20000400000 */
[----:B------:R-:W-:Y:S02]  /*3730*/  @!P3 FFMA R13, R38, R21, R13 ;  /* 0x00000015260db223 */ /* 0x000fe4000000000d */
[----:B------:R1:W-:Y:S01]  /*3740*/  @!P4 STG.E desc[UR12][R6.64+0x10], R37 ;  /* 0x000010250600c986 */ /* 0x0003e2000c10190c */
[----:B------:R-:W-:Y:S01]  /*3750*/  @!P0 FFMA R39, R39, R23, R2 ;  /* 0x0000001727278223 */ /* 0x000fe20000000002 */
[----:B------:R-:W-:-:S02]  /*3760*/  IADD3 R2, PT, PT, R4, 0x7, RZ ;  /* 0x0000000704027810 */ /* 0x000fc40007ffe0ff */
[----:B------:R1:W-:Y:S04]  /*3770*/  @!P3 STG.E desc[UR12][R6.64+0x14], R13 ;  /* 0x0000140d0600b986 */ /* 0x0003e8000c10190c */
[----:B------:R1:W-:Y:S01]  /*3780*/  @!P0 STG.E desc[UR12][R6.64+0x18], R39 ;  /* 0x0000182706008986 */ /* 0x0003e2000c10190c */
[----:B------:R-:W-:-:S13]  /*3790*/  ISETP.GE.AND P0, PT, R2, UR4, PT ;  /* 0x0000000402007c0c */ /* 0x000fda000bf06270 */
[----:B-1----:R-:W-:Y:S05]  /*37a0*/  @P0 BRA `(.L_x_23) ;  /* 0x0000000000180947 */ /* 0x002fea0003800000 */
[----:B------:R-:W2:Y:S01]  /*37b0*/  LDG.E R2, desc[UR12][R6.64+0x1c] ;  /* 0x00001c0c06027981 */ /* 0x000ea2000c1e1900 */
[----:B------:R-:W2:Y:S01]  /*37c0*/  LDCU UR4, c[0x0][0x3a8] ;  /* 0x00007500ff0477ac */ /* 0x000ea20008000800 */
[----:B------:R-:W0:Y:S01]  /*37d0*/  LDCU UR5, c[0x0][0x3a4] ;  /* 0x00007480ff0577ac */ /* 0x000e220008000800 */
[----:B--2---:R-:W-:-:S04]  /*37e0*/  FMUL R5, R2, UR4 ;  /* 0x0000000402057c20 */ /* 0x004fc80008400000 */
[----:B0-----:R-:W-:-:S05]  /*37f0*/  FFMA R5, R40, UR5, R5 ;  /* 0x0000000528057c23 */ /* 0x001fca0008000005 */
[----:B------:R1:W-:Y:S02]  /*3800*/  STG.E desc[UR12][R6.64+0x1c], R5 ;  /* 0x00001c0506007986 */ /* 0x0003e4000c10190c */
.L_x_23:
[----:B------:R-:W-:Y:S05]  /*3810*/  BSYNC.RECONVERGENT B0 ;  /* 0x0000000000007941 */ /* 0x000fea0003800200 */
.L_x_22:
[----:B------:R-:W-:Y:S04]  /*3820*/  BSSY.RECONVERGENT B0, `(.L_x_24) ;  /* 0x000004d000007945 */ /* 0x000fe80003800200 */
[----:B------:R-:W-:Y:S05]  /*3830*/  @P1 BRA `(.L_x_25) ;  /* 0x00000004002c1947 */ /* 0x000fea0003800000 */
[----:B------:R-:W2:Y:S01]  /*3840*/  LDCU UR4, c[0x0][0x3a0] ;  /* 0x00007400ff0477ac */ /* 0x000ea20008000800 */
[----:B------:R-:W3:Y:S01]  /*3850*/  LDCU.64 UR8, c[0x0][0x390] ;  /* 0x00007200ff0877ac */ /* 0x000ee20008000a00 */
[----:B--2---:R-:W-:Y:S01]  /*3860*/  ISETP.GE.AND P3, PT, R4, UR4, PT ;  /* 0x0000000404007c0c */ /* 0x004fe2000bf66270 */
[----:B-1----:R-:W-:-:S12]  /*3870*/  IMAD R5, R14, UR4, RZ ;  /* 0x000000040e057c24 */ /* 0x002fd8000f8e02ff */
[----:B0-----:R-:W0:Y:S01]  /*3880*/  @!P3 LDC.64 R6, c[0x0][0x390] ;  /* 0x0000e400ff06bb82 */ /* 0x001e220000000a00 */
[----:B------:R-:W-:-:S07]  /*3890*/  @!P3 IADD3 R11, PT, PT, R4, R5, RZ ;  /* 0x00000005040bb210 */ /* 0x000fce0007ffe0ff */
[----:B------:R-:W1:Y:S08]  /*38a0*/  @!P3 LDC R13, c[0x0][0x3a8] ;  /* 0x0000ea00ff0dbb82 */ /* 0x000e700000000800 */
[----:B------:R-:W2:Y:S01]  /*38b0*/  @!P3 LDC R14, c[0x0][0x3a4] ;  /* 0x0000e900ff0ebb82 */ /* 0x000ea20000000800 */
[----:B0-----:R-:W-:-:S05]  /*38c0*/  @!P3 IMAD.WIDE R6, R11, 0x4, R6 ;  /* 0x000000040b06b825 */ /* 0x001fca00078e0206 */
[----:B------:R-:W1:Y:S01]  /*38d0*/  @!P3 LDG.E R2, desc[UR12][R6.64] ;  /* 0x0000000c0602b981 */ /* 0x000e62000c1e1900 */
[C---:B------:R-:W-:Y:S02]  /*38e0*/  IADD3 R8, PT, PT, R4.reuse, 0x1, RZ ;  /* 0x0000000104087810 */ /* 0x040fe40007ffe0ff */
[----:B------:R-:W-:Y:S02]  /*38f0*/  SHF.R.S32.HI R11, RZ, 0x1f, R5 ;  /* 0x0000001fff0b7819 */ /* 0x000fe40000011405 */
[----:B------:R-:W-:Y:S02]  /*3900*/  IADD3 R12, P4, PT, R4, R5, RZ ;  /* 0x00000005040c7210 */ /* 0x000fe40007f9e0ff */
[----:B------:R-:W-:Y:S02]  /*3910*/  ISETP.GE.AND P0, PT, R8, UR4, PT ;  /* 0x0000000408007c0c */ /* 0x000fe4000bf06270 */
[C---:B------:R-:W-:Y:S02]  /*3920*/  IADD3 R15, PT, PT, R4.reuse, 0x2, RZ ;  /* 0x00000002040f7810 */ /* 0x040fe40007ffe0ff */
[----:B------:R-:W-:-:S02]  /*3930*/  LEA.HI.X.SX32 R11, R4, R11, 0x1, P4 ;  /* 0x0000000b040b7211 */ /* 0x000fc400020f0eff */
[----:B------:R-:W-:-:S07]  /*3940*/  ISETP.GE.AND P1, PT, R15, UR4, PT ;  /* 0x000000040f007c0c */ /* 0x000fce000bf26270 */
[----:B------:R-:W0:Y:S01]  /*3950*/  @!P0 LDC R17, c[0x0][0x3a8] ;  /* 0x0000ea00ff118b82 */ /* 0x000e220000000800 */
[----:B-1----:R-:W-:Y:S01]  /*3960*/  @!P3 FMUL R8, R2, R13 ;  /* 0x0000000d0208b220 */ /* 0x002fe20000400000 */
[----:B---3--:R-:W-:Y:S02]  /*3970*/  LEA R2, P5, R12, UR8, 0x2 ;  /* 0x000000080c027c11 */ /* 0x008fe4000f8a10ff */
[----:B------:R-:W-:Y:S01]  /*3980*/  IADD3 R13, PT, PT, R4, 0x3, RZ ;  /* 0x00000003040d7810 */ /* 0x000fe20007ffe0ff */
[----:B--2---:R-:W-:Y:S01]  /*3990*/  @!P3 FFMA R5, R3, R14, R8 ;  /* 0x0000000e0305b223 */ /* 0x004fe20000000008 */
[----:B------:R-:W-:Y:S02]  /*39a0*/  LEA.HI.X R3, R12, UR9, R11, 0x2, P5 ;  /* 0x000000090c037c11 */ /* 0x000fe4000a8f140b */
[C---:B------:R-:W-:Y:S02]  /*39b0*/  IADD3 R8, PT, PT, R4.reuse, 0x4, RZ ;  /* 0x0000000404087810 */ /* 0x040fe40007ffe0ff */
[C---:B------:R-:W-:Y:S01]  /*39c0*/  IADD3 R12, PT, PT, R4.reuse, 0x5, RZ ;  /* 0x00000005040c7810 */ /* 0x040fe20007ffe0ff */
[----:B------:R1:W-:Y:S01]  /*39d0*/  @!P3 STG.E desc[UR12][R6.64], R5 ;  /* 0x000000050600b986 */ /* 0x0003e2000c10190c */
[----:B------:R-:W-:-:S02]  /*39e0*/  IADD3 R11, PT, PT, R4, 0x6, RZ ;  /* 0x00000006040b7810 */ /* 0x000fc40007ffe0ff */
[----:B------:R-:W-:Y:S02]  /*39f0*/  ISETP.GE.AND P4, PT, R13, UR4, PT ;  /* 0x000000040d007c0c */ /* 0x000fe4000bf86270 */
[----:B------:R-:W-:Y:S02]  /*3a00*/  ISETP.GE.AND P5, PT, R8, UR4, PT ;  /* 0x0000000408007c0c */ /* 0x000fe4000bfa6270 */
[----:B------:R-:W-:Y:S01]  /*3a10*/  ISETP.GE.AND P3, PT, R12, UR4, PT ;  /* 0x000000040c007c0c */ /* 0x000fe2000bf66270 */
[----:B------:R-:W0:Y:S01]  /*3a20*/  @!P0 LDG.E R8, desc[UR12][R2.64+0x4] ;  /* 0x0000040c02088981 */ /* 0x000e22000c1e1900 */
[----:B------:R-:W-:-:S03]  /*3a30*/  ISETP.GE.AND P6, PT, R11, UR4, PT ;  /* 0x000000040b007c0c */ /* 0x000fc6000bfc6270 */
[----:B------:R-:W2:Y:S01]  /*3a40*/  @!P1 LDG.E R11, desc[UR12][R2.64+0x8] ;  /* 0x0000080c020b9981 */ /* 0x000ea2000c1e1900 */
[----:B-1----:R-:W2:Y:S03]  /*3a50*/  @!P1 LDC R6, c[0x0][0x3a8] ;  /* 0x0000ea00ff069b82 */ /* 0x002ea60000000800 */
[----:B------:R-:W3:Y:S04]  /*3a60*/  @!P4 LDG.E R12, desc[UR12][R2.64+0xc] ;  /* 0x00000c0c020cc981 */ /* 0x000ee8000c1e1900 */
[----:B------:R-:W4:Y:S01]  /*3a70*/  @!P5 LDG.E R13, desc[UR12][R2.64+0x10] ;  /* 0x0000100c020dd981 */ /* 0x000f22000c1e1900 */
[----:B------:R-:W1:Y:S03]  /*3a80*/  @!P0 LDC R5, c[0x0][0x3a4] ;  /* 0x0000e900ff058b82 */ /* 0x000e660000000800 */
[----:B------:R-:W5:Y:S04]  /*3a90*/  @!P3 LDG.E R14, desc[UR12][R2.64+0x14] ;  /* 0x0000140c020eb981 */ /* 0x000f68000c1e1900 */
[----:B------:R-:W5:Y:S01]  /*3aa0*/  @!P6 LDG.E R15, desc[UR12][R2.64+0x18] ;  /* 0x0000180c020fe981 */ /* 0x000f62000c1e1900 */
[----:B------:R-:W1:Y:S08]  /*3ab0*/  @!P1 LDC R7, c[0x0][0x3a4] ;  /* 0x0000e900ff079b82 */ /* 0x000e700000000800 */
[----:B------:R-:W3:Y:S08]  /*3ac0*/  @!P4 LDC R19, c[0x0][0x3a8] ;  /* 0x0000ea00ff13cb82 */ /* 0x000ef00000000800 */
[----:B------:R-:W4:Y:S08]  /*3ad0*/  @!P5 LDC R18, c[0x0][0x3a8] ;  /* 0x0000ea00ff12db82 */ /* 0x000f300000000800 */
[----:B------:R-:W5:Y:S08]  /*3ae0*/  @!P3 LDC R21, c[0x0][0x3a8] ;  /* 0x0000ea00ff15bb82 */ /* 0x000f700000000800 */
[----:B------:R-:W5:Y:S08]  /*3af0*/  @!P6 LDC R26, c[0x0][0x3a8] ;  /* 0x0000ea00ff1aeb82 */ /* 0x000f700000000800 */
[----:B------:R-:W4:Y:S08]  /*3b00*/  @!P4 LDC R16, c[0x0][0x3a4] ;  /* 0x0000e900ff10cb82 */ /* 0x000f300000000800 */
[----:B------:R-:W5:Y:S08]  /*3b10*/  @!P5 LDC R20, c[0x0][0x3a4] ;  /* 0x0000e900ff14db82 */ /* 0x000f700000000800 */
[----:B------:R-:W5:Y:S08]  /*3b20*/  @!P3 LDC R22, c[0x0][0x3a4] ;  /* 0x0000e900ff16bb82 */ /* 0x000f700000000800 */
[----:B------:R-:W5:Y:S01]  /*3b30*/  @!P6 LDC R23, c[0x0][0x3a4] ;  /* 0x0000e900ff17eb82 */ /* 0x000f620000000800 */
[----:B0-----:R-:W-:Y:S01]  /*3b40*/  @!P0 FMUL R8, R8, R17 ;  /* 0x0000001108088220 */ /* 0x001fe20000400000 */
[----:B--2---:R-:W-:-:S03]  /*3b50*/  @!P1 FMUL R6, R11, R6 ;  /* 0x000000060b069220 */ /* 0x004fc60000400000 */
[----:B-1----:R-:W-:Y:S01]  /*3b60*/  @!P0 FFMA R9, R9, R5, R8 ;  /* 0x0000000509098223 */ /* 0x002fe20000000008 */
[----:B------:R-:W-:Y:S01]  /*3b70*/  IADD3 R5, PT, PT, R4, 0x7, RZ ;  /* 0x0000000704057810 */ /* 0x000fe20007ffe0ff */
[----:B------:R-:W-:Y:S01]  /*3b80*/  @!P1 FFMA R27, R27, R7, R6 ;  /* 0x000000071b1b9223 */ /* 0x000fe20000000006 */
[----:B---3--:R-:W-:Y:S02]  /*3b90*/  @!P4 FMUL R12, R12, R19 ;  /* 0x000000130c0cc220 */ /* 0x008fe40000400000 */
[----:B------:R2:W-:Y:S01]  /*3ba0*/  @!P0 STG.E desc[UR12][R2.64+0x4], R9 ;  /* 0x0000040902008986 */ /* 0x0005e2000c10190c */
[----:B------:R-:W-:Y:S01]  /*3bb0*/  ISETP.GE.AND P0, PT, R5, UR4, PT ;  /* 0x0000000405007c0c */ /* 0x000fe2000bf06270 */
[----:B----4-:R-:W-:Y:S01]  /*3bc0*/  @!P5 FMUL R6, R13, R18 ;  /* 0x000000120d06d220 */ /* 0x010fe20000400000 */
[----:B------:R-:W-:Y:S01]  /*3bd0*/  @!P4 FFMA R31, R31, R16, R12 ;  /* 0x000000101f1fc223 */ /* 0x000fe2000000000c */
[----:B------:R2:W-:Y:S01]  /*3be0*/  @!P1 STG.E desc[UR12][R2.64+0x8], R27 ;  /* 0x0000081b02009986 */ /* 0x0005e2000c10190c */
[----:B-----5:R-:W-:Y:S01]  /*3bf0*/  @!P3 FMUL R14, R14, R21 ;  /* 0x000000150e0eb220 */ /* 0x020fe20000400000 */
[----:B------:R-:W-:-:S02]  /*3c00*/  @!P5 FFMA R45, R45, R20, R6 ;  /* 0x000000142d2dd223 */ /* 0x000fc40000000006 */
[----:B------:R2:W-:Y:S01]  /*3c10*/  @!P4 STG.E desc[UR12][R2.64+0xc], R31 ;  /* 0x00000c1f0200c986 */ /* 0x0005e2000c10190c */
[----:B------:R-:W-:Y:S01]  /*3c20*/  @!P6 FMUL R8, R15, R26 ;  /* 0x0000001a0f08e220 */ /* 0x000fe20000400000 */
[----:B------:R-:W-:Y:S02]  /*3c30*/  @!P3 FFMA R43, R43, R22, R14 ;  /* 0x000000162b2bb223 */ /* 0x000fe4000000000e */
[----:B------:R2:W-:Y:S01]  /*3c40*/  @!P5 STG.E desc[UR12][R2.64+0x10], R45 ;  /* 0x0000102d0200d986 */ /* 0x0005e2000c10190c */
[----:B------:R-:W-:-:S03]  /*3c50*/  @!P6 FFMA R41, R41, R23, R8 ;  /* 0x000000172929e223 */ /* 0x000fc60000000008 */
[----:B------:R2:W-:Y:S04]  /*3c60*/  @!P3 STG.E desc[UR12][R2.64+0x14], R43 ;  /* 0x0000142b0200b986 */ /* 0x0005e8000c10190c */
[----:B------:R2:W-:Y:S01]  /*3c70*/  @!P6 STG.E desc[UR12][R2.64+0x18], R41 ;  /* 0x000018290200e986 */ /* 0x0005e2000c10190c */
[----:B------:R-:W-:Y:S05]  /*3c80*/  @P0 BRA `(.L_x_25) ;  /* 0x0000000000180947 */ /* 0x000fea0003800000 */
[----:B------:R-:W3:Y:S01]  /*3c90*/  LDG.E R5, desc[UR12][R2.64+0x1c] ;  /* 0x00001c0c02057981 */ /* 0x000ee2000c1e1900 */
[----:B------:R-:W3:Y:S01]  /*3ca0*/  LDCU UR4, c[0x0][0x3a8] ;  /* 0x00007500ff0477ac */ /* 0x000ee20008000800 */
[----:B------:R-:W0:Y:S01]  /*3cb0*/  LDCU UR5, c[0x0][0x3a4] ;  /* 0x00007480ff0577ac */ /* 0x000e220008000800 */
[----:B---3--:R-:W-:-:S04]  /*3cc0*/  FMUL R5, R5, UR4 ;  /* 0x0000000405057c20 */ /* 0x008fc80008400000 */
[----:B0-----:R-:W-:-:S05]  /*3cd0*/  FFMA R5, R42, UR5, R5 ;  /* 0x000000052a057c23 */ /* 0x001fca0008000005 */
[----:B------:R3:W-:Y:S02]  /*3ce0*/  STG.E desc[UR12][R2.64+0x1c], R5 ;  /* 0x00001c0502007986 */ /* 0x0007e4000c10190c */
.L_x_25:
[----:B------:R-:W-:Y:S05]  /*3cf0*/  BSYNC.RECONVERGENT B0 ;  /* 0x0000000000007941 */ /* 0x000fea0003800200 */
.L_x_24:
[----:B------:R-:W-:Y:S05]  /*3d00*/  @P2 EXIT ;  /* 0x000000000000294d */ /* 0x000fea0003800000 */
[----:B------:R-:W4:Y:S01]  /*3d10*/  LDCU UR4, c[0x0][0x3a0] ;  /* 0x00007400ff0477ac */ /* 0x000f220008000800 */
[----:B------:R-:W5:Y:S01]  /*3d20*/  LDCU.64 UR6, c[0x0][0x390] ;  /* 0x00007200ff0677ac */ /* 0x000f620008000a00 */
[----:B----4-:R-:W-:Y:S01]  /*3d30*/  ISETP.GE.AND P4, PT, R4, UR4, PT ;  /* 0x0000000404007c0c */ /* 0x010fe2000bf86270 */
[----:B--23--:R-:W-:-:S12]  /*3d40*/  IMAD R3, R0, UR4, RZ ;  /* 0x0000000400037c24 */ /* 0x00cfd8000f8e02ff */
[----:B01----:R-:W0:Y:S01]  /*3d50*/  @!P4 LDC.64 R6, c[0x0][0x390] ;  /* 0x0000e400ff06cb82 */ /* 0x003e220000000a00 */
[----:B------:R-:W-:-:S07]  /*3d60*/  @!P4 IADD3 R5, PT, PT, R4, R3, RZ ;  /* 0x000000030405c210 */ /* 0x000fce0007ffe0ff */
[----:B------:R-:W1:Y:S01]  /*3d70*/  @!P4 LDC R2, c[0x0][0x3a4] ;  /* 0x0000e900ff02cb82 */ /* 0x000e620000000800 */
[----:B0-----:R-:W-:-:S07]  /*3d80*/  @!P4 IMAD.WIDE R6, R5, 0x4, R6 ;  /* 0x000000040506c825 */ /* 0x001fce00078e0206 */
[----:B------:R-:W0:Y:S01]  /*3d90*/  @!P4 LDC R5, c[0x0][0x3a8] ;  /* 0x0000ea00ff05cb82 */ /* 0x000e220000000800 */
[----:B------:R-:W0:Y:S01]  /*3da0*/  @!P4 LDG.E R0, desc[UR12][R6.64] ;  /* 0x0000000c0600c981 */ /* 0x000e22000c1e1900 */
[----:B------:R-:W-:Y:S02]  /*3db0*/  SHF.R.S32.HI R9, RZ, 0x1f, R3 ;  /* 0x0000001fff097819 */ /* 0x000fe40000011403 */
[C---:B------:R-:W-:Y:S02]  /*3dc0*/  IADD3 R8, PT, PT, R4.reuse, 0x1, RZ ;  /* 0x0000000104087810 */ /* 0x040fe40007ffe0ff */
[----:B------:R-:W-:Y:S02]  /*3dd0*/  IADD3 R3, P1, PT, R4, R3, RZ ;  /* 0x0000000304037210 */ /* 0x000fe40007f3e0ff */
[----:B------:R-:W-:Y:S02]  /*3de0*/  ISETP.GE.AND P0, PT, R8, UR4, PT ;  /* 0x0000000408007c0c */ /* 0x000fe4000bf06270 */
[----:B------:R-:W-:-:S04]  /*3df0*/  IADD3 R8, PT, PT, R4, 0x2, RZ ;  /* 0x0000000204087810 */ /* 0x000fc80007ffe0ff */
[----:B------:R-:W-:Y:S02]  /*3e00*/  ISETP.GE.AND P2, PT, R8, UR4, PT ;  /* 0x0000000408007c0c */ /* 0x000fe4000bf46270 */
[----:B------:R-:W-:-:S11]  /*3e10*/  IADD3 R8, PT, PT, R4, 0x5, RZ ;  /* 0x0000000504087810 */ /* 0x000fd60007ffe0ff */
[----:B------:R-:W2:Y:S01]  /*3e20*/  @!P2 LDC R13, c[0x0][0x3a4] ;  /* 0x0000e900ff0dab82 */ /* 0x000ea20000000800 */
[----:B0-----:R-:W-:Y:S01]  /*3e30*/  @!P4 FMUL R5, R0, R5 ;  /* 0x000000050005c220 */ /* 0x001fe20000400000 */
[C---:B------:R-:W-:Y:S02]  /*3e40*/  LEA.HI.X.SX32 R0, R4.reuse, R9, 0x1, P1 ;  /* 0x0000000904007211 */ /* 0x040fe400008f0eff */
[----:B------:R-:W-:Y:S01]  /*3e50*/  IADD3 R9, PT, PT, R4, 0x4, RZ ;  /* 0x0000000404097810 */ /* 0x000fe20007ffe0ff */
[----:B-1----:R-:W-:Y:S01]  /*3e60*/  @!P4 FFMA R5, R10, R2, R5 ;  /* 0x000000020a05c223 */ /* 0x002fe20000000005 */
[C---:B-----5:R-:W-:Y:S02]  /*3e70*/  LEA R2, P3, R3.reuse, UR6, 0x2 ;  /* 0x0000000603027c11 */ /* 0x060fe4000f8610ff */
[----:B------:R-:W-:Y:S02]  /*3e80*/  IADD3 R10, PT, PT, R4, 0x3, RZ ;  /* 0x00000003040a7810 */ /* 0x000fe40007ffe0ff */
[----:B------:R-:W-:Y:S01]  /*3e90*/  LEA.HI.X R3, R3, UR7, R0, 0x2, P3 ;  /* 0x0000000703037c11 */ /* 0x000fe200098f1400 */
[----:B------:R0:W-:Y:S01]  /*3ea0*/  @!P4 STG.E desc[UR12][R6.64], R5 ;  /* 0x000000050600c986 */ /* 0x0001e2000c10190c */
[----:B------:R-:W-:-:S02]  /*3eb0*/  ISETP.GE.AND P3, PT, R9, UR4, PT ;  /* 0x0000000409007c0c */ /* 0x000fc4000bf66270 */
[----:B------:R-:W-:Y:S01]  /*3ec0*/  IADD3 R9, PT, PT, R4, 0x6, RZ ;  /* 0x0000000604097810 */ /* 0x000fe20007ffe0ff */
[----:B------:R-:W3:Y:S01]  /*3ed0*/  @!P0 LDG.E R0, desc[UR12][R2.64+0x4] ;  /* 0x0000040c02008981 */ /* 0x000ee2000c1e1900 */
[----:B------:R-:W-:Y:S02]  /*3ee0*/  ISETP.GE.AND P1, PT, R10, UR4, PT ;  /* 0x000000040a007c0c */ /* 0x000fe4000bf26270 */
[----:B------:R-:W-:Y:S02]  /*3ef0*/  ISETP.GE.AND P4, PT, R8, UR4, PT ;  /* 0x0000000408007c0c */ /* 0x000fe4000bf86270 */
[----:B------:R-:W-:Y:S01]  /*3f00*/  ISETP.GE.AND P5, PT, R9, UR4, PT ;  /* 0x0000000409007c0c */ /* 0x000fe2000bfa6270 */
[----:B------:R-:W4:Y:S01]  /*3f10*/  @!P2 LDG.E R8, desc[UR12][R2.64+0x8] ;  /* 0x0000080c0208a981 */ /* 0x000f22000c1e1900 */
[----:B0-----:R-:W3:Y:S03]  /*3f20*/  @!P0 LDC R5, c[0x0][0x3a8] ;  /* 0x0000ea00ff058b82 */ /* 0x001ee60000000800 */
[----:B------:R-:W5:Y:S04]  /*3f30*/  @!P3 LDG.E R10, desc[UR12][R2.64+0x10] ;  /* 0x0000100c020ab981 */ /* 0x000f68000c1e1900 */
[----:B------:R-:W2:Y:S01]  /*3f40*/  @!P1 LDG.E R9, desc[UR12][R2.64+0xc] ;  /* 0x00000c0c02099981 */ /* 0x000ea2000c1e1900 */
[----:B------:R-:W4:Y:S03]  /*3f50*/  @!P2 LDC R7, c[0x0][0x3a8] ;  /* 0x0000ea00ff07ab82 */ /* 0x000f260000000800 */
[----:B------:R-:W2:Y:S04]  /*3f60*/  @!P4 LDG.E R11, desc[UR12][R2.64+0x14] ;  /* 0x0000140c020bc981 */ /* 0x000ea8000c1e1900 */
[----:B------:R-:W2:Y:S01]  /*3f70*/  @!P5 LDG.E R12, desc[UR12][R2.64+0x18] ;  /* 0x0000180c020cd981 */ /* 0x000ea2000c1e1900 */
[----:B------:R-:W2:Y:S08]  /*3f80*/  @!P1 LDC R14, c[0x0][0x3a8] ;  /* 0x0000ea00ff0e9b82 */ /* 0x000eb00000000800 */
[----:B------:R-:W5:Y:S08]  /*3f90*/  @!P3 LDC R17, c[0x0][0x3a8] ;  /* 0x0000ea00ff11bb82 */ /* 0x000f700000000800 */
[----:B------:R-:W0:Y:S08]  /*3fa0*/  @!P4 LDC R18, c[0x0][0x3a8] ;  /* 0x0000ea00ff12cb82 */ /* 0x000e300000000800 */
[----:B------:R-:W1:Y:S08]  /*3fb0*/  @!P5 LDC R21, c[0x0][0x3a8] ;  /* 0x0000ea00ff15db82 */ /* 0x000e700000000800 */
[----:B------:R-:W1:Y:S08]  /*3fc0*/  @!P0 LDC R6, c[0x0][0x3a4] ;  /* 0x0000e900ff068b82 */ /* 0x000e700000000800 */
[----:B------:R-:W1:Y:S08]  /*3fd0*/  @!P1 LDC R15, c[0x0][0x3a4] ;  /* 0x0000e900ff0f9b82 */ /* 0x000e700000000800 */
[----:B------:R-:W1:Y:S08]  /*3fe0*/  @!P3 LDC R16, c[0x0][0x3a4] ;  /* 0x0000e900ff10bb82 */ /* 0x000e700000000800 */
[----:B------:R-:W1:Y:S08]  /*3ff0*/  @!P4 LDC R19, c[0x0][0x3a4] ;  /* 0x0000e900ff13cb82 */ /* 0x000e700000000800 */
[----:B------:R-:W1:Y:S01]  /*4000*/  @!P5 LDC R20, c[0x0][0x3a4] ;  /* 0x0000e900ff14db82 */ /* 0x000e620000000800 */
[----:B------:R-:W-:-:S04]  /*4010*/  IADD3 R4, PT, PT, R4, 0x7, RZ ;  /* 0x0000000704047810 */ /* 0x000fc80007ffe0ff */
[----:B------:R-:W-:Y:S01]  /*4020*/  ISETP.GE.AND P6, PT, R4, UR4, PT ;  /* 0x0000000404007c0c */ /* 0x000fe2000bfc6270 */
[----:B---3--:R-:W-:Y:S01]  /*4030*/  @!P0 FMUL R5, R0, R5 ;  /* 0x0000000500058220 */ /* 0x008fe20000400000 */
[----:B----4-:R-:W-:Y:S01]  /*4040*/  @!P2 FMUL R7, R8, R7 ;  /* 0x000000070807a220 */ /* 0x010fe20000400000 */
[----:B-----5:R-:W-:Y:S01]  /*4050*/  @!P3 FMUL R10, R10, R17 ;  /* 0x000000110a0ab220 */ /* 0x020fe20000400000 */
[----:B--2---:R-:W-:Y:S01]  /*4060*/  @!P1 FMUL R9, R9, R14 ;  /* 0x0000000e09099220 */ /* 0x004fe20000400000 */
[----:B0-----:R-:W-:Y:S01]  /*4070*/  @!P4 FMUL R11, R11, R18 ;  /* 0x000000120b0bc220 */ /* 0x001fe20000400000 */
[----:B-1----:R-:W-:Y:S01]  /*4080*/  @!P5 FMUL R12, R12, R21 ;  /* 0x000000150c0cd220 */ /* 0x002fe20000400000 */
[----:B------:R-:W-:Y:S01]  /*4090*/  @!P0 FFMA R5, R24, R6, R5 ;  /* 0x0000000618058223 */ /* 0x000fe20000000005 */
[----:B------:R-:W-:Y:S01]  /*40a0*/  @!P2 FFMA R7, R28, R13, R7 ;  /* 0x0000000d1c07a223 */ /* 0x000fe20000000007 */
[----:B------:R-:W-:Y:S01]  /*40b0*/  @!P1 FFMA R9, R32, R15, R9 ;  /* 0x0000000f20099223 */ /* 0x000fe20000000009 */
[----:B------:R-:W-:Y:S01]  /*40c0*/  @!P3 FFMA R47, R47, R16, R10 ;  /* 0x000000102f2fb223 */ /* 0x000fe2000000000a */
[----:B------:R-:W-:Y:S01]  /*40d0*/  @!P4 FFMA R11, R44, R19, R11 ;  /* 0x000000132c0bc223 */ /* 0x000fe2000000000b */
[----:B------:R-:W-:Y:S01]  /*40e0*/  @!P5 FFMA R49, R49, R20, R12 ;  /* 0x000000143131d223 */ /* 0x000fe2000000000c */
[----:B------:R0:W-:Y:S04]  /*40f0*/  @!P0 STG.E desc[UR12][R2.64+0x4], R5 ;  /* 0x0000040502008986 */ /* 0x0001e8000c10190c */
[----:B------:R0:W-:Y:S04]  /*4100*/  @!P2 STG.E desc[UR12][R2.64+0x8], R7 ;  /* 0x000008070200a986 */ /* 0x0001e8000c10190c */
[----:B------:R0:W-:Y:S04]  /*4110*/  @!P1 STG.E desc[UR12][R2.64+0xc], R9 ;  /* 0x00000c0902009986 */ /* 0x0001e8000c10190c */
[----:B------:R0:W-:Y:S04]  /*4120*/  @!P3 STG.E desc[UR12][R2.64+0x10], R47 ;  /* 0x0000102f0200b986 */ /* 0x0001e8000c10190c */
[----:B------:R0:W-:Y:S04]  /*4130*/  @!P4 STG.E desc[UR12][R2.64+0x14], R11 ;  /* 0x0000140b0200c986 */ /* 0x0001e8000c10190c */
[----:B------:R0:W-:Y:S01]  /*4140*/  @!P5 STG.E desc[UR12][R2.64+0x18], R49 ;  /* 0x000018310200d986 */ /* 0x0001e2000c10190c */
[----:B------:R-:W-:Y:S05]  /*4150*/  @P6 EXIT ;  /* 0x000000000000694d */ /* 0x000fea0003800000 */
[----:B------:R-:W0:Y:S01]  /*4160*/  LDG.E R0, desc[UR12][R2.64+0x1c] ;  /* 0x00001c0c02007981 */ /* 0x000e22000c1e1900 */
[----:B------:R-:W0:Y:S01]  /*4170*/  LDCU UR4, c[0x0][0x3a8] ;  /* 0x00007500ff0477ac */ /* 0x000e220008000800 */
[----:B------:R-:W1:Y:S01]  /*4180*/  LDCU UR5, c[0x0][0x3a4] ;  /* 0x00007480ff0577ac */ /* 0x000e620008000800 */
[----:B0-----:R-:W-:-:S04]  /*4190*/  FMUL R5, R0, UR4 ;  /* 0x0000000400057c20 */ /* 0x001fc80008400000 */
[----:B-1----:R-:W-:-:S05]  /*41a0*/  FFMA R5, R46, UR5, R5 ;  /* 0x000000052e057c23 */ /* 0x002fca0008000005 */
[----:B------:R-:W-:Y:S01]  /*41b0*/  STG.E desc[UR12][R2.64+0x1c], R5 ;  /* 0x00001c0502007986 */ /* 0x000fe2000c10190c */
[----:B------:R-:W-:Y:S05]  /*41c0*/  EXIT ;  /* 0x000000000000794d */ /* 0x000fea0003800000 */
.L_x_26:
[----:B------:R-:W-:-:S00]  /*41d0*/  BRA `(.L_x_26) ;  /* 0xfffffffc00fc7947 */ /* 0x000fc0000383ffff */
[----:B------:R-:W-:-:S00]  /*41e0*/  NOP ;  /* 0x0000000000007918 */ /* 0x000fc00000000000 */
        /* <DEDUP_REMOVED lines=9> */
.L_x_229:


//--------------------- .text._Z16sgemm_vec_transAILi256ELi128ELi8ELi8ELi8EEvPKfS1_Pfiiiff --------------------------
	.section	.text._Z16sgemm_vec_transAILi256ELi128ELi8ELi8ELi8EEvPKfS1_Pfiiiff,"ax",@progbits
	.align	128
        .global         _Z16sgemm_vec_transAILi256ELi128ELi8ELi8ELi8EEvPKfS1_Pfiiiff
        .type           _Z16sgemm_vec_transAILi256ELi128ELi8ELi8ELi8EEvPKfS1_Pfiiiff,@function
        .size           _Z16sgemm_vec_transAILi256ELi128ELi8ELi8ELi8EEvPKfS1_Pfiiiff,(.L_x_230 - _Z16sgemm_vec_transAILi256ELi128ELi8ELi8ELi8EEvPKfS1_Pfiiiff)
        .other          _Z16sgemm_vec_transAILi256ELi128ELi8ELi8ELi8EEvPKfS1_Pfiiiff,@"STO_CUDA_ENTRY STV_DEFAULT"
_Z16sgemm_vec_transAILi256ELi128ELi8ELi8ELi8EEvPKfS1_Pfiiiff:
.text._Z16sgemm_vec_transAILi256ELi128ELi8ELi8ELi8EEvPKfS1_Pfiiiff:
[----:B------:R-:W-:Y:S01]  /*0000*/  LDC R1, c[0x0][0x37c] ;  /* 0x0000df00ff017b82 */ /* 0x000fe20000000800 */
[----:B------:R-:W0:Y:S07]  /*0010*/  S2R R15, SR_TID.Y ;  /* 0x00000000000f7919 */ /* 0x000e2e0000002200 */
[----:B------:R-:W1:Y:S01]  /*0020*/  S2UR UR5, SR_CTAID.Y ;  /* 0x00000000000579c3 */ /* 0x000e620000002600 */
[----:B------:R-:W2:Y:S01]  /*0030*/  LDCU UR7, c[0x0][0x39c] ;  /* 0x00007380ff0777ac */ /* 0x000ea20008000800 */
[----:B------:R-:W-:Y:S01]  /*0040*/  HFMA2 R55, -RZ, RZ, 0, 0 ;  /* 0x00000000ff377431 */ /* 0x000fe200000001ff */
[----:B------:R-:W3:Y:S01]  /*0050*/  S2R R16, SR_TID.X ;  /* 0x0000000000107919 */ /* 0x000ee20000002100 */
[----:B------:R-:W-:Y:S01]  /*0060*/  HFMA2 R117, -RZ, RZ, 0, 0 ;  /* 0x00000000ff757431 */ /* 0x000fe200000001ff */
[----:B------:R-:W4:Y:S01]  /*0070*/  LDCU UR4, c[0x0][0x360] ;  /* 0x00006c00ff0477ac */ /* 0x000f220008000800 */
[----:B------:R-:W-:Y:S01]  /*0080*/  HFMA2 R113, -RZ, RZ, 0, 0 ;  /* 0x00000000ff717431 */ /* 0x000fe200000001ff */
[----:B------:R-:W-:Y:S01]  /*0090*/  CS2R R70, SRZ ;  /* 0x0000000000467805 */ /* 0x000fe2000001ff00 */
[----:B------:R-:W5:Y:S01]  /*00a0*/  S2UR UR6, SR_CTAID.X ;  /* 0x00000000000679c3 */ /* 0x000f620000002500 */
[----:B------:R-:W-:-:S02]  /*00b0*/  CS2R R60, SRZ ;  /* 0x00000000003c7805 */ /* 0x000fc4000001ff00 */
[----:B------:R-:W-:Y:S02]  /*00c0*/  CS2R R64, SRZ ;  /* 0x0000000000407805 */ /* 0x000fe4000001ff00 */
[----:B------:R-:W-:Y:S02]  /*00d0*/  CS2R R58, SRZ ;  /* 0x00000000003a7805 */ /* 0x000fe4000001ff00 */
[----:B------:R-:W-:Y:S02]  /*00e0*/  CS2R R62, SRZ ;  /* 0x00000000003e7805 */ /* 0x000fe4000001ff00 */
[----:B------:R-:W-:Y:S02]  /*00f0*/  CS2R R56, SRZ ;  /* 0x0000000000387805 */ /* 0x000fe4000001ff00 */
[----:B------:R-:W-:Y:S02]  /*0100*/  MOV R53, RZ ;  /* 0x000000ff00357202 */ /* 0x000fe40000000f00 */
[----:B------:R-:W-:Y:S01]  /*0110*/  CS2R R80, SRZ ;  /* 0x0000000000507805 */ /* 0x000fe2000001ff00 */
[----:B------:R-:W0:Y:S01]  /*0120*/  LDC R54, c[0x0][0x364] ;  /* 0x0000d900ff367b82 */ /* 0x000e220000000800 */
[----:B------:R-:W-:-:S02]  /*0130*/  CS2R R76, SRZ ;  /* 0x00000000004c7805 */ /* 0x000fc4000001ff00 */
[----:B------:R-:W-:Y:S01]  /*0140*/  CS2R R78, SRZ ;  /* 0x00000000004e7805 */ /* 0x000fe2000001ff00 */
[----:B--2---:R-:W-:Y:S01]  /*0150*/  UISETP.GE.AND UP0, UPT, UR7, 0x1, UPT ;  /* 0x000000010700788c */ /* 0x004fe2000bf06270 */
[----:B------:R-:W-:Y:S02]  /*0160*/  CS2R R74, SRZ ;  /* 0x00000000004a7805 */ /* 0x000fe4000001ff00 */
[----:B------:R-:W-:Y:S02]  /*0170*/  CS2R R110, SRZ ;  /* 0x00000000006e7805 */ /* 0x000fe4000001ff00 */
[----:B------:R-:W-:Y:S02]  /*0180*/  CS2R R108, SRZ ;  /* 0x00000000006c7805 */ /* 0x000fe4000001ff00 */
[----:B------:R-:W-:Y:S01]  /*0190*/  MOV R115, RZ ;  /* 0x000000ff00737202 */ /* 0x000fe20000000f00 */
[----:B-1----:R-:W-:Y:S01]  /*01a0*/  USHF.L.U32 UR5, UR5, 0x8, URZ ;  /* 0x0000000805057899 */ /* 0x002fe200080006ff */
[----:B------:R-:W-:-:S02]  /*01b0*/  CS2R R106, SRZ ;  /* 0x00000000006a7805 */ /* 0x000fc4000001ff00 */
[----:B------:R-:W-:Y:S02]  /*01c0*/  CS2R R104, SRZ ;  /* 0x0000000000687805 */ /* 0x000fe4000001ff00 */
[----:B------:R-:W-:Y:S02]  /*01d0*/  MOV R50, RZ ;  /* 0x000000ff00327202 */ /* 0x000fe40000000f00 */
[----:B------:R-:W-:Y:S02]  /*01e0*/  CS2R R102, SRZ ;  /* 0x0000000000667805 */ /* 0x000fe4000001ff00 */
[----:B------:R-:W-:Y:S02]  /*01f0*/  CS2R R100, SRZ ;  /* 0x0000000000647805 */ /* 0x000fe4000001ff00 */
[----:B------:R-:W-:Y:S02]  /*0200*/  CS2R R48, SRZ ;  /* 0x0000000000307805 */ /* 0x000fe4000001ff00 */
[----:B------:R-:W-:Y:S01]  /*0210*/  CS2R R98, SRZ ;  /* 0x0000000000627805 */ /* 0x000fe2000001ff00 */
[----:B-----5:R-:W-:Y:S01]  /*0220*/  USHF.L.U32 UR6, UR6, 0x7, URZ ;  /* 0x0000000706067899 */ /* 0x020fe200080006ff */
[----:B------:R-:W-:-:S02]  /*0230*/  CS2R R96, SRZ ;  /* 0x0000000000607805 */ /* 0x000fc4000001ff00 */
[----:B------:R-:W-:Y:S02]  /*0240*/  CS2R R94, SRZ ;  /* 0x00000000005e7805 */ /* 0x000fe4000001ff00 */
[----:B------:R-:W-:Y:S02]  /*0250*/  CS2R R92, SRZ ;  /* 0x00000000005c7805 */ /* 0x000fe4000001ff00 */
[----:B------:R-:W-:Y:S02]  /*0260*/  CS2R R90, SRZ ;  /* 0x00000000005a7805 */ /* 0x000fe4000001ff00 */
[----:B------:R-:W-:Y:S02]  /*0270*/  CS2R R88, SRZ ;  /* 0x0000000000587805 */ /* 0x000fe4000001ff00 */
[----:B------:R-:W-:Y:S02]  /*0280*/  CS2R R86, SRZ ;  /* 0x0000000000567805 */ /* 0x000fe4000001ff00 */
[----:B------:R-:W-:-:S02]  /*0290*/  CS2R R68, SRZ ;  /* 0x0000000000447805 */ /* 0x000fc4000001ff00 */
[----:B------:R-:W-:Y:S02]  /*02a0*/  CS2R R66, SRZ ;  /* 0x0000000000427805 */ /* 0x000fe4000001ff00 */
[----:B------:R-:W-:Y:S02]  /*02b0*/  CS2R R72, SRZ ;  /* 0x0000000000487805 */ /* 0x000fe4000001ff00 */
[----:B------:R-:W-:Y:S02]  /*02c0*/  CS2R R84, SRZ ;  /* 0x0000000000547805 */ /* 0x000fe4000001ff00 */
[----:B------:R-:W-:Y:S02]  /*02d0*/  CS2R R82, SRZ ;  /* 0x0000000000527805 */ /* 0x000fe4000001ff00 */
[----:B0-----:R-:W-:Y:S01]  /*02e0*/  LEA R27, R15, UR5, 0x3 ;  /* 0x000000050f1b7c11 */ /* 0x001fe2000f8e18ff */
[----:B------:R-:W0:Y:S01]  /*02f0*/  LDCU.64 UR10, c[0x0][0x358] ;  /* 0x00006b00ff0a77ac */ /* 0x000e220008000a00 */
[----:B---3--:R-:W-:Y:S01]  /*0300*/  LEA R26, R16, UR6, 0x3 ;  /* 0x00000006101a7c11 */ /* 0x008fe2000f8e18ff */
[----:B----4-:R-:W-:Y:S06]  /*0310*/  BRA.U !UP0, `(.L_x_27) ;  /* 0x0000003908e87547 */ /* 0x010fec000b800000 */
[----:B------:R-:W-:Y:S01]  /*0320*/  IMAD R54, R54, UR4, RZ ;  /* 0x0000000436367c24 */ /* 0x000fe2000f8e02ff */
[----:B------:R-:W1:Y:S01]  /*0330*/  S2UR UR8, SR_CgaCtaId ;  /* 0x00000000000879c3 */ /* 0x000e620000008800 */
[----:B------:R-:W-:Y:S01]  /*0340*/  IMAD R52, R15, UR4, R16 ;  /* 0x000000040f347c24 */ /* 0x000fe2000f8e0210 */
[----:B------:R-:W-:Y:S01]  /*0350*/  UMOV UR4, 0x400 ;  /* 0x0000040000047882 */ /* 0x000fe20000000000 */
[----:B------:R-:W2:Y:S01]  /*0360*/  I2F.U32.RP R4, R54 ;  /* 0x0000003600047306 */ /* 0x000ea20000209000 */
[----:B------:R-:W-:Y:S01]  /*0370*/  IADD3 R5, PT, PT, RZ, -R54, RZ ;  /* 0x80000036ff057210 */ /* 0x000fe20007ffe0ff */
[----:B------:R-:W-:Y:S01]  /*0380*/  UIADD3 UR7, UPT, UPT, UR4, 0x2000, URZ ;  /* 0x0000200004077890 */ /* 0x000fe2000fffe0ff */
[C---:B------:R-:W-:Y:S02]  /*0390*/  IADD3 R25, PT, PT, R54.reuse, R52, RZ ;  /* 0x0000003436197210 */ /* 0x040fe40007ffe0ff */
[----:B------:R-:W-:Y:S02]  /*03a0*/  ISETP.NE.U32.AND P2, PT, R54, RZ, PT ;  /* 0x000000ff3600720c */ /* 0x000fe40003f45070 */
[----:B------:R-:W-:-:S02]  /*03b0*/  ISETP.GE.U32.AND P0, PT, R25, 0x200, PT ;  /* 0x000002001900780c */ /* 0x000fc40003f06070 */
[C---:B------:R-:W-:Y:S02]  /*03c0*/  ISETP.GE.U32.AND P1, PT, R25.reuse, 0x100, PT ;  /* 0x000001001900780c */ /* 0x040fe40003f26070 */
[C---:B------:R-:W-:Y:S02]  /*03d0*/  VIMNMX.U32 R0, PT, PT, R25.reuse, 0x200, !PT ;  /* 0x0000020019007848 */ /* 0x040fe40007fe0000 */
[----:B------:R-:W-:Y:S01]  /*03e0*/  SEL R9, RZ, 0x1, P0 ;  /* 0x00000001ff097807 */ /* 0x000fe20000000000 */
[----:B--2---:R-:W2:Y:S01]  /*03f0*/  MUFU.RCP R4, R4 ;  /* 0x0000000400047308 */ /* 0x004ea20000001000 */
[C---:B------:R-:W-:Y:S02]  /*0400*/  VIMNMX.U32 R6, PT, PT, R25.reuse, 0x100, !PT ;  /* 0x0000010019067848 */ /* 0x040fe40007fe0000 */
[----:B------:R-:W-:Y:S02]  /*0410*/  SEL R10, RZ, 0x1, P1 ;  /* 0x00000001ff0a7807 */ /* 0x000fe40000800000 */
[----:B------:R-:W-:Y:S01]  /*0420*/  LOP3.LUT R11, RZ, R54, RZ, 0x33, !PT ;  /* 0x00000036ff0b7212 */ /* 0x000fe200078e33ff */
[----:B-1----:R-:W-:Y:S01]  /*0430*/  ULEA UR7, UR8, UR7, 0x18 ;  /* 0x0000000708077291 */ /* 0x002fe2000f8ec0ff */
[----:B------:R-:W-:Y:S01]  /*0440*/  IADD3 R7, PT, PT, R6, -R25, -R10 ;  /* 0x8000001906077210 */ /* 0x000fe20007ffe80a */
[----:B------:R-:W-:Y:S01]  /*0450*/  ULEA UR4, UR8, UR4, 0x18 ;  /* 0x0000000408047291 */ /* 0x000fe2000f8ec0ff */
[----:B------:R-:W-:-:S02]  /*0460*/  SHF.L.U32 R6, R25, 0x4, RZ ;  /* 0x0000000419067819 */ /* 0x000fc400000006ff */
[----:B------:R-:W-:Y:S02]  /*0470*/  MOV R70, RZ ;  /* 0x000000ff00467202 */ /* 0x000fe40000000f00 */
[----:B------:R-:W-:Y:S02]  /*0480*/  LOP3.LUT R8, R6, 0x1f0, RZ, 0xc0, !PT ;  /* 0x000001f006087812 */ /* 0x000fe400078ec0ff */
[----:B------:R-:W-:Y:S02]  /*0490*/  LEA R16, R16, UR7, 0x5 ;  /* 0x0000000710107c11 */ /* 0x000fe4000f8e28ff */
[----:B--2---:R-:W-:-:S04]  /*04a0*/  IADD3 R2, PT, PT, R4, 0xffffffe, RZ ;  /* 0x0ffffffe04027810 */ /* 0x004fc80007ffe0ff */
[----:B------:R1:W2:Y:S02]  /*04b0*/  F2I.FTZ.U32.TRUNC.NTZ R3, R2 ;  /* 0x0000000200037305 */ /* 0x0002a4000021f000 */
[----:B-1----:R-:W-:Y:S01]  /*04c0*/  MOV R2, RZ ;  /* 0x000000ff00027202 */ /* 0x002fe20000000f00 */
[----:B--2---:R-:W-:-:S04]  /*04d0*/  IMAD R5, R5, R3, RZ ;  /* 0x0000000305057224 */ /* 0x004fc800078e02ff */
[----:B------:R-:W-:Y:S01]  /*04e0*/  IMAD.HI.U32 R2, R3, R5, R2 ;  /* 0x0000000503027227 */ /* 0x000fe200078e0002 */
[----:B------:R-:W-:-:S05]  /*04f0*/  IADD3 R3, PT, PT, R0, -R25, -R9 ;  /* 0x8000001900037210 */ /* 0x000fca0007ffe809 */
[----:B------:R-:W-:-:S04]  /*0500*/  IMAD.HI.U32 R0, R2, R3, RZ ;  /* 0x0000000302007227 */ /* 0x000fc800078e00ff */
[----:B------:R-:W-:Y:S01]  /*0510*/  IMAD.HI.U32 R12, R2, R7, RZ ;  /* 0x00000007020c7227 */ /* 0x000fe200078e00ff */
[----:B------:R-:W-:-:S04]  /*0520*/  IADD3 R5, PT, PT, -R0, RZ, RZ ;  /* 0x000000ff00057210 */ /* 0x000fc80007ffe1ff */
[----:B------:R-:W-:Y:S01]  /*0530*/  IADD3 R2, PT, PT, -R12, RZ, RZ ;  /* 0x000000ff0c027210 */ /* 0x000fe20007ffe1ff */
[----:B------:R-:W-:Y:S01]  /*0540*/  IMAD R5, R54, R5, R3 ;  /* 0x0000000536057224 */ /* 0x000fe200078e0203 */
[----:B------:R-:W-:-:S03]  /*0550*/  SHF.L.U32 R3, R52, 0x4, RZ ;  /* 0x0000000434037819 */ /* 0x000fc600000006ff */
[----:B------:R-:W-:Y:S01]  /*0560*/  IMAD R7, R54, R2, R7 ;  /* 0x0000000236077224 */ /* 0x000fe200078e0207 */
[-C--:B------:R-:W-:Y:S02]  /*0570*/  ISETP.GE.U32.AND P0, PT, R5, R54.reuse, PT ;  /* 0x000000360500720c */ /* 0x080fe40003f06070 */
[----:B------:R-:W-:Y:S02]  /*0580*/  SHF.R.U32.HI R2, RZ, 0x5, R52 ;  /* 0x00000005ff027819 */ /* 0x000fe40000011634 */
[----:B------:R-:W-:Y:S02]  /*0590*/  ISETP.GE.U32.AND P3, PT, R7, R54, PT ;  /* 0x000000360700720c */ /* 0x000fe40003f66070 */
[----:B------:R-:W-:Y:S02]  /*05a0*/  LOP3.LUT R4, R3, 0x1f0, RZ, 0xc0, !PT ;  /* 0x000001f003047812 */ /* 0x000fe400078ec0ff */
[----:B------:R-:W-:-:S04]  /*05b0*/  LEA R3, R2, UR7, 0x9 ;  /* 0x0000000702037c11 */ /* 0x000fc8000f8e48ff */
[----:B------:R-:W-:Y:S02]  /*05c0*/  IADD3 R3, PT, PT, R3, R4, RZ ;  /* 0x0000000403037210 */ /* 0x000fe40007ffe0ff */
[----:B------:R-:W-:Y:S02]  /*05d0*/  @P0 IADD3 R5, PT, PT, -R54, R5, RZ ;  /* 0x0000000536050210 */ /* 0x000fe40007ffe1ff */
[----:B------:R-:W-:Y:S02]  /*05e0*/  @P0 IADD3 R0, PT, PT, R0, 0x1, RZ ;  /* 0x0000000100000810 */ /* 0x000fe40007ffe0ff */
[----:B------:R-:W-:Y:S02]  /*05f0*/  @P3 IADD3 R7, PT, PT, -R54, R7, RZ ;  /* 0x0000000736073210 */ /* 0x000fe40007ffe1ff */
[-C--:B------:R-:W-:Y:S02]  /*0600*/  ISETP.GE.U32.AND P1, PT, R5, R54.reuse, PT ;  /* 0x000000360500720c */ /* 0x080fe40003f26070 */
[----:B------:R-:W-:-:S02]  /*0610*/  ISETP.GE.U32.AND P4, PT, R7, R54, PT ;  /* 0x000000360700720c */ /* 0x000fc40003f86070 */
[----:B------:R-:W-:Y:S02]  /*0620*/  IADD3 R5, PT, PT, R54, R25, RZ ;  /* 0x0000001936057210 */ /* 0x000fe40007ffe0ff */
[----:B------:R-:W-:Y:S02]  /*0630*/  @P3 IADD3 R12, PT, PT, R12, 0x1, RZ ;  /* 0x000000010c0c3810 */ /* 0x000fe40007ffe0ff */
[----:B------:R-:W-:Y:S02]  /*0640*/  SHF.R.U32.HI R4, RZ, 0x5, R25 ;  /* 0x00000005ff047819 */ /* 0x000fe40000011619 */
[----:B------:R-:W-:Y:S02]  /*0650*/  SHF.L.U32 R13, R5, 0x4, RZ ;  /* 0x00000004050d7819 */ /* 0x000fe400000006ff */
[----:B------:R-:W-:Y:S02]  /*0660*/  SHF.R.U32.HI R6, RZ, 0x5, R5 ;  /* 0x00000005ff067819 */ /* 0x000fe40000011605 */
[----:B------:R-:W-:-:S02]  /*0670*/  @P1 IADD3 R0, PT, PT, R0, 0x1, RZ ;  /* 0x0000000100001810 */ /* 0x000fc40007ffe0ff */
[----:B------:R-:W-:Y:S02]  /*0680*/  @P4 IADD3 R12, PT, PT, R12, 0x1, RZ ;  /* 0x000000010c0c4810 */ /* 0x000fe40007ffe0ff */
[----:B------:R-:W-:Y:S02]  /*0690*/  LEA R7, R4, UR7, 0x9 ;  /* 0x0000000704077c11 */ /* 0x000fe4000f8e48ff */
[----:B------:R-:W-:Y:S02]  /*06a0*/  LOP3.LUT R14, R13, 0x1f0, RZ, 0xc0, !PT ;  /* 0x000001f00d0e7812 */ /* 0x000fe400078ec0ff */
[C---:B------:R-:W-:Y:S02]  /*06b0*/  SEL R0, R11.reuse, R0, !P2 ;  /* 0x000000000b007207 */ /* 0x040fe40005000000 */
[----:B------:R-:W-:Y:S02]  /*06c0*/  LEA R13, R6, UR7, 0x9 ;  /* 0x00000007060d7c11 */ /* 0x000fe4000f8e48ff */
[----:B------:R-:W-:-:S02]  /*06d0*/  SEL R11, R11, R12, !P2 ;  /* 0x0000000c0b0b7207 */ /* 0x000fc40005000000 */
[----:B------:R-:W-:Y:S02]  /*06e0*/  SHF.L.U32 R12, R25, 0xc, RZ ;  /* 0x0000000c190c7819 */ /* 0x000fe400000006ff */
[----:B------:R-:W-:Y:S02]  /*06f0*/  IADD3 R7, PT, PT, R7, R8, RZ ;  /* 0x0000000807077210 */ /* 0x000fe40007ffe0ff */
[----:B------:R-:W-:Y:S02]  /*0700*/  IADD3 R8, PT, PT, R13, R14, RZ ;  /* 0x0000000e0d087210 */ /* 0x000fe40007ffe0ff */
[----:B------:R-:W-:Y:S02]  /*0710*/  IADD3 R9, PT, PT, R9, R0, RZ ;  /* 0x0000000009097210 */ /* 0x000fe40007ffe0ff */
[----:B------:R-:W-:Y:S02]  /*0720*/  LOP3.LUT R13, R12, 0x1000, RZ, 0xc0, !PT ;  /* 0x000010000c0d7812 */ /* 0x000fe400078ec0ff */
[----:B------:R-:W-:-:S02]  /*0730*/  SHF.L.U32 R0, R52, 0x2, RZ ;  /* 0x0000000234007819 */ /* 0x000fc400000006ff */
[----:B------:R-:W-:Y:S02]  /*0740*/  IADD3 R14, PT, PT, R13, UR4, RZ ;  /* 0x000000040d0e7c10 */ /* 0x000fe4000fffe0ff */
[C---:B------:R-:W-:Y:S02]  /*0750*/  LOP3.LUT R13, R0.reuse, 0x4, RZ, 0xc0, !PT ;  /* 0x00000004000d7812 */ /* 0x040fe400078ec0ff */
[----:B------:R-:W-:Y:S02]  /*0760*/  LOP3.LUT R17, R0, 0x7c, RZ, 0xc0, !PT ;  /* 0x0000007c00117812 */ /* 0x000fe400078ec0ff */
[----:B------:R-:W-:Y:S02]  /*0770*/  SHF.L.U32 R0, R25, 0x2, RZ ;  /* 0x0000000219007819 */ /* 0x000fe400000006ff */
[----:B------:R-:W-:Y:S02]  /*0780*/  SHF.L.U32 R22, R5, 0x2, RZ ;  /* 0x0000000205167819 */ /* 0x000fe400000006ff */
[----:B------:R-:W-:Y:S01]  /*0790*/  LEA R12, R15, UR4, 0x5 ;  /* 0x000000040f0c7c11 */ /* 0x000fe2000f8e28ff */
[----:B------:R-:W-:Y:S01]  /*07a0*/  UMOV UR4, URZ ;  /* 0x000000ff00047c82 */ /* 0x000fe20008000000 */
[----:B------:R-:W-:-:S02]  /*07b0*/  SHF.R.U32.HI R15, RZ, 0x1, R25 ;  /* 0x00000001ff0f7819 */ /* 0x000fc40000011619 */
[----:B------:R-:W-:Y:S02]  /*07c0*/  IADD3 R10, PT, PT, R10, R11, RZ ;  /* 0x0000000b0a0a7210 */ /* 0x000fe40007ffe0ff */
[----:B------:R-:W-:Y:S02]  /*07d0*/  LOP3.LUT R21, R0, 0x7c, RZ, 0xc0, !PT ;  /* 0x0000007c00157812 */ /* 0x000fe400078ec0ff */
[----:B------:R-:W-:Y:S02]  /*07e0*/  LOP3.LUT R23, R22, 0x7c, RZ, 0xc0, !PT ;  /* 0x0000007c16177812 */ /* 0x000fe400078ec0ff */
[----:B------:R-:W-:Y:S02]  /*07f0*/  LEA R14, R15, R14, 0x2 ;  /* 0x0000000e0f0e7211 */ /* 0x000fe400078e10ff */
[----:B------:R-:W-:Y:S02]  /*0800*/  LOP3.LUT R18, R0, 0x4, RZ, 0xc0, !PT ;  /* 0x0000000400127812 */ /* 0x000fe400078ec0ff */
[----:B------:R-:W-:-:S02]  /*0810*/  LEA.HI R11, R52, UR5, RZ, 0x1f ;  /* 0x00000005340b7c11 */ /* 0x000fc4000f8ff8ff */
[----:B------:R-:W-:Y:S02]  /*0820*/  IADD3 R15, PT, PT, R15, UR5, RZ ;  /* 0x000000050f0f7c10 */ /* 0x000fe4000fffe0ff */
[----:B------:R-:W-:Y:S02]  /*0830*/  IADD3 R17, PT, PT, R17, UR6, RZ ;  /* 0x0000000611117c10 */ /* 0x000fe4000fffe0ff */
[----:B------:R-:W-:Y:S02]  /*0840*/  LEA.HI R19, R5, UR5, RZ, 0x1f ;  /* 0x0000000505137c11 */ /* 0x000fe4000f8ff8ff */
[----:B------:R-:W-:Y:S02]  /*0850*/  IADD3 R20, PT, PT, R54, R5, RZ ;  /* 0x0000000536147210 */ /* 0x000fe40007ffe0ff */
[----:B------:R-:W-:Y:S02]  /*0860*/  IADD3 R21, PT, PT, R21, UR6, RZ ;  /* 0x0000000615157c10 */ /* 0x000fe4000fffe0ff */
[----:B------:R-:W-:-:S02]  /*0870*/  LOP3.LUT R22, R22, 0x4, RZ, 0xc0, !PT ;  /* 0x0000000416167812 */ /* 0x000fc400078ec0ff */
[----:B------:R-:W-:Y:S02]  /*0880*/  IADD3 R23, PT, PT, R23, UR6, RZ ;  /* 0x0000000617177c10 */ /* 0x000fe4000fffe0ff */
[----:B------:R-:W-:Y:S02]  /*0890*/  LOP3.LUT R24, R9, 0x3, RZ, 0xc0, !PT ;  /* 0x0000000309187812 */ /* 0x000fe400078ec0ff */
[----:B------:R-:W-:-:S07]  /*08a0*/  LOP3.LUT R0, R10, 0x3, RZ, 0xc0, !PT ;  /* 0x000000030a007812 */ /* 0x000fce00078ec0ff */
.L_x_46:
[----:B------:R-:W-:Y:S01]  /*08b0*/  ISETP.GT.U32.AND P0, PT, R52, 0x1ff, PT ;  /* 0x000001ff3400780c */ /* 0x000fe20003f04070 */
[----:B------:R-:W1:Y:S01]  /*08c0*/  LDCU.64 UR12, c[0x0][0x398] ;  /* 0x00007300ff0c77ac */ /* 0x000e620008000a00 */
[----:B------:R-:W-:Y:S11]  /*08d0*/  BSSY.RECONVERGENT B1, `(.L_x_28) ;  /* 0x00000ad000017945 */ /* 0x000ff60003800200 */
[----:B------:R-:W-:Y:S05]  /*08e0*/  @P0 BRA `(.L_x_29) ;  /* 0x0000000800ac0947 */ /* 0x000fea0003800000 */
[----:B------:R-:W-:Y:S01]  /*08f0*/  ISETP.NE.AND P0, PT, R24, 0x3, PT ;  /* 0x000000031800780c */ /* 0x000fe20003f05270 */
[----:B------:R-:W-:Y:S01]  /*0900*/  BSSY.RECONVERGENT B0, `(.L_x_30) ;  /* 0x0000045000007945 */ /* 0x000fe20003800200 */
[----:B------:R-:W-:-:S11]  /*0910*/  MOV R45, R52 ;  /* 0x00000034002d7202 */ /* 0x000fd60000000f00 */
[----:B------:R-:W-:Y:S05]  /*0920*/  @!P0 BRA `(.L_x_31) ;  /* 0x0000000400088947 */ /* 0x000fea0003800000 */
[----:B------:R-:W2:Y:S01]  /*0930*/  LDC.64 R32, c[0x0][0x398] ;  /* 0x0000e600ff207b82 */ /* 0x000ea20000000a00 */
[----:B------:R-:W-:Y:S01]  /*0940*/  IADD3 R30, PT, PT, R13, UR4, RZ ;  /* 0x000000040d1e7c10 */ /* 0x000fe2000fffe0ff */
[----:B------:R-:W-:Y:S01]  /*0950*/  BSSY.RECONVERGENT B2, `(.L_x_32) ;  /* 0x0000015000027945 */ /* 0x000fe20003800200 */
[----:B------:R-:W-:Y:S02]  /*0960*/  ISETP.NE.AND P1, PT, R24, RZ, PT ;  /* 0x000000ff1800720c */ /* 0x000fe40003f25270 */
[----:B------:R-:W-:-:S04]  /*0970*/  IADD3 R28, PT, PT, R30, 0x3, RZ ;  /* 0x000000031e1c7810 */ /* 0x000fc80007ffe0ff */
[----:B--2---:R-:W-:-:S04]  /*0980*/  ISETP.GE.AND P0, PT, R28, R33, PT ;  /* 0x000000211c00720c */ /* 0x004fc80003f06270 */
[----:B------:R-:W-:-:S13]  /*0990*/  ISETP.GE.OR P0, PT, R11, R32, P0 ;  /* 0x000000200b00720c */ /* 0x000fda0000706670 */
[----:B------:R-:W-:Y:S05]  /*09a0*/  @P0 BRA `(.L_x_33) ;  /* 0x00000000003c0947 */ /* 0x000fea0003800000 */
[----:B------:R-:W2:Y:S01]  /*09b0*/  LDC.64 R28, c[0x0][0x380] ;  /* 0x0000e000ff1c7b82 */ /* 0x000ea20000000a00 */
[----:B------:R-:W-:-:S04]  /*09c0*/  IMAD R31, R11, R33, R30 ;  /* 0x000000210b1f7224 */ /* 0x000fc800078e021e */
[----:B--2---:R-:W-:-:S06]  /*09d0*/  IMAD.WIDE.U32 R28, R31, 0x4, R28 ;  /* 0x000000041f1c7825 */ /* 0x004fcc00078e001c */
[----:B0-----:R-:W2:Y:S01]  /*09e0*/  LDG.E.128.CONSTANT R28, desc[UR10][R28.64] ;  /* 0x0000000a1c1c7981 */ /* 0x001ea2000c1e9d00 */
        /* <DEDUP_REMOVED lines=11> */
.L_x_33:
[----:B01----:R-:W-:Y:S05]  /*0aa0*/  BSYNC.RECONVERGENT B2 ;  /* 0x0000000000027941 */ /* 0x003fea0003800200 */
.L_x_32:
[----:B------:R-:W-:Y:S01]  /*0ab0*/  MOV R45, R25 ;  /* 0x00000019002d7202 */ /* 0x000fe20000000f00 */
[----:B------:R-:W-:Y:S06]  /*0ac0*/  @!P1 BRA `(.L_x_31) ;  /* 0x0000000000a09947 */ /* 0x000fec0003800000 */
[----:B--2---:R-:W-:Y:S01]  /*0ad0*/  IADD3 R30, PT, PT, R18, UR4, RZ ;  /* 0x00000004121e7c10 */ /* 0x004fe2000fffe0ff */
[----:B------:R-:W-:Y:S01]  /*0ae0*/  BSSY.RECONVERGENT B2, `(.L_x_34) ;  /* 0x000000e000027945 */ /* 0x000fe20003800200 */
[----:B------:R-:W-:Y:S02]  /*0af0*/  ISETP.NE.AND P1, PT, R24, 0x1, PT ;  /* 0x000000011800780c */ /* 0x000fe40003f25270 */
[----:B------:R-:W-:-:S04]  /*0b00*/  IADD3 R28, PT, PT, R30, 0x3, RZ ;  /* 0x000000031e1c7810 */ /* 0x000fc80007ffe0ff */
[----:B------:R-:W-:-:S04]  /*0b10*/  ISETP.GE.AND P0, PT, R28, R33, PT ;  /* 0x000000211c00720c */ /* 0x000fc80003f06270 */
[----:B------:R-:W-:-:S13]  /*0b20*/  ISETP.GE.OR P0, PT, R15, R32, P0 ;  /* 0x000000200f00720c */ /* 0x000fda0000706670 */
[----:B------:R-:W-:Y:S05]  /*0b30*/  @P0 BRA `(.L_x_35) ;  /* 0x0000000000200947 */ /* 0x000fea0003800000 */
[----:B------:R-:W0:Y:S01]  /*0b40*/  LDC.64 R28, c[0x0][0x380] ;  /* 0x0000e000ff1c7b82 */ /* 0x000e220000000a00 */
[----:B------:R-:W-:-:S04]  /*0b50*/  IMAD R31, R15, R33, R30 ;  /* 0x000000210f1f7224 */ /* 0x000fc800078e021e */
[----:B0-----:R-:W-:-:S06]  /*0b60*/  IMAD.WIDE.U32 R28, R31, 0x4, R28 ;  /* 0x000000041f1c7825 */ /* 0x001fcc00078e001c */
[----:B------:R-:W2:Y:S04]  /*0b70*/  LDG.E.128.CONSTANT R28, desc[UR10][R28.64] ;  /* 0x0000000a1c1c7981 */ /* 0x000ea8000c1e9d00 */
[----:B--2---:R0:W-:Y:S04]  /*0b80*/  STS [R14], R28 ;  /* 0x0000001c0e007388 */ /* 0x0041e80000000800 */
[----:B------:R0:W-:Y:S04]  /*0b90*/  STS [R14+0x400], R29 ;  /* 0x0004001d0e007388 */ /* 0x0001e80000000800 */
[----:B------:R0:W-:Y:S04]  /*0ba0*/  STS [R14+0x800], R30 ;  /* 0x0008001e0e007388 */ /* 0x0001e80000000800 */
[----:B------:R0:W-:Y:S02]  /*0bb0*/  STS [R14+0xc00], R31 ;  /* 0x000c001f0e007388 */ /* 0x0001e40000000800 */
.L_x_35:
[----:B------:R-:W-:Y:S05]  /*0bc0*/  BSYNC.RECONVERGENT B2 ;  /* 0x0000000000027941 */ /* 0x000fea0003800200 */
.L_x_34:
[----:B------:R-:W-:Y:S01]  /*0bd0*/  MOV R45, R5 ;  /* 0x00000005002d7202 */ /* 0x000fe20000000f00 */
[----:B------:R-:W-:Y:S06]  /*0be0*/  @!P1 BRA `(.L_x_31) ;  /* 0x0000000000589947 */ /* 0x000fec0003800000 */
[----:B0-----:R-:W-:Y:S02]  /*0bf0*/  IADD3 R30, PT, PT, R22, UR4, RZ ;  /* 0x00000004161e7c10 */ /* 0x001fe4000fffe0ff */
[----:B------:R-:W-:Y:S02]  /*0c00*/  MOV R45, R20 ;  /* 0x00000014002d7202 */ /* 0x000fe40000000f00 */
        /* <DEDUP_REMOVED lines=10> */
[----:B------:R-:W-:Y:S02]  /*0cb0*/  SHF.L.U32 R32, R5, 0x1, RZ ;  /* 0x0000000105207819 */ /* 0x000fe400000006ff */
[----:B------:R-:W-:Y:S02]  /*0cc0*/  MOV R45, R20 ;  /* 0x00000014002d7202 */ /* 0x000fe40000000f00 */
        /* <DEDUP_REMOVED lines=8> */
.L_x_31:
[----:B01----:R-:W-:Y:S05]  /*0d50*/  BSYNC.RECONVERGENT B0 ;  /* 0x0000000000007941 */ /* 0x003fea0003800200 */
.L_x_30:
[----:B------:R-:W-:-:S13]  /*0d60*/  ISETP.GE.U32.AND P0, PT, R9, 0x3, PT ;  /* 0x000000030900780c */ /* 0x000fda0003f06070 */
[----:B------:R-:W-:Y:S05]  /*0d70*/  @!P0 BRA `(.L_x_29) ;  /* 0x0000000400888947 */ /* 0x000fea0003800000 */
[----:B------:R-:W-:Y:S01]  /*0d80*/  SHF.L.U32 R47, R45, 0x2, RZ ;  /* 0x000000022d2f7819 */ /* 0x000fe200000006ff */
[C---:B------:R-:W-:Y:S01]  /*0d90*/  IMAD R125, R54.reuse, 0x3, R45 ;  /* 0x00000003367d7824 */ /* 0x040fe200078e022d */
[CC--:B------:R-:W-:Y:S02]  /*0da0*/  IADD3 R51, PT, PT, R54.reuse, R45.reuse, RZ ;  /* 0x0000002d36337210 */ /* 0x0c0fe40007ffe0ff */
[C---:B------:R-:W-:Y:S01]  /*0db0*/  LEA R44, R54.reuse, R45, 0x1 ;  /* 0x0000002d362c7211 */ /* 0x040fe200078e08ff */
[C---:B------:R-:W-:Y:S01]  /*0dc0*/  IMAD R123, R54.reuse, 0xc, R47 ;  /* 0x0000000c367b7824 */ /* 0x040fe200078e022f */
[----:B------:R-:W-:Y:S02]  /*0dd0*/  LEA R119, R54, R47, 0x3 ;  /* 0x0000002f36777211 */ /* 0x000fe400078e18ff */
[----:B------:R-:W-:-:S07]  /*0de0*/  SHF.L.U32 R121, R51, 0x2, RZ ;  /* 0x0000000233797819 */ /* 0x000fce00000006ff */
.L_x_36:
[----:B0-----:R-:W-:Y:S02]  /*0df0*/  LOP3.LUT R46, R119, 0x4, RZ, 0xc0, !PT ;  /* 0x00000004772e7812 */ /* 0x001fe400078ec0ff */
[----:B---3--:R-:W-:Y:S02]  /*0e00*/  LOP3.LUT R32, R47, 0x4, RZ, 0xc0, !PT ;  /* 0x000000042f207812 */ /* 0x008fe400078ec0ff */
[----:B------:R-:W-:Y:S02]  /*0e10*/  IADD3 R38, PT, PT, R46, UR4, RZ ;  /* 0x000000042e267c10 */ /* 0x000fe4000fffe0ff */
[----:B------:R-:W-:Y:S02]  /*0e20*/  SHF.R.U32.HI R120, RZ, 0x1, R44 ;  /* 0x00000001ff787819 */ /* 0x000fe4000001162c */
[----:B------:R-:W-:Y:S02]  /*0e30*/  IADD3 R35, PT, PT, R38, 0x3, RZ ;  /* 0x0000000326237810 */ /* 0x000fe40007ffe0ff */
[----:B------:R-:W-:-:S02]  /*0e40*/  IADD3 R39, PT, PT, R120, UR5, RZ ;  /* 0x0000000578277c10 */ /* 0x000fc4000fffe0ff */
[----:B------:R-:W-:Y:S02]  /*0e50*/  ISETP.GE.AND P2, PT, R35, UR13, PT ;  /* 0x0000000d23007c0c */ /* 0x000fe4000bf46270 */
[----:B------:R-:W-:Y:S02]  /*0e60*/  LOP3.LUT R33, R121, 0x4, RZ, 0xc0, !PT ;  /* 0x0000000479217812 */ /* 0x000fe400078ec0ff */
[----:B------:R-:W-:Y:S02]  /*0e70*/  ISETP.GE.OR P2, PT, R39, UR12, P2 ;  /* 0x0000000c27007c0c */ /* 0x000fe40009746670 */
[----:B------:R-:W-:Y:S02]  /*0e80*/  IADD3 R36, PT, PT, R33, UR4, RZ ;  /* 0x0000000421247c10 */ /* 0x000fe4000fffe0ff */
[----:B------:R-:W-:Y:S02]  /*0e90*/  SHF.R.U32.HI R114, RZ, 0x1, R51 ;  /* 0x00000001ff727819 */ /* 0x000fe40000011633 */
[----:B--2---:R-:W-:-:S02]  /*0ea0*/  IADD3 R34, PT, PT, R36, 0x3, RZ ;  /* 0x0000000324227810 */ /* 0x004fc40007ffe0ff */
[----:B------:R-:W-:Y:S02]  /*0eb0*/  IADD3 R30, PT, PT, R32, UR4, RZ ;  /* 0x00000004201e7c10 */ /* 0x000fe4000fffe0ff */
[----:B------:R-:W-:Y:S02]  /*0ec0*/  LOP3.LUT R116, R123, 0x4, RZ, 0xc0, !PT ;  /* 0x000000047b747812 */ /* 0x000fe400078ec0ff */
[----:B------:R-:W-:Y:S01]  /*0ed0*/  ISETP.GE.AND P1, PT, R34, UR13, PT ;  /* 0x0000000d22007c0c */ /* 0x000fe2000bf26270 */
[----:B------:R-:W-:Y:S01]  /*0ee0*/  @!P2 IMAD R39, R39, UR13, R38 ;  /* 0x0000000d2727ac24 */ /* 0x000fe2000f8e0226 */
[----:B------:R-:W-:Y:S02]  /*0ef0*/  IADD3 R43, PT, PT, R114, UR5, RZ ;  /* 0x00000005722b7c10 */ /* 0x000fe4000fffe0ff */
[----:B------:R-:W-:Y:S02]  /*0f00*/  SHF.R.U32.HI R112, RZ, 0x1, R45 ;  /* 0x00000001ff707819 */ /* 0x000fe4000001162d */
[----:B------:R-:W-:-:S02]  /*0f10*/  IADD3 R28, PT, PT, R30, 0x3, RZ ;  /* 0x000000031e1c7810 */ /* 0x000fc40007ffe0ff */
[----:B------:R-:W-:Y:S02]  /*0f20*/  IADD3 R38, PT, PT, R116, UR4, RZ ;  /* 0x0000000474267c10 */ /* 0x000fe4000fffe0ff */
[----:B------:R-:W-:Y:S02]  /*0f30*/  ISETP.GE.OR P1, PT, R43, UR12, P1 ;  /* 0x0000000c2b007c0c */ /* 0x000fe40008f26670 */
[----:B------:R-:W-:Y:S02]  /*0f40*/  IADD3 R31, PT, PT, R112, UR5, RZ ;  /* 0x00000005701f7c10 */ /* 0x000fe4000fffe0ff */
[----:B------:R-:W-:Y:S02]  /*0f50*/  ISETP.GE.AND P0, PT, R28, UR13, PT ;  /* 0x0000000d1c007c0c */ /* 0x000fe4000bf06270 */
[----:B------:R-:W-:Y:S02]  /*0f60*/  IADD3 R34, PT, PT, R38, 0x3, RZ ;  /* 0x0000000326227810 */ /* 0x000fe40007ffe0ff */
[----:B------:R-:W-:-:S02]  /*0f70*/  SHF.R.U32.HI R118, RZ, 0x1, R125 ;  /* 0x00000001ff767819 */ /* 0x000fc4000001167d */
[----:B------:R-:W-:Y:S02]  /*0f80*/  ISETP.GE.OR P0, PT, R31, UR12, P0 ;  /* 0x0000000c1f007c0c */ /* 0x000fe40008706670 */
[----:B------:R-:W-:Y:S02]  /*0f90*/  ISETP.GE.AND P3, PT, R34, UR13, PT ;  /* 0x0000000d22007c0c */ /* 0x000fe4000bf66270 */
[----:B------:R-:W-:Y:S01]  /*0fa0*/  IADD3 R35, PT, PT, R118, UR5, RZ ;  /* 0x0000000576237c10 */ /* 0x000fe2000fffe0ff */
[----:B------:R-:W0:Y:S03]  /*0fb0*/  @!P1 S2R R41, SR_CgaCtaId ;  /* 0x0000000000299919 */ /* 0x000e260000008800 */
[----:B------:R-:W-:Y:S01]  /*0fc0*/  ISETP.GE.OR P3, PT, R35, UR12, P3 ;  /* 0x0000000c23007c0c */ /* 0x000fe20009f66670 */
[----:B------:R-:W-:Y:S02]  /*0fd0*/  @!P1 IMAD R43, R43, UR13, R36 ;  /* 0x0000000d2b2b9c24 */ /* 0x000fe4000f8e0224 */
[----:B------:R-:W1:Y:S02]  /*0fe0*/  @!P2 S2R R36, SR_CgaCtaId ;  /* 0x000000000024a919 */ /* 0x000e640000008800 */
[----:B------:R-:W-:Y:S01]  /*0ff0*/  @!P0 MOV R37, 0x400 ;  /* 0x0000040000258802 */ /* 0x000fe20000000f00 */
[----:B------:R-:W2:Y:S01]  /*1000*/  @!P0 LDC.64 R28, c[0x0][0x380] ;  /* 0x0000e000ff1c8b82 */ /* 0x000ea20000000a00 */
[----:B------:R-:W3:Y:S01]  /*1010*/  @!P0 S2R R40, SR_CgaCtaId ;  /* 0x0000000000288919 */ /* 0x000ee20000008800 */
[----:B------:R-:W-:-:S05]  /*1020*/  @!P0 IMAD R31, R31, UR13, R30 ;  /* 0x0000000d1f1f8c24 */ /* 0x000fca000f8e021e */
[----:B------:R-:W4:Y:S01]  /*1030*/  @!P3 S2R R34, SR_CgaCtaId ;  /* 0x000000000022b919 */ /* 0x000f220000008800 */
[----:B------:R-:W-:Y:S01]  /*1040*/  @!P3 IMAD R35, R35, UR13, R38 ;  /* 0x0000000d2323bc24 */ /* 0x000fe2000f8e0226 */
[----:B------:R-:W-:-:S04]  /*1050*/  @!P1 MOV R38, 0x400 ;  /* 0x0000040000269802 */ /* 0x000fc80000000f00 */
[----:B0-----:R-:W-:Y:S01]  /*1060*/  @!P1 LEA R38, R41, R38, 0x18 ;  /* 0x0000002629269211 */ /* 0x001fe200078ec0ff */
[----:B--2---:R-:W-:Y:S01]  /*1070*/  @!P0 IMAD.WIDE.U32 R28, R31, 0x4, R28 ;  /* 0x000000041f1c8825 */ /* 0x004fe200078e001c */
[----:B------:R-:W-:-:S04]  /*1080*/  @!P2 MOV R41, 0x400 ;  /* 0x000004000029a802 */ /* 0x000fc80000000f00 */
[----:B-1----:R-:W-:Y:S01]  /*1090*/  @!P2 LEA R41, R36, R41, 0x18 ;  /* 0x000000292429a211 */ /* 0x002fe200078ec0ff */
[----:B------:R-:W2:Y:S01]  /*10a0*/  @!P0 LDG.E.128.CONSTANT R28, desc[UR10][R28.64] ;  /* 0x0000000a1c1c8981 */ /* 0x000ea2000c1e9d00 */
[----:B------:R-:W-:Y:S02]  /*10b0*/  @!P3 MOV R36, 0x400 ;  /* 0x000004000024b802 */ /* 0x000fe40000000f00 */
[----:B---3--:R-:W-:Y:S02]  /*10c0*/  @!P0 LEA R37, R40, R37, 0x18 ;  /* 0x0000002528258211 */ /* 0x008fe400078ec0ff */
[----:B------:R-:W-:Y:S02]  /*10d0*/  @!P2 LEA R46, R46, R41, 0xa ;  /* 0x000000292e2ea211 */ /* 0x000fe400078e50ff */
[----:B------:R-:W-:Y:S01]  /*10e0*/  @!P0 LEA R37, R32, R37, 0xa ;  /* 0x0000002520258211 */ /* 0x000fe200078e50ff */
[----:B------:R-:W0:Y:S01]  /*10f0*/  @!P3 LDC.64 R40, c[0x0][0x380] ;  /* 0x0000e000ff28bb82 */ /* 0x000e220000000a00 */
[----:B----4-:R-:W-:-:S02]  /*1100*/  @!P3 LEA R36, R34, R36, 0x18 ;  /* 0x000000242224b211 */ /* 0x010fc400078ec0ff */
[----:B------:R-:W-:Y:S02]  /*1110*/  @!P1 LEA R34, R33, R38, 0xa ;  /* 0x0000002621229211 */ /* 0x000fe400078e50ff */
[----:B------:R-:W-:Y:S02]  /*1120*/  @!P3 LEA R116, R116, R36, 0xa ;  /* 0x000000247474b211 */ /* 0x000fe400078e50ff */
[----:B------:R-:W-:Y:S01]  /*1130*/  @!P0 LEA R112, R112, R37, 0x2 ;  /* 0x0000002570708211 */ /* 0x000fe200078e10ff */
[----:B------:R-:W1:Y:S01]  /*1140*/  @!P1 LDC.64 R32, c[0x0][0x380] ;  /* 0x0000e000ff209b82 */ /* 0x000e620000000a00 */
[----:B------:R-:W-:-:S07]  /*1150*/  @!P1 LEA R114, R114, R34, 0x2 ;  /* 0x0000002272729211 */ /* 0x000fce00078e10ff */
[----:B------:R-:W3:Y:S01]  /*1160*/  @!P2 LDC.64 R36, c[0x0][0x380] ;  /* 0x0000e000ff24ab82 */ /* 0x000ee20000000a00 */
[----:B0-----:R-:W-:-:S04]  /*1170*/  @!P3 IMAD.WIDE.U32 R40, R35, 0x4, R40 ;  /* 0x000000042328b825 */ /* 0x001fc800078e0028 */
[----:B-1----:R-:W-:Y:S02]  /*1180*/  @!P1 IMAD.WIDE.U32 R32, R43, 0x4, R32 ;  /* 0x000000042b209825 */ /* 0x002fe400078e0020 */
[----:B------:R-:W4:Y:S04]  /*1190*/  @!P3 LDG.E.128.CONSTANT R40, desc[UR10][R40.64] ;  /* 0x0000000a2828b981 */ /* 0x000f28000c1e9d00 */
[----:B------:R-:W5:Y:S01]  /*11a0*/  @!P1 LDG.E.128.CONSTANT R32, desc[UR10][R32.64] ;  /* 0x0000000a20209981 */ /* 0x000f62000c1e9d00 */
[----:B---3--:R-:W-:-:S06]  /*11b0*/  @!P2 IMAD.WIDE.U32 R36, R39, 0x4, R36 ;  /* 0x000000042724a825 */ /* 0x008fcc00078e0024 */
[----:B------:R-:W3:Y:S01]  /*11c0*/  @!P2 LDG.E.128.CONSTANT R36, desc[UR10][R36.64] ;  /* 0x0000000a2424a981 */ /* 0x000ee2000c1e9d00 */
[----:B------:R-:W-:Y:S02]  /*11d0*/  @!P2 LEA R46, R120, R46, 0x2 ;  /* 0x0000002e782ea211 */ /* 0x000fe400078e10ff */
[----:B------:R-:W-:Y:S02]  /*11e0*/  @!P3 LEA R116, R118, R116, 0x2 ;  /* 0x000000747674b211 */ /* 0x000fe400078e10ff */
[----:B------:R-:W-:-:S04]  /*11f0*/  IADD3 R45, PT, PT, R54, R45, R54 ;  /* 0x0000002d362d7210 */ /* 0x000fc80007ffe036 */
[C---:B------:R-:W-:Y:S02]  /*1200*/  IADD3 R45, PT, PT, R54.reuse, R45, R54 ;  /* 0x0000002d362d7210 */ /* 0x040fe40007ffe036 */
[C---:B------:R-:W-:Y:S02]  /*1210*/  LEA R47, R54.reuse, R47, 0x4 ;  /* 0x0000002f362f7211 */ /* 0x040fe400078e20ff */
[C---:B------:R-:W-:Y:S02]  /*1220*/  LEA R51, R54.reuse, R51, 0x2 ;  /* 0x0000003336337211 */ /* 0x040fe400078e10ff */
[C---:B------:R-:W-:Y:S02]  /*1230*/  LEA R121, R54.reuse, R121, 0x4 ;  /* 0x0000007936797211 */ /* 0x040fe400078e20ff */
[C---:B------:R-:W-:Y:S02]  /*1240*/  LEA R44, R54.reuse, R44, 0x2 ;  /* 0x0000002c362c7211 */ /* 0x040fe400078e10ff */
[----:B------:R-:W-:-:S02]  /*1250*/  LEA R119, R54, R119, 0x4 ;  /* 0x0000007736777211 */ /* 0x000fc400078e20ff */
[C---:B------:R-:W-:Y:S02]  /*1260*/  LEA R125, R54.reuse, R125, 0x2 ;  /* 0x0000007d367d7211 */ /* 0x040fe400078e10ff */
[----:B------:R-:W-:Y:S01]  /*1270*/  LEA R123, R54, R123, 0x4 ;  /* 0x0000007b367b7211 */ /* 0x000fe200078e20ff */
[----:B--2---:R0:W-:Y:S04]  /*1280*/  @!P0 STS [R112], R28 ;  /* 0x0000001c70008388 */ /* 0x0041e80000000800 */
[----:B------:R0:W-:Y:S04]  /*1290*/  @!P0 STS [R112+0x400], R29 ;  /* 0x0004001d70008388 */ /* 0x0001e80000000800 */
[----:B------:R0:W-:Y:S04]  /*12a0*/  @!P0 STS [R112+0x800], R30 ;  /* 0x0008001e70008388 */ /* 0x0001e80000000800 */
[----:B------:R0:W-:Y:S01]  /*12b0*/  @!P0 STS [R112+0xc00], R31 ;  /* 0x000c001f70008388 */ /* 0x0001e20000000800 */
[----:B------:R-:W-:-:S03]  /*12c0*/  ISETP.GE.U32.AND P0, PT, R45, 0x200, PT ;  /* 0x000002002d00780c */ /* 0x000fc60003f06070 */
[----:B-----5:R0:W-:Y:S04]  /*12d0*/  @!P1 STS [R114], R32 ;  /* 0x0000002072009388 */ /* 0x0201e80000000800 */
[----:B------:R0:W-:Y:S04]  /*12e0*/  @!P1 STS [R114+0x400], R33 ;  /* 0x0004002172009388 */ /* 0x0001e80000000800 */
[----:B------:R0:W-:Y:S04]  /*12f0*/  @!P1 STS [R114+0x800], R34 ;  /* 0x0008002272009388 */ /* 0x0001e80000000800 */
[----:B------:R0:W-:Y:S04]  /*1300*/  @!P1 STS [R114+0xc00], R35 ;  /* 0x000c002372009388 */ /* 0x0001e80000000800 */
[----:B---3--:R0:W-:Y:S04]  /*1310*/  @!P2 STS [R46], R36 ;  /* 0x000000242e00a388 */ /* 0x0081e80000000800 */
[----:B------:R0:W-:Y:S04]  /*1320*/  @!P2 STS [R46+0x400], R37 ;  /* 0x000400252e00a388 */ /* 0x0001e80000000800 */
[----:B------:R0:W-:Y:S04]  /*1330*/  @!P2 STS [R46+0x800], R38 ;  /* 0x000800262e00a388 */ /* 0x0001e80000000800 */
[----:B------:R0:W-:Y:S04]  /*1340*/  @!P2 STS [R46+0xc00], R39 ;  /* 0x000c00272e00a388 */ /* 0x0001e80000000800 */
[----:B----4-:R0:W-:Y:S04]  /*1350*/  @!P3 STS [R116], R40 ;  /* 0x000000287400b388 */ /* 0x0101e80000000800 */
[----:B------:R0:W-:Y:S04]  /*1360*/  @!P3 STS [R116+0x400], R41 ;  /* 0x000400297400b388 */ /* 0x0001e80000000800 */
[----:B------:R0:W-:Y:S04]  /*1370*/  @!P3 STS [R116+0x800], R42 ;  /* 0x0008002a7400b388 */ /* 0x0001e80000000800 */
[----:B------:R0:W-:Y:S01]  /*1380*/  @!P3 STS [R116+0xc00], R43 ;  /* 0x000c002b7400b388 */ /* 0x0001e20000000800 */
[----:B------:R-:W-:Y:S05]  /*1390*/  @!P0 BRA `(.L_x_36) ;  /* 0xfffffff800948947 */ /* 0x000fea000383ffff */
.L_x_29:
[----:B01----:R-:W-:Y:S05]  /*13a0*/  BSYNC.RECONVERGENT B1 ;  /* 0x0000000000017941 */ /* 0x003fea0003800200 */
.L_x_28:
[----:B------:R-:W-:Y:S01]  /*13b0*/  ISETP.GT.U32.AND P0, PT, R52, 0xff, PT ;  /* 0x000000ff3400780c */ /* 0x000fe20003f04070 */
[----:B------:R-:W0:Y:S01]  /*13c0*/  LDCU UR7, c[0x0][0x3a0] ;  /* 0x00007400ff0777ac */ /* 0x000e220008000800 */
[----:B------:R-:W-:Y:S01]  /*13d0*/  BSSY.RECONVERGENT B1, `(.L_x_37) ;  /* 0x0000088000017945 */ /* 0x000fe20003800200 */
[----:B------:R-:W1:Y:S10]  /*13e0*/  LDCU UR8, c[0x0][0x39c] ;  /* 0x00007380ff0877ac */ /* 0x000e740008000800 */
[----:B------:R-:W-:Y:S05]  /*13f0*/  @P0 BRA `(.L_x_38) ;  /* 0x0000000800140947 */ /* 0x000fea0003800000 */
[----:B------:R-:W-:Y:S01]  /*1400*/  ISETP.NE.AND P0, PT, R0, 0x3, PT ;  /* 0x000000030000780c */ /* 0x000fe20003f05270 */
[----:B------:R-:W-:Y:S01]  /*1410*/  BSSY.RECONVERGENT B0, `(.L_x_39) ;  /* 0x000002f000007945 */ /* 0x000fe20003800200 */
[----:B------:R-:W-:-:S11]  /*1420*/  MOV R45, R52 ;  /* 0x00000034002d7202 */ /* 0x000fd60000000f00 */
[----:B------:R-:W-:Y:S05]  /*1430*/  @!P0 BRA `(.L_x_40) ;  /* 0x0000000000b08947 */ /* 0x000fea0003800000 */
[----:B---3--:R-:W3:Y:S01]  /*1440*/  LDC R32, c[0x0][0x3a0] ;  /* 0x0000e800ff207b82 */ /* 0x008ee20000000800 */
[----:B--2---:R-:W-:Y:S01]  /*1450*/  IADD3 R28, PT, PT, R17, 0x3, RZ ;  /* 0x00000003111c7810 */ /* 0x004fe20007ffe0ff */
[----:B------:R-:W-:Y:S01]  /*1460*/  BSSY.RECONVERGENT B2, `(.L_x_41) ;  /* 0x000000c000027945 */ /* 0x000fe20003800200 */
[----:B------:R-:W-:Y:S02]  /*1470*/  IADD3 R31, PT, PT, R2, UR4, RZ ;  /* 0x00000004021f7c10 */ /* 0x000fe4000fffe0ff */
[----:B------:R-:W-:-:S03]  /*1480*/  ISETP.NE.AND P1, PT, R0, RZ, PT ;  /* 0x000000ff0000720c */ /* 0x000fc60003f25270 */
[----:B------:R-:W2:Y:S01]  /*1490*/  LDC R34, c[0x0][0x39c] ;  /* 0x0000e700ff227b82 */ /* 0x000ea20000000800 */
[----:B---3--:R-:W-:-:S04]  /*14a0*/  ISETP.GE.AND P0, PT, R28, R32, PT ;  /* 0x000000201c00720c */ /* 0x008fc80003f06270 */
[----:B--2---:R-:W-:-:S13]  /*14b0*/  ISETP.GE.OR P0, PT, R31, R34, P0 ;  /* 0x000000221f00720c */ /* 0x004fda0000706670 */
[----:B------:R-:W-:Y:S05]  /*14c0*/  @P0 BRA `(.L_x_42) ;  /* 0x0000000000140947 */ /* 0x000fea0003800000 */
[----:B------:R-:W2:Y:S01]  /*14d0*/  LDC.64 R28, c[0x0][0x388] ;  /* 0x0000e200ff1c7b82 */ /* 0x000ea20000000a00 */
[----:B------:R-:W-:-:S04]  /*14e0*/  IMAD R31, R31, R32, R17 ;  /* 0x000000201f1f7224 */ /* 0x000fc800078e0211 */
[----:B--2---:R-:W-:-:S06]  /*14f0*/  IMAD.WIDE R28, R31, 0x4, R28 ;  /* 0x000000041f1c7825 */ /* 0x004fcc00078e021c */
[----:B------:R-:W2:Y:S04]  /*1500*/  LDG.E.128.CONSTANT R28, desc[UR10][R28.64] ;  /* 0x0000000a1c1c7981 */ /* 0x000ea8000c1e9d00 */
[----:B--2---:R2:W-:Y:S02]  /*1510*/  STS.128 [R3], R28 ;  /* 0x0000001c03007388 */ /* 0x0045e40000000c00 */
.L_x_42:
[----:B01----:R-:W-:Y:S05]  /*1520*/  BSYNC.RECONVERGENT B2 ;  /* 0x0000000000027941 */ /* 0x003fea0003800200 */
.L_x_41:
[----:B------:R-:W-:Y:S01]  /*1530*/  MOV R45, R25 ;  /* 0x00000019002d7202 */ /* 0x000fe20000000f00 */
[----:B------:R-:W-:Y:S06]  /*1540*/  @!P1 BRA `(.L_x_40) ;  /* 0x00000000006c9947 */ /* 0x000fec0003800000 */
[----:B--2---:R-:W-:Y:S01]  /*1550*/  IADD3 R28, PT, PT, R21, 0x3, RZ ;  /* 0x00000003151c7810 */ /* 0x004fe20007ffe0ff */
[----:B------:R-:W-:Y:S01]  /*1560*/  BSSY.RECONVERGENT B2, `(.L_x_43) ;  /* 0x000000b000027945 */ /* 0x000fe20003800200 */
[----:B------:R-:W-:Y:S02]  /*1570*/  IADD3 R31, PT, PT, R4, UR4, RZ ;  /* 0x00000004041f7c10 */ /* 0x000fe4000fffe0ff */
[----:B------:R-:W-:Y:S02]  /*1580*/  ISETP.GE.AND P0, PT, R28, R32, PT ;  /* 0x000000201c00720c */ /* 0x000fe40003f06270 */
[----:B------:R-:W-:Y:S02]  /*1590*/  ISETP.NE.AND P1, PT, R0, 0x1, PT ;  /* 0x000000010000780c */ /* 0x000fe40003f25270 */
[----:B------:R-:W-:-:S13]  /*15a0*/  ISETP.GE.OR P0, PT, R31, R34, P0 ;  /* 0x000000221f00720c */ /* 0x000fda0000706670 */
[----:B------:R-:W-:Y:S05]  /*15b0*/  @P0 BRA `(.L_x_44) ;  /* 0x0000000000140947 */ /* 0x000fea0003800000 */
[----:B------:R-:W0:Y:S01]  /*15c0*/  LDC.64 R28, c[0x0][0x388] ;  /* 0x0000e200ff1c7b82 */ /* 0x000e220000000a00 */
[----:B------:R-:W-:-:S04]  /*15d0*/  IMAD R31, R31, R32, R21 ;  /* 0x000000201f1f7224 */ /* 0x000fc800078e0215 */
[----:B0-----:R-:W-:-:S06]  /*15e0*/  IMAD.WIDE R28, R31, 0x4, R28 ;  /* 0x000000041f1c7825 */ /* 0x001fcc00078e021c */
[----:B------:R-:W2:Y:S04]  /*15f0*/  LDG.E.128.CONSTANT R28, desc[UR10][R28.64] ;  /* 0x0000000a1c1c7981 */ /* 0x000ea8000c1e9d00 */
[----:B--2---:R0:W-:Y:S02]  /*1600*/  STS.128 [R7], R28 ;  /* 0x0000001c07007388 */ /* 0x0041e40000000c00 */
.L_x_44:
[----:B------:R-:W-:Y:S05]  /*1610*/  BSYNC.RECONVERGENT B2 ;  /* 0x0000000000027941 */ /* 0x000fea0003800200 */
.L_x_43:
[----:B------:R-:W-:Y:S01]  /*1620*/  MOV R45, R5 ;  /* 0x00000005002d7202 */ /* 0x000fe20000000f00 */
[----:B------:R-:W-:Y:S06]  /*1630*/  @!P1 BRA `(.L_x_40) ;  /* 0x0000000000309947 */ /* 0x000fec0003800000 */
[----:B0-----:R-:W-:Y:S02]  /*1640*/  IADD3 R28, PT, PT, R23, 0x3, RZ ;  /* 0x00000003171c7810 */ /* 0x001fe40007ffe0ff */
[----:B------:R-:W-:Y:S02]  /*1650*/  IADD3 R31, PT, PT, R6, UR4, RZ ;  /* 0x00000004061f7c10 */ /* 0x000fe4000fffe0ff */
[----:B------:R-:W-:Y:S02]  /*1660*/  ISETP.GE.AND P0, PT, R28, R32, PT ;  /* 0x000000201c00720c */ /* 0x000fe40003f06270 */
[----:B------:R-:W-:Y:S02]  /*1670*/  MOV R45, R20 ;  /* 0x00000014002d7202 */ /* 0x000fe40000000f00 */
[----:B------:R-:W-:-:S13]  /*1680*/  ISETP.GE.OR P0, PT, R31, R34, P0 ;  /* 0x000000221f00720c */ /* 0x000fda0000706670 */
[----:B------:R-:W-:Y:S05]  /*1690*/  @P0 BRA `(.L_x_40) ;  /* 0x0000000000180947 */ /* 0x000fea0003800000 */
[----:B------:R-:W0:Y:S01]  /*16a0*/  LDC.64 R28, c[0x0][0x388] ;  /* 0x0000e200ff1c7b82 */ /* 0x000e220000000a00 */
[----:B------:R-:W-:-:S04]  /*16b0*/  IMAD R31, R31, R32, R23 ;  /* 0x000000201f1f7224 */ /* 0x000fc800078e0217 */
[----:B0-----:R-:W-:-:S06]  /*16c0*/  IMAD.WIDE R28, R31, 0x4, R28 ;  /* 0x000000041f1c7825 */ /* 0x001fcc00078e021c */
[----:B------:R-:W2:Y:S01]  /*16d0*/  LDG.E.128.CONSTANT R28, desc[UR10][R28.64] ;  /* 0x0000000a1c1c7981 */ /* 0x000ea2000c1e9d00 */
[----:B------:R-:W-:-:S03]  /*16e0*/  MOV R45, R20 ;  /* 0x00000014002d7202 */ /* 0x000fc60000000f00 */
[----:B--2---:R4:W-:Y:S04]  /*16f0*/  STS.128 [R8], R28 ;  /* 0x0000001c08007388 */ /* 0x0049e80000000c00 */
.L_x_40:
[----:B01----:R-:W-:Y:S05]  /*1700*/  BSYNC.RECONVERGENT B0 ;  /* 0x0000000000007941 */ /* 0x003fea0003800200 */
.L_x_39:
[----:B------:R-:W-:-:S13]  /*1710*/  ISETP.GE.U32.AND P0, PT, R10, 0x3, PT ;  /* 0x000000030a00780c */ /* 0x000fda0003f06070 */
[----:B------:R-:W-:Y:S05]  /*1720*/  @!P0 BRA `(.L_x_38) ;  /* 0x0000000400488947 */ /* 0x000fea0003800000 */
.L_x_45:
[----:B------:R-:W-:Y:S02]  /*1730*/  SHF.L.U32 R112, R45, 0x2, RZ ;  /* 0x000000022d707819 */ /* 0x000fe400000006ff */
[----:B0-----:R-:W-:Y:S02]  /*1740*/  SHF.R.U32.HI R121, RZ, 0x5, R45 ;  /* 0x00000005ff797819 */ /* 0x001fe4000001162d */
[----:B------:R-:W-:Y:S02]  /*1750*/  LOP3.LUT R112, R112, 0x7c, RZ, 0xc0, !PT ;  /* 0x0000007c70707812 */ /* 0x000fe400078ec0ff */
[----:B--234-:R-:W-:Y:S02]  /*1760*/  IADD3 R31, PT, PT, R121, UR4, RZ ;  /* 0x00000004791f7c10 */ /* 0x01cfe4000fffe0ff */
[----:B------:R-:W-:Y:S02]  /*1770*/  IADD3 R28, PT, PT, R112, UR6, RZ ;  /* 0x00000006701c7c10 */ /* 0x000fe4000fffe0ff */
[----:B------:R-:W-:-:S02]  /*1780*/  IADD3 R47, PT, PT, R54, R45, RZ ;  /* 0x0000002d362f7210 */ /* 0x000fc40007ffe0ff */
[----:B------:R-:W-:Y:S02]  /*1790*/  IADD3 R29, PT, PT, R28, 0x3, RZ ;  /* 0x000000031c1d7810 */ /* 0x000fe40007ffe0ff */
[----:B------:R-:W-:Y:S02]  /*17a0*/  SHF.L.U32 R114, R47, 0x2, RZ ;  /* 0x000000022f727819 */ /* 0x000fe400000006ff */
[----:B------:R-:W-:Y:S02]  /*17b0*/  ISETP.GE.AND P0, PT, R29, UR7, PT ;  /* 0x000000071d007c0c */ /* 0x000fe4000bf06270 */
[C---:B------:R-:W-:Y:S02]  /*17c0*/  IADD3 R29, PT, PT, R54.reuse, R47, RZ ;  /* 0x0000002f361d7210 */ /* 0x040fe40007ffe0ff */
[----:B------:R-:W-:Y:S02]  /*17d0*/  ISETP.GE.OR P0, PT, R31, UR8, P0 ;  /* 0x000000081f007c0c */ /* 0x000fe40008706670 */
[----:B------:R-:W-:-:S02]  /*17e0*/  IADD3 R45, PT, PT, R54, R29, RZ ;  /* 0x0000001d362d7210 */ /* 0x000fc40007ffe0ff */
[----:B------:R-:W-:Y:S02]  /*17f0*/  LOP3.LUT R114, R114, 0x7c, RZ, 0xc0, !PT ;  /* 0x0000007c72727812 */ /* 0x000fe400078ec0ff */
[----:B------:R-:W-:Y:S02]  /*1800*/  SHF.L.U32 R118, R45, 0x2, RZ ;  /* 0x000000022d767819 */ /* 0x000fe400000006ff */
[----:B------:R-:W-:Y:S02]  /*1810*/  SHF.L.U32 R116, R29, 0x2, RZ ;  /* 0x000000021d747819 */ /* 0x000fe400000006ff */
[----:B------:R-:W-:Y:S02]  /*1820*/  IADD3 R30, PT, PT, R114, UR6, RZ ;  /* 0x00000006721e7c10 */ /* 0x000fe4000fffe0ff */
[----:B------:R-:W-:Y:S01]  /*1830*/  LOP3.LUT R118, R118, 0x7c, RZ, 0xc0, !PT ;  /* 0x0000007c76767812 */ /* 0x000fe200078ec0ff */
[----:B------:R-:W0:Y:S01]  /*1840*/  @!P0 S2R R36, SR_CgaCtaId ;  /* 0x0000000000248919 */ /* 0x000e220000008800 */
[----:B------:R-:W-:Y:S01]  /*1850*/  LOP3.LUT R116, R116, 0x7c, RZ, 0xc0, !PT ;  /* 0x0000007c74747812 */ /* 0x000fe200078ec0ff */
[----:B------:R-:W-:Y:S01]  /*1860*/  @!P0 IMAD R31, R31, UR7, R28 ;  /* 0x000000071f1f8c24 */ /* 0x000fe2000f8e021c */
[----:B------:R-:W-:-:S02]  /*1870*/  IADD3 R33, PT, PT, R30, 0x3, RZ ;  /* 0x000000031e217810 */ /* 0x000fc40007ffe0ff */
[----:B------:R-:W-:Y:S02]  /*1880*/  IADD3 R43, PT, PT, R118, UR6, RZ ;  /* 0x00000006762b7c10 */ /* 0x000fe4000fffe0ff */
[----:B------:R-:W-:Y:S02]  /*1890*/  IADD3 R32, PT, PT, R116, UR6, RZ ;  /* 0x0000000674207c10 */ /* 0x000fe4000fffe0ff */
[----:B------:R-:W-:Y:S02]  /*18a0*/  SHF.R.U32.HI R46, RZ, 0x5, R29 ;  /* 0x00000005ff2e7819 */ /* 0x000fe4000001161d */
[----:B------:R-:W-:Y:S02]  /*18b0*/  ISETP.GE.AND P1, PT, R33, UR7, PT ;  /* 0x0000000721007c0c */ /* 0x000fe4000bf26270 */
[----:B------:R-:W-:Y:S02]  /*18c0*/  IADD3 R29, PT, PT, R43, 0x3, RZ ;  /* 0x000000032b1d7810 */ /* 0x000fe40007ffe0ff */
[----:B------:R-:W-:-:S02]  /*18d0*/  SHF.R.U32.HI R51, RZ, 0x5, R45 ;  /* 0x00000005ff337819 */ /* 0x000fc4000001162d */
[----:B------:R-:W-:Y:S02]  /*18e0*/  IADD3 R33, PT, PT, R32, 0x3, RZ ;  /* 0x0000000320217810 */ /* 0x000fe40007ffe0ff */
[----:B------:R-:W-:Y:S02]  /*18f0*/  SHF.R.U32.HI R47, RZ, 0x5, R47 ;  /* 0x00000005ff2f7819 */ /* 0x000fe4000001162f */
[----:B------:R-:W-:Y:S02]  /*1900*/  ISETP.GE.AND P3, PT, R29, UR7, PT ;  /* 0x000000071d007c0c */ /* 0x000fe4000bf66270 */
[----:B------:R-:W-:Y:S02]  /*1910*/  IADD3 R34, PT, PT, R51, UR4, RZ ;  /* 0x0000000433227c10 */ /* 0x000fe4000fffe0ff */
[----:B------:R-:W-:Y:S02]  /*1920*/  ISETP.GE.AND P2, PT, R33, UR7, PT ;  /* 0x0000000721007c0c */ /* 0x000fe4000bf46270 */
[----:B------:R-:W-:-:S02]  /*1930*/  IADD3 R39, PT, PT, R46, UR4, RZ ;  /* 0x000000042e277c10 */ /* 0x000fc4000fffe0ff */
[----:B------:R-:W-:Y:S02]  /*1940*/  IADD3 R35, PT, PT, R47, UR4, RZ ;  /* 0x000000042f237c10 */ /* 0x000fe4000fffe0ff */
[----:B------:R-:W-:Y:S02]  /*1950*/  ISETP.GE.OR P3, PT, R34, UR8, P3 ;  /* 0x0000000822007c0c */ /* 0x000fe40009f66670 */
[----:B------:R-:W-:Y:S02]  /*1960*/  ISETP.GE.OR P2, PT, R39, UR8, P2 ;  /* 0x0000000827007c0c */ /* 0x000fe40009746670 */
[----:B------:R-:W-:Y:S02]  /*1970*/  ISETP.GE.OR P1, PT, R35, UR8, P1 ;  /* 0x0000000823007c0c */ /* 0x000fe40008f26670 */
[----:B------:R-:W-:-:S04]  /*1980*/  @!P0 MOV R29, 0x400 ;  /* 0x00000400001d8802 */ /* 0x000fc80000000f00 */
[----:B------:R-:W-:-:S03]  /*1990*/  @!P0 IADD3 R29, PT, PT, R29, 0x2000, RZ ;  /* 0x000020001d1d8810 */ /* 0x000fc60007ffe0ff */
[----:B------:R-:W1:Y:S01]  /*19a0*/  @!P3 S2R R120, SR_CgaCtaId ;  /* 0x000000000078b919 */ /* 0x000e620000008800 */
[----:B0-----:R-:W-:Y:S01]  /*19b0*/  @!P0 LEA R36, R36, R29, 0x18 ;  /* 0x0000001d24248211 */ /* 0x001fe200078ec0ff */
[----:B------:R-:W-:Y:S01]  /*19c0*/  @!P2 IMAD R39, R39, UR7, R32 ;  /* 0x000000072727ac24 */ /* 0x000fe2000f8e0220 */
[----:B------:R-:W0:Y:S01]  /*19d0*/  @!P0 LDC.64 R28, c[0x0][0x388] ;  /* 0x0000e200ff1c8b82 */ /* 0x000e220000000a00 */
[----:B------:R-:W2:Y:S01]  /*19e0*/  @!P2 S2R R119, SR_CgaCtaId ;  /* 0x000000000077a919 */ /* 0x000ea20000008800 */
[----:B------:R-:W-:Y:S01]  /*19f0*/  @!P0 LEA R121, R121, R36, 0x9 ;  /* 0x0000002479798211 */ /* 0x000fe200078e48ff */
[----:B------:R-:W-:Y:S01]  /*1a00*/  @!P1 IMAD R35, R35, UR7, R30 ;  /* 0x0000000723239c24 */ /* 0x000fe2000f8e021e */
[----:B------:R-:W-:Y:S01]  /*1a10*/  @!P1 MOV R30, 0x400 ;  /* 0x00000400001e9802 */ /* 0x000fe20000000f00 */
[----:B------:R-:W-:Y:S01]  /*1a20*/  @!P3 IMAD R43, R34, UR7, R43 ;  /* 0x00000007222bbc24 */ /* 0x000fe2000f8e022b */
[----:B------:R-:W-:Y:S01]  /*1a30*/  @!P2 MOV R34, 0x400 ;  /* 0x000004000022a802 */ /* 0x000fe20000000f00 */
[----:B------:R-:W3:Y:S01]  /*1a40*/  @!P1 S2R R44, SR_CgaCtaId ;  /* 0x00000000002c9919 */ /* 0x000ee20000008800 */
[----:B------:R-:W4:Y:S01]  /*1a50*/  @!P1 LDC.64 R32, c[0x0][0x388] ;  /* 0x0000e200ff209b82 */ /* 0x000f220000000a00 */
[----:B------:R-:W-:-:S02]  /*1a60*/  @!P1 IADD3 R123, PT, PT, R30, 0x2000, RZ ;  /* 0x000020001e7b9810 */ /* 0x000fc40007ffe0ff */
[----:B------:R-:W-:Y:S02]  /*1a70*/  @!P3 MOV R30, 0x400 ;  /* 0x00000400001eb802 */ /* 0x000fe40000000f00 */
[----:B------:R-:W-:-:S03]  /*1a80*/  @!P2 IADD3 R34, PT, PT, R34, 0x2000, RZ ;  /* 0x000020002222a810 */ /* 0x000fc60007ffe0ff */
[----:B------:R-:W5:Y:S08]  /*1a90*/  @!P2 LDC.64 R36, c[0x0][0x388] ;  /* 0x0000e200ff24ab82 */ /* 0x000f700000000a00 */
[----:B------:R-:W5:Y:S01]  /*1aa0*/  @!P3 LDC.64 R40, c[0x0][0x388] ;  /* 0x0000e200ff28bb82 */ /* 0x000f620000000a00 */
[----:B0-----:R-:W-:Y:S01]  /*1ab0*/  @!P0 IMAD.WIDE R28, R31, 0x4, R28 ;  /* 0x000000041f1c8825 */ /* 0x001fe200078e021c */
[----:B------:R-:W-:-:S04]  /*1ac0*/  @!P3 IADD3 R31, PT, PT, R30, 0x2000, RZ ;  /* 0x000020001e1fb810 */ /* 0x000fc80007ffe0ff */
[----:B-1----:R-:W-:Y:S01]  /*1ad0*/  @!P3 LEA R120, R120, R31, 0x18 ;  /* 0x0000001f7878b211 */ /* 0x002fe200078ec0ff */
[----:B----4-:R-:W-:Y:S01]  /*1ae0*/  @!P1 IMAD.WIDE R32, R35, 0x4, R32 ;  /* 0x0000000423209825 */ /* 0x010fe200078e0220 */
[----:B--2---:R-:W-:Y:S01]  /*1af0*/  @!P2 LEA R119, R119, R34, 0x18 ;  /* 0x000000227777a211 */ /* 0x004fe200078ec0ff */
[----:B------:R-:W2:Y:S04]  /*1b00*/  @!P0 LDG.E.128.CONSTANT R28, desc[UR10][R28.64] ;  /* 0x0000000a1c1c8981 */ /* 0x000ea8000c1e9d00 */
[----:B------:R-:W4:Y:S01]  /*1b10*/  @!P1 LDG.E.128.CONSTANT R32, desc[UR10][R32.64] ;  /* 0x0000000a20209981 */ /* 0x000f22000c1e9d00 */
[----:B---3--:R-:W-:Y:S01]  /*1b20*/  @!P1 LEA R44, R44, R123, 0x18 ;  /* 0x0000007b2c2c9211 */ /* 0x008fe200078ec0ff */
[----:B-----5:R-:W-:-:S06]  /*1b30*/  @!P2 IMAD.WIDE R36, R39, 0x4, R36 ;  /* 0x000000042724a825 */ /* 0x020fcc00078e0224 */
[----:B------:R-:W3:Y:S01]  /*1b40*/  @!P2 LDG.E.128.CONSTANT R36, desc[UR10][R36.64] ;  /* 0x0000000a2424a981 */ /* 0x000ee2000c1e9d00 */
[----:B------:R-:W-:-:S06]  /*1b50*/  @!P3 IMAD.WIDE R40, R43, 0x4, R40 ;  /* 0x000000042b28b825 */ /* 0x000fcc00078e0228 */
[----:B------:R-:W5:Y:S01]  /*1b60*/  @!P3 LDG.E.128.CONSTANT R40, desc[UR10][R40.64] ;  /* 0x0000000a2828b981 */ /* 0x000f62000c1e9d00 */
[----:B------:R-:W-:Y:S02]  /*1b70*/  @!P1 LEA R47, R47, R44, 0x9 ;  /* 0x0000002c2f2f9211 */ /* 0x000fe400078e48ff */
[----:B------:R-:W-:Y:S02]  /*1b80*/  @!P2 LEA R119, R46, R119, 0x9 ;  /* 0x000000772e77a211 */ /* 0x000fe400078e48ff */
[----:B------:R-:W-:Y:S02]  /*1b90*/  @!P3 LEA R51, R51, R120, 0x9 ;  /* 0x000000783333b211 */ /* 0x000fe400078e48ff */
[----:B------:R-:W-:Y:S02]  /*1ba0*/  @!P0 LEA R121, R112, R121, 0x2 ;  /* 0x0000007970798211 */ /* 0x000fe400078e10ff */
[----:B------:R-:W-:Y:S02]  /*1bb0*/  @!P1 LEA R47, R114, R47, 0x2 ;  /* 0x0000002f722f9211 */ /* 0x000fe400078e10ff */
[----:B------:R-:W-:-:S02]  /*1bc0*/  @!P2 LEA R119, R116, R119, 0x2 ;  /* 0x000000777477a211 */ /* 0x000fc400078e10ff */
[----:B------:R-:W-:Y:S02]  /*1bd0*/  @!P3 LEA R51, R118, R51, 0x2 ;  /* 0x000000337633b211 */ /* 0x000fe400078e10ff */
[----:B------:R-:W-:Y:S01]  /*1be0*/  IADD3 R45, PT, PT, R54, R45, RZ ;  /* 0x0000002d362d7210 */ /* 0x000fe20007ffe0ff */
[----:B--2---:R0:W-:Y:S04]  /*1bf0*/  @!P0 STS.128 [R121], R28 ;  /* 0x0000001c79008388 */ /* 0x0041e80000000c00 */
[----:B----4-:R0:W-:Y:S01]  /*1c00*/  @!P1 STS.128 [R47], R32 ;  /* 0x000000202f009388 */ /* 0x0101e20000000c00 */
[----:B------:R-:W-:-:S03]  /*1c10*/  ISETP.GE.U32.AND P0, PT, R45, 0x100, PT ;  /* 0x000001002d00780c */ /* 0x000fc60003f06070 */
[----:B---3--:R0:W-:Y:S04]  /*1c20*/  @!P2 STS.128 [R119], R36 ;  /* 0x000000247700a388 */ /* 0x0081e80000000c00 */
[----:B-----5:R0:W-:Y:S06]  /*1c30*/  @!P3 STS.128 [R51], R40 ;  /* 0x000000283300b388 */ /* 0x0201ec0000000c00 */
[----:B------:R-:W-:Y:S05]  /*1c40*/  @!P0 BRA `(.L_x_45) ;  /* 0xfffffff800b88947 */ /* 0x000fea000383ffff */
.L_x_38:
[----:B01----:R-:W-:Y:S05]  /*1c50*/  BSYNC.RECONVERGENT B1 ;  /* 0x0000000000017941 */ /* 0x003fea0003800200 */
.L_x_37:
[----:B------:R-:W-:Y:S01]  /*1c60*/  BAR.SYNC.DEFER_BLOCKING 0x0 ;  /* 0x0000000000007b1d */ /* 0x000fe20000010000 */
[----:B------:R-:W-:-:S05]  /*1c70*/  UIADD3 UR4, UPT, UPT, UR4, 0x8, URZ ;  /* 0x0000000804047890 */ /* 0x000fca000fffe0ff */
[----:B------:R-:W0:Y:S01]  /*1c80*/  LDCU UR7, c[0x0][0x39c] ;  /* 0x00007380ff0777ac */ /* 0x000e220008000800 */
[----:B------:R-:W-:Y:S01]  /*1c90*/  LDS.128 R36, [R12] ;  /* 0x000000000c247984 */ /* 0x000fe20000000c00 */
[----:B0-----:R-:W-:-:S03]  /*1ca0*/  UISETP.GE.AND UP0, UPT, UR4, UR7, UPT ;  /* 0x000000070400728c */ /* 0x001fc6000bf06270 */
[----:B------:R-:W0:Y:S04]  /*1cb0*/  LDS.128 R44, [R16] ;  /* 0x00000000102c7984 */ /* 0x000e280000000c00 */
[----:B--234-:R-:W1:Y:S04]  /*1cc0*/  LDS.128 R28, [R16+0x10] ;  /* 0x00001000101c7984 */ /* 0x01ce680000000c00 */
[----:B------:R-:W2:Y:S04]  /*1cd0*/  LDS.128 R32, [R12+0x10] ;  /* 0x000010000c207984 */ /* 0x000ea80000000c00 */
[----:B------:R-:W-:Y:S01]  /*1ce0*/  LDS.128 R40, [R16+0x210] ;  /* 0x0002100010287984 */ /* 0x000fe20000000c00 */
[C---:B0-----:R-:W-:Y:S01]  /*1cf0*/  FFMA R87, R36.reuse, R44, R87 ;  /* 0x0000002c24577223 */ /* 0x041fe20000000057 */
[C---:B------:R-:W-:Y:S01]  /*1d00*/  FFMA R86, R36.reuse, R45, R86 ;  /* 0x0000002d24567223 */ /* 0x040fe20000000056 */
[C---:B------:R-:W-:Y:S01]  /*1d10*/  FFMA R89, R36.reuse, R46, R89 ;  /* 0x0000002e24597223 */ /* 0x040fe20000000059 */
[C---:B------:R-:W-:Y:S01]  /*1d20*/  FFMA R88, R36.reuse, R47, R88 ;  /* 0x0000002f24587223 */ /* 0x040fe20000000058 */
[C---:B-1----:R-:W-:Y:S01]  /*1d30*/  FFMA R91, R36.reuse, R28, R91 ;  /* 0x0000001c245b7223 */ /* 0x042fe2000000005b */
[C---:B------:R-:W-:Y:S01]  /*1d40*/  FFMA R90, R36.reuse, R29, R90 ;  /* 0x0000001d245a7223 */ /* 0x040fe2000000005a */
[C---:B------:R-:W-:Y:S01]  /*1d50*/  FFMA R93, R36.reuse, R30, R93 ;  /* 0x0000001e245d7223 */ /* 0x040fe2000000005d */
[----:B------:R-:W-:Y:S01]  /*1d60*/  FFMA R112, R36, R31, R48 ;  /* 0x0000001f24707223 */ /* 0x000fe20000000030 */
[----:B------:R-:W-:Y:S01]  /*1d70*/  FFMA R95, R44, R37, R95 ;  /* 0x000000252c5f7223 */ /* 0x000fe2000000005f */
[C---:B------:R-:W-:Y:S01]  /*1d80*/  FFMA R92, R37.reuse, R45, R92 ;  /* 0x0000002d255c7223 */ /* 0x040fe2000000005c */
[C---:B------:R-:W-:Y:S01]  /*1d90*/  FFMA R97, R37.reuse, R46, R97 ;  /* 0x0000002e25617223 */ /* 0x040fe20000000061 */
[C---:B------:R-:W-:Y:S01]  /*1da0*/  FFMA R94, R37.reuse, R47, R94 ;  /* 0x0000002f255e7223 */ /* 0x040fe2000000005e */
[----:B------:R-:W-:Y:S01]  /*1db0*/  FFMA R99, R28, R37, R99 ;  /* 0x000000251c637223 */ /* 0x000fe20000000063 */
[C---:B------:R-:W-:Y:S01]  /*1dc0*/  FFMA R96, R37.reuse, R29, R96 ;  /* 0x0000001d25607223 */ /* 0x040fe20000000060 */
[C---:B------:R-:W-:Y:S01]  /*1dd0*/  FFMA R101, R37.reuse, R30, R101 ;  /* 0x0000001e25657223 */ /* 0x040fe20000000065 */
[----:B------:R-:W-:Y:S01]  /*1de0*/  FFMA R98, R37, R31, R98 ;  /* 0x0000001f25627223 */ /* 0x000fe20000000062 */
        /* <DEDUP_REMOVED lines=16> */
[----:B------:R-:W0:Y:S01]  /*1ef0*/  LDS.128 R48, [R12+0x400] ;  /* 0x000400000c307984 */ /* 0x000e220000000c00 */
[C---:B--2---:R-:W-:Y:S01]  /*1f00*/  FFMA R77, R32.reuse, R44, R77 ;  /* 0x0000002c204d7223 */ /* 0x044fe2000000004d */
[C---:B------:R-:W-:Y:S01]  /*1f10*/  FFMA R74, R32.reuse, R45, R74 ;  /* 0x0000002d204a7223 */ /* 0x040fe2000000004a */
[CC--:B------:R-:W-:Y:S01]  /*1f20*/  FFMA R79, R32.reuse, R46.reuse, R79 ;  /* 0x0000002e204f7223 */ /* 0x0c0fe2000000004f */
[----:B------:R-:W1:Y:S01]  /*1f30*/  LDS.128 R36, [R16+0x200] ;  /* 0x0002000010247984 */ /* 0x000e620000000c00 */
        /* <DEDUP_REMOVED lines=13> */
[C---:B------:R-:W-:Y:S01]  /*2010*/  FFMA R81, R32.reuse, R28, R81 ;  /* 0x0000001c20517223 */ /* 0x040fe20000000051 */
[----:B------:R-:W2:Y:S01]  /*2020*/  LDS.128 R44, [R12+0x410] ;  /* 0x000410000c2c7984 */ /* 0x000ea20000000c00 */
        /* <DEDUP_REMOVED lines=15> */
[----:B------:R-:W-:Y:S01]  /*2120*/  LDS.128 R28, [R16+0x400] ;  /* 0x00040000101c7984 */ /* 0x000fe20000000c00 */
[C---:B0-----:R-:W-:Y:S01]  /*2130*/  FFMA R91, R48.reuse, R40, R91 ;  /* 0x00000028305b7223 */ /* 0x041fe2000000005b */
[C---:B------:R-:W-:Y:S01]  /*2140*/  FFMA R90, R48.reuse, R41, R90 ;  /* 0x00000029305a7223 */ /* 0x040fe2000000005a */
[C---:B------:R-:W-:Y:S01]  /*2150*/  FFMA R93, R48.reuse, R42, R93 ;  /* 0x0000002a305d7223 */ /* 0x040fe2000000005d */
[C---:B------:R-:W-:Y:S01]  /*2160*/  FFMA R112, R48.reuse, R43, R112 ;  /* 0x0000002b30707223 */ /* 0x040fe20000000070 */
[C---:B-1----:R-:W-:Y:S01]  /*2170*/  FFMA R87, R48.reuse, R36, R87 ;  /* 0x0000002430577223 */ /* 0x042fe20000000057 */
[C---:B------:R-:W-:Y:S01]  /*2180*/  FFMA R86, R48.reuse, R37, R86 ;  /* 0x0000002530567223 */ /* 0x040fe20000000056 */
[CC--:B------:R-:W-:Y:S01]  /*2190*/  FFMA R89, R48.reuse, R38.reuse, R89 ;  /* 0x0000002630597223 */ /* 0x0c0fe20000000059 */
        /* <DEDUP_REMOVED lines=44> */
[----:B------:R-:W1:Y:S01]  /*2460*/  LDS.128 R36, [R12+0x810] ;  /* 0x000810000c247984 */ /* 0x000e620000000c00 */
        /* <DEDUP_REMOVED lines=15> */
[----:B------:R-:W-:Y:S04]  /*2560*/  LDS.128 R40, [R12+0xc00] ;  /* 0x000c00000c287984 */ /* 0x000fe80000000c00 */
[----:B------:R-:W2:Y:S01]  /*2570*/  LDS.128 R44, [R16+0x610] ;  /* 0x00061000102c7984 */ /* 0x000ea20000000c00 */
[C---:B0-----:R-:W-:Y:S01]  /*2580*/  FFMA R87, R48.reuse, R28, R87 ;  /* 0x0000001c30577223 */ /* 0x041fe20000000057 */
[C---:B------:R-:W-:Y:S01]  /*2590*/  FFMA R86, R48.reuse, R29, R86 ;  /* 0x0000001d30567223 */ /* 0x040fe20000000056 */
[C---:B------:R-:W-:Y:S01]  /*25a0*/  FFMA R89, R48.reuse, R30, R89 ;  /* 0x0000001e30597223 */ /* 0x040fe20000000059 */
[C---:B------:R-:W-:Y:S01]  /*25b0*/  FFMA R88, R48.reuse, R31, R88 ;  /* 0x0000001f30587223 */ /* 0x040fe20000000058 */
[C---:B------:R-:W-:Y:S01]  /*25c0*/  FFMA R91, R48.reuse, R32, R91 ;  /* 0x00000020305b7223 */ /* 0x040fe2000000005b */
        /* <DEDUP_REMOVED lines=27> */
[C---:B-1----:R-:W-:Y:S01]  /*2780*/  FFMA R77, R36.reuse, R28, R77 ;  /* 0x0000001c244d7223 */ /* 0x042fe2000000004d */
[----:B------:R-:W0:Y:S01]  /*2790*/  LDS.128 R48, [R16+0x600] ;  /* 0x0006000010307984 */ /* 0x000e220000000c00 */
        /* <DEDUP_REMOVED lines=32> */
[C---:B--2---:R-:W-:Y:S01]  /*29a0*/  FFMA R91, R40.reuse, R44, R91 ;  /* 0x0000002c285b7223 */ /* 0x044fe2000000005b */
[C---:B------:R-:W-:Y:S01]  /*29b0*/  FFMA R90, R40.reuse, R45, R90 ;  /* 0x0000002d285a7223 */ /* 0x040fe2000000005a */
[CC--:B------:R-:W-:Y:S01]  /*29c0*/  FFMA R93, R40.reuse, R46.reuse, R93 ;  /* 0x0000002e285d7223 */ /* 0x0c0fe2000000005d */
[----:B------:R-:W-:Y:S01]  /*29d0*/  FFMA R112, R40, R47, R112 ;  /* 0x0000002f28707223 */ /* 0x000fe20000000070 */
[----:B------:R-:W-:Y:S01]  /*29e0*/  FFMA R99, R44, R41, R99 ;  /* 0x000000292c637223 */ /* 0x000fe20000000063 */
[C---:B------:R-:W-:Y:S01]  /*29f0*/  FFMA R96, R41.reuse, R45, R96 ;  /* 0x0000002d29607223 */ /* 0x040fe20000000060 */
[C---:B------:R-:W-:Y:S01]  /*2a00*/  FFMA R101, R41.reuse, R46, R101 ;  /* 0x0000002e29657223 */ /* 0x040fe20000000065 */
[C---:B0-----:R-:W-:Y:S01]  /*2a10*/  FFMA R87, R40.reuse, R48, R87 ;  /* 0x0000003028577223 */ /* 0x041fe20000000057 */
[C---:B------:R-:W-:Y:S01]  /*2a20*/  FFMA R86, R40.reuse, R49, R86 ;  /* 0x0000003128567223 */ /* 0x040fe20000000056 */
[CC--:B------:R-:W-:Y:S01]  /*2a30*/  FFMA R89, R40.reuse, R50.reuse, R89 ;  /* 0x0000003228597223 */ /* 0x0c0fe20000000059 */
[----:B------:R-:W-:Y:S01]  /*2a40*/  FFMA R88, R40, R51, R88 ;  /* 0x0000003328587223 */ /* 0x000fe20000000058 */
        /* <DEDUP_REMOVED lines=22> */
[C---:B-1----:R-:W-:Y:S01]  /*2bb0*/  FFMA R77, R28.reuse, R48, R77 ;  /* 0x000000301c4d7223 */ /* 0x042fe2000000004d */
        /* <DEDUP_REMOVED lines=35> */
[----:B------:R-:W3:Y:S01]  /*2df0*/  LDS.128 R28, [R16+0xa00] ;  /* 0x000a0000101c7984 */ /* 0x000ee20000000c00 */
        /* <DEDUP_REMOVED lines=32> */
[C---:B--2---:R-:W-:Y:S01]  /*3000*/  FFMA R77, R48.reuse, R32, R77 ;  /* 0x00000020304d7223 */ /* 0x044fe2000000004d */
        /* <DEDUP_REMOVED lines=33> */
[C---:B---3--:R-:W-:Y:S01]  /*3220*/  FFMA R87, R44.reuse, R28, R87 ;  /* 0x0000001c2c577223 */ /* 0x048fe20000000057 */
        /* <DEDUP_REMOVED lines=135> */
[----:B0-----:R-:W-:Y:S01]  /*3aa0*/  FFMA R95, R40, R49, R95 ;  /* 0x00000031285f7223 */ /* 0x001fe2000000005f */
[C---:B------:R-:W-:Y:S01]  /*3ab0*/  FFMA R92, R49.reuse, R41, R92 ;  /* 0x00000029315c7223 */ /* 0x040fe2000000005c */
[C---:B------:R-:W-:Y:S01]  /*3ac0*/  FFMA R97, R49.reuse, R42, R97 ;  /* 0x0000002a31617223 */ /* 0x040fe20000000061 */
[C---:B------:R-:W-:Y:S01]  /*3ad0*/  FFMA R94, R49.reuse, R43, R94 ;  /* 0x0000002b315e7223 */ /* 0x040fe2000000005e */
[----:B------:R-:W-:Y:S01]  /*3ae0*/  FFMA R99, R32, R49, R99 ;  /* 0x0000003120637223 */ /* 0x000fe20000000063 */
[C---:B------:R-:W-:Y:S01]  /*3af0*/  FFMA R96, R49.reuse, R33, R96 ;  /* 0x0000002131607223 */ /* 0x040fe20000000060 */
[C---:B------:R-:W-:Y:S01]  /*3b00*/  FFMA R101, R49.reuse, R34, R101 ;  /* 0x0000002231657223 */ /* 0x040fe20000000065 */
[----:B------:R-:W-:Y:S01]  /*3b10*/  FFMA R98, R49, R35, R98 ;  /* 0x0000002331627223 */ /* 0x000fe20000000062 */
        /* <DEDUP_REMOVED lines=13> */
[----:B------:R-:W-:Y:S01]  /*3bf0*/  FFMA R109, R50, R34, R109 ;  /* 0x00000022326d7223 */ /* 0x000fe2000000006d */
[-C--:B------:R-:W-:Y:S01]  /*3c00*/  FFMA R48, R48, R35.reuse, R112 ;  /* 0x0000002330307223 */ /* 0x080fe20000000070 */
        /* <DEDUP_REMOVED lines=41> */
[----:B------:R-:W-:Y:S06]  /*3ea0*/  BAR.SYNC.DEFER_BLOCKING 0x0 ;  /* 0x0000000000007b1d */ /* 0x000fec0000010000 */
[----:B------:R-:W-:Y:S05]  /*3eb0*/  BRA.U !UP0, `(.L_x_46) ;  /* 0xffffffc9087c7547 */ /* 0x000fea000b83ffff */
.L_x_27:
[----:B------:R-:W1:Y:S01]  /*3ec0*/  LDCU UR6, c[0x0][0x398] ;  /* 0x00007300ff0677ac */ /* 0x000e620008000800 */
[----:B------:R-:W-:Y:S01]  /*3ed0*/  BSSY.RECONVERGENT B0, `(.L_x_47) ;  /* 0x0000050000007945 */ /* 0x000fe20003800200 */
[C---:B------:R-:W-:Y:S02]  /*3ee0*/  IADD3 R10, PT, PT, R27.reuse, 0x1, RZ ;  /* 0x000000011b0a7810 */ /* 0x040fe40007ffe0ff */
[C---:B------:R-:W-:Y:S02]  /*3ef0*/  IADD3 R0, PT, PT, R27.reuse, 0x2, RZ ;  /* 0x000000021b007810 */ /* 0x040fe40007ffe0ff */
[----:B-1----:R-:W-:-:S13]  /*3f00*/  ISETP.GE.AND P0, PT, R27, UR6, PT ;  /* 0x000000061b007c0c */ /* 0x002fda000bf06270 */
[----:B------:R-:W-:Y:S05]  /*3f10*/  @P0 BRA `(.L_x_48) ;  /* 0x00000004002c0947 */ /* 0x000fea0003800000 */
[----:B------:R-:W1:Y:S01]  /*3f20*/  LDCU UR7, c[0x0][0x3a0] ;  /* 0x00007400ff0777ac */ /* 0x000e620008000800 */
[----:B------:R-:W2:Y:S01]  /*3f30*/  LDCU.64 UR4, c[0x0][0x390] ;  /* 0x00007200ff0477ac */ /* 0x000ea20008000a00 */
[----:B-1----:R-:W-:Y:S01]  /*3f40*/  ISETP.GE.AND P3, PT, R26, UR7, PT ;  /* 0x000000071a007c0c */ /* 0x002fe2000bf66270 */
[----:B------:R-:W-:-:S12]  /*3f50*/  IMAD R3, R27, UR7, RZ ;  /* 0x000000071b037c24 */ /* 0x000fd8000f8e02ff */
[----:B------:R-:W1:Y:S01]  /*3f60*/  @!P3 LDC.64 R4, c[0x0][0x390] ;  /* 0x0000e400ff04bb82 */ /* 0x000e620000000a00 */
[----:B------:R-:W-:-:S07]  /*3f70*/  @!P3 IADD3 R7, PT, PT, R26, R3, RZ ;  /* 0x000000031a07b210 */ /* 0x000fce0007ffe0ff */
[----:B------:R-:W3:Y:S08]  /*3f80*/  @!P3 LDC R11, c[0x0][0x3a8] ;  /* 0x0000ea00ff0bbb82 */ /* 0x000ef00000000800 */
[----:B------:R-:W4:Y:S01]  /*3f90*/  @!P3 LDC R13, c[0x0][0x3a4] ;  /* 0x0000e900ff0dbb82 */ /* 0x000f220000000800 */
[----:B-1----:R-:W-:-:S05]  /*3fa0*/  @!P3 IMAD.WIDE R4, R7, 0x4, R4 ;  /* 0x000000040704b825 */ /* 0x002fca00078e0204 */
[----:B0-----:R-:W3:Y:S01]  /*3fb0*/  @!P3 LDG.E R2, desc[UR10][R4.64] ;  /* 0x0000000a0402b981 */ /* 0x001ee2000c1e1900 */
[C---:B------:R-:W-:Y:S02]  /*3fc0*/  IADD3 R6, PT, PT, R26.reuse, 0x1, RZ ;  /* 0x000000011a067810 */ /* 0x040fe40007ffe0ff */
[----:B------:R-:W-:Y:S02]  /*3fd0*/  SHF.R.S32.HI R12, RZ, 0x1f, R26 ;  /* 0x0000001fff0c7819 */ /* 0x000fe4000001141a */
[C---:B------:R-:W-:Y:S02]  /*3fe0*/  IADD3 R9, P4, PT, R26.reuse, R3, RZ ;  /* 0x000000031a097210 */ /* 0x040fe40007f9e0ff */
[----:B------:R-:W-:Y:S02]  /*3ff0*/  IADD3 R7, PT, PT, R26, 0x2, RZ ;  /* 0x000000021a077810 */ /* 0x000fe40007ffe0ff */
[----:B------:R-:W-:Y:S02]  /*4000*/  ISETP.GE.AND P0, PT, R6, UR7, PT ;  /* 0x0000000706007c0c */ /* 0x000fe4000bf06270 */
[----:B------:R-:W-:-:S02]  /*4010*/  LEA.HI.X.SX32 R12, R3, R12, 0x1, P4 ;  /* 0x0000000c030c7211 */ /* 0x000fc400020f0eff */
[----:B------:R-:W-:Y:S02]  /*4020*/  ISETP.GE.AND P1, PT, R7, UR7, PT ;  /* 0x0000000707007c0c */ /* 0x000fe4000bf26270 */
[C---:B------:R-:W-:Y:S02]  /*4030*/  IADD3 R8, PT, PT, R26.reuse, 0x3, RZ ;  /* 0x000000031a087810 */ /* 0x040fe40007ffe0ff */
[----:B------:R-:W-:Y:S02]  /*4040*/  IADD3 R7, PT, PT, R26, 0x4, RZ ;  /* 0x000000041a077810 */ /* 0x000fe40007ffe0ff */
[----:B------:R-:W-:Y:S02]  /*4050*/  ISETP.GE.AND P2, PT, R8, UR7, PT ;  /* 0x0000000708007c0c */ /* 0x000fe4000bf46270 */
[----:B------:R-:W-:Y:S01]  /*4060*/  IADD3 R8, PT, PT, R26, 0x5, RZ ;  /* 0x000000051a087810 */ /* 0x000fe20007ffe0ff */
[----:B------:R-:W0:Y:S03]  /*4070*/  @!P0 LDC R14, c[0x0][0x3a4] ;  /* 0x0000e900ff0e8b82 */ /* 0x000e260000000800 */
[----:B------:R-:W-:-:S05]  /*4080*/  ISETP.GE.AND P5, PT, R8, UR7, PT ;  /* 0x0000000708007c0c */ /* 0x000fca000bfa6270 */
[----:B------:R-:W1:Y:S08]  /*4090*/  @!P1 LDC R16, c[0x0][0x3a8] ;  /* 0x0000ea00ff109b82 */ /* 0x000e700000000800 */
[----:B------:R-:W5:Y:S08]  /*40a0*/  @!P1 LDC R15, c[0x0][0x3a4] ;  /* 0x0000e900ff0f9b82 */ /* 0x000f700000000800 */
[----:B------:R-:W0:Y:S08]  /*40b0*/  @!P2 LDC R17, c[0x0][0x3a8] ;  /* 0x0000ea00ff11ab82 */ /* 0x000e300000000800 */
[----:B------:R-:W5:Y:S08]  /*40c0*/  @!P5 LDC R22, c[0x0][0x3a8] ;  /* 0x0000ea00ff16db82 */ /* 0x000f700000000800 */
[----:B------:R-:W5:Y:S08]  /*40d0*/  @!P2 LDC R18, c[0x0][0x3a4] ;  /* 0x0000e900ff12ab82 */ /* 0x000f700000000800 */
[----:B------:R-:W5:Y:S01]  /*40e0*/  @!P5 LDC R21, c[0x0][0x3a4] ;  /* 0x0000e900ff15db82 */ /* 0x000f620000000800 */
[----:B---3--:R-:W-:Y:S01]  /*40f0*/  @!P3 FMUL R6, R2, R11 ;  /* 0x0000000b0206b220 */ /* 0x008fe20000400000 */
[----:B--2---:R-:W-:-:S03]  /*4100*/  LEA R2, P4, R9, UR4, 0x2 ;  /* 0x0000000409027c11 */ /* 0x004fc6000f8810ff */
[----:B----4-:R-:W-:Y:S01]  /*4110*/  @!P3 FFMA R87, R87, R13, R6 ;  /* 0x0000000d5757b223 */ /* 0x010fe20000000006 */
[----:B------:R-:W-:Y:S02]  /*4120*/  LEA.HI.X R3, R9, UR5, R12, 0x2, P4 ;  /* 0x0000000509037c11 */ /* 0x000fe4000a0f140c */
[----:B------:R-:W2:Y:S01]  /*4130*/  @!P0 LDC R13, c[0x0][0x3a8] ;  /* 0x0000ea00ff0d8b82 */ /* 0x000ea20000000800 */
[----:B------:R-:W-:Y:S02]  /*4140*/  ISETP.GE.AND P4, PT, R7, UR7, PT ;  /* 0x0000000707007c0c */ /* 0x000fe4000bf86270 */
[----:B------:R-:W-:Y:S01]  /*4150*/  IADD3 R7, PT, PT, R26, 0x6, RZ ;  /* 0x000000061a077810 */ /* 0x000fe20007ffe0ff */
[----:B------:R1:W-:Y:S03]  /*4160*/  @!P3 STG.E desc[UR10][R4.64], R87 ;  /* 0x000000570400b986 */ /* 0x0003e6000c10190a */
[----:B------:R-:W-:Y:S01]  /*4170*/  ISETP.GE.AND P3, PT, R7, UR7, PT ;  /* 0x0000000707007c0c */ /* 0x000fe2000bf66270 */
[----:B------:R-:W0:Y:S04]  /*4180*/  @!P2 LDG.E R8, desc[UR10][R2.64+0xc] ;  /* 0x00000c0a0208a981 */ /* 0x000e28000c1e1900 */
[----:B------:R-:W1:Y:S02]  /*4190*/  @!P1 LDG.E R7, desc[UR10][R2.64+0x8] ;  /* 0x0000080a02079981 */ /* 0x000e64000c1e1900 */
[----:B------:R-:W3:Y:S02]  /*41a0*/  @!P4 LDC R20, c[0x0][0x3a8] ;  /* 0x0000ea00ff14cb82 */ /* 0x000ee40000000800 */
[----:B------:R-:W3:Y:S04]  /*41b0*/  @!P4 LDG.E R9, desc[UR10][R2.64+0x10] ;  /* 0x0000100a0209c981 */ /* 0x000ee8000c1e1900 */
[----:B------:R-:W4:Y:S02]  /*41c0*/  @!P5 LDG.E R11, desc[UR10][R2.64+0x14] ;  /* 0x0000140a020bd981 */ /* 0x000f24000c1e1900 */
[----:B------:R-:W2:Y:S02]  /*41d0*/  @!P3 LDC R23, c[0x0][0x3a8] ;  /* 0x0000ea00ff17bb82 */ /* 0x000ea40000000800 */
[----:B------:R-:W2:Y:S04]  /*41e0*/  @!P3 LDG.E R12, desc[UR10][R2.64+0x18] ;  /* 0x0000180a020cb981 */ /* 0x000ea8000c1e1900 */
[----:B------:R-:W2:Y:S02]  /*41f0*/  @!P0 LDG.E R6, desc[UR10][R2.64+0x4] ;  /* 0x0000040a02068981 */ /* 0x000ea4000c1e1900 */
[----:B------:R-:W2:Y:S08]  /*4200*/  @!P4 LDC R19, c[0x0][0x3a4] ;  /* 0x0000e900ff13cb82 */ /* 0x000eb00000000800 */
[----:B------:R-:W2:Y:S01]  /*4210*/  @!P3 LDC R24, c[0x0][0x3a4] ;  /* 0x0000e900ff18bb82 */ /* 0x000ea20000000800 */
[----:B-1----:R-:W-:Y:S01]  /*4220*/  @!P1 FMUL R4, R7, R16 ;  /* 0x0000001007049220 */ /* 0x002fe20000400000 */
[----:B0-----:R-:W-:-:S03]  /*4230*/  @!P2 FMUL R7, R8, R17 ;  /* 0x000000110807a220 */ /* 0x001fc60000400000 */
[----:B-----5:R-:W-:Y:S01]  /*4240*/  @!P1 FFMA R89, R89, R15, R4 ;  /* 0x0000000f59599223 */ /* 0x020fe20000000004 */
[----:B---3--:R-:W-:Y:S01]  /*4250*/  @!P4 FMUL R4, R9, R20 ;  /* 0x000000140904c220 */ /* 0x008fe20000400000 */
[----:B----4-:R-:W-:Y:S01]  /*4260*/  @!P5 FMUL R11, R11, R22 ;  /* 0x000000160b0bd220 */ /* 0x010fe20000400000 */
[----:B--2---:R-:W-:Y:S01]  /*4270*/  @!P3 FMUL R12, R12, R23 ;  /* 0x000000170c0cb220 */ /* 0x004fe20000400000 */
[----:B------:R-:W-:Y:S01]  /*4280*/  @!P2 FFMA R7, R88, R18, R7 ;  /* 0x000000125807a223 */ /* 0x000fe20000000007 */
[----:B------:R-:W-:Y:S01]  /*4290*/  @!P4 FFMA R91, R91, R19, R4 ;  /* 0x000000135b5bc223 */ /* 0x000fe20000000004 */
[----:B------:R-:W-:Y:S01]  /*42a0*/  @!P5 FFMA R11, R90, R21, R11 ;  /* 0x000000155a0bd223 */ /* 0x000fe2000000000b */
[----:B------:R-:W-:Y:S01]  /*42b0*/  @!P0 FMUL R5, R6, R13 ;  /* 0x0000000d06058220 */ /* 0x000fe20000400000 */
[----:B------:R-:W-:Y:S01]  /*42c0*/  @!P3 FFMA R93, R93, R24, R12 ;  /* 0x000000185d5db223 */ /* 0x000fe2000000000c */
[----:B------:R1:W-:Y:S02]  /*42d0*/  @!P1 STG.E desc[UR10][R2.64+0x8], R89 ;  /* 0x0000085902009986 */ /* 0x0003e4000c10190a */
[----:B------:R-:W-:Y:S01]  /*42e0*/  @!P0 FFMA R5, R86, R14, R5 ;  /* 0x0000000e56058223 */ /* 0x000fe20000000005 */
[----:B------:R-:W-:Y:S01]  /*42f0*/  IADD3 R4, PT, PT, R26, 0x7, RZ ;  /* 0x000000071a047810 */ /* 0x000fe20007ffe0ff */
[----:B------:R1:W-:Y:S04]  /*4300*/  @!P2 STG.E desc[UR10][R2.64+0xc], R7 ;  /* 0x00000c070200a986 */ /* 0x0003e8000c10190a */
[----:B------:R1:W-:Y:S04]  /*4310*/  @!P4 STG.E desc[UR10][R2.64+0x10], R91 ;  /* 0x0000105b0200c986 */ /* 0x0003e8000c10190a */
[----:B------:R1:W-:Y:S04]  /*4320*/  @!P5 STG.E desc[UR10][R2.64+0x14], R11 ;  /* 0x0000140b0200d986 */ /* 0x0003e8000c10190a */
        /* <DEDUP_REMOVED lines=10> */
.L_x_48:
[----:B0-----:R-:W-:Y:S05]  /*43d0*/  BSYNC.RECONVERGENT B0 ;  /* 0x0000000000007941 */ /* 0x001fea0003800200 */
.L_x_47:
[----:B------:R-:W-:Y:S01]  /*43e0*/  ISETP.GE.AND P6, PT, R10, UR6, PT ;  /* 0x000000060a007c0c */ /* 0x000fe2000bfc6270 */
[----:B------:R-:W-:Y:S01]  /*43f0*/  BSSY.RECONVERGENT B0, `(.L_x_49) ;  /* 0x0000058000007945 */ /* 0x000fe20003800200 */
[C---:B------:R-:W-:Y:S02]  /*4400*/  IADD3 R9, PT, PT, R27.reuse, 0x3, RZ ;  /* 0x000000031b097810 */ /* 0x040fe40007ffe0ff */
[C---:B------:R-:W-:Y:S02]  /*4410*/  IADD3 R8, PT, PT, R27.reuse, 0x4, RZ ;  /* 0x000000041b087810 */ /* 0x040fe40007ffe0ff */
[C---:B------:R-:W-:Y:S02]  /*4420*/  IADD3 R7, PT, PT, R27.reuse, 0x5, RZ ;  /* 0x000000051b077810 */ /* 0x040fe40007ffe0ff */
[C---:B------:R-:W-:Y:S02]  /*4430*/  IADD3 R6, PT, PT, R27.reuse, 0x6, RZ ;  /* 0x000000061b067810 */ /* 0x040fe40007ffe0ff */
[----:B------:R-:W-:-:S02]  /*4440*/  IADD3 R27, PT, PT, R27, 0x7, RZ ;  /* 0x000000071b1b7810 */ /* 0x000fc40007ffe0ff */
[----:B------:R-:W-:Y:S02]  /*4450*/  ISETP.GE.AND P5, PT, R0, UR6, PT ;  /* 0x0000000600007c0c */ /* 0x000fe4000bfa6270 */
[----:B------:R-:W-:Y:S02]  /*4460*/  ISETP.GE.AND P4, PT, R9, UR6, PT ;  /* 0x0000000609007c0c */ /* 0x000fe4000bf86270 */
[----:B------:R-:W-:Y:S02]  /*4470*/  ISETP.GE.AND P0, PT, R8, UR6, PT ;  /* 0x0000000608007c0c */ /* 0x000fe4000bf06270 */
[----:B------:R-:W-:Y:S02]  /*4480*/  ISETP.GE.AND P1, PT, R7, UR6, PT ;  /* 0x0000000607007c0c */ /* 0x000fe4000bf26270 */
[----:B------:R-:W-:Y:S02]  /*4490*/  ISETP.GE.AND P2, PT, R6, UR6, PT ;  /* 0x0000000606007c0c */ /* 0x000fe4000bf46270 */
[----:B------:R-:W-:Y:S01]  /*44a0*/  ISETP.GE.AND P3, PT, R27, UR6, PT ;  /* 0x000000061b007c0c */ /* 0x000fe2000bf66270 */
[----:B------:R-:W-:-:S12]  /*44b0*/  @P6 BRA `(.L_x_50) ;  /* 0x00000004002c6947 */ /* 0x000fd80003800000 */
[----:B------:R-:W0:Y:S01]  /*44c0*/  LDCU UR4, c[0x0][0x3a0] ;  /* 0x00007400ff0477ac */ /* 0x000e220008000800 */
[----:B------:R-:W2:Y:S01]  /*44d0*/  LDCU.64 UR8, c[0x0][0x390] ;  /* 0x00007200ff0877ac */ /* 0x000ea20008000a00 */
[----:B0-----:R-:W-:Y:S01]  /*44e0*/  ISETP.GE.AND P6, PT, R26, UR4, PT ;  /* 0x000000041a007c0c */ /* 0x001fe2000bfc6270 */
[----:B-1----:R-:W-:-:S12]  /*44f0*/  IMAD R5, R10, UR4, RZ ;  /* 0x000000040a057c24 */ /* 0x002fd8000f8e02ff */
[----:B------:R-:W0:Y:S01]  /*4500*/  @!P6 LDC.64 R2, c[0x0][0x390] ;  /* 0x0000e400ff02eb82 */ /* 0x000e220000000a00 */
[----:B------:R-:W-:-:S07]  /*4510*/  @!P6 IADD3 R11, PT, PT, R26, R5, RZ ;  /* 0x000000051a0be210 */ /* 0x000fce0007ffe0ff */
[----:B------:R-:W1:Y:S01]  /*4520*/  @!P6 LDC R10, c[0x0][0x3a4] ;  /* 0x0000e900ff0aeb82 */ /* 0x000e620000000800 */
[----:B0-----:R-:W-:-:S07]  /*4530*/  @!P6 IMAD.WIDE R2, R11, 0x4, R2 ;  /* 0x000000040b02e825 */ /* 0x001fce00078e0202 */
[----:B------:R-:W0:Y:S01]  /*4540*/  @!P6 LDC R11, c[0x0][0x3a8] ;  /* 0x0000ea00ff0beb82 */ /* 0x000e220000000800 */
[----:B------:R-:W0:Y:S02]  /*4550*/  @!P6 LDG.E R4, desc[UR10][R2.64] ;  /* 0x0000000a0204e981 */ /* 0x000e24000c1e1900 */
[----:B0-----:R-:W-:Y:S01]  /*4560*/  @!P6 FMUL R4, R4, R11 ;  /* 0x0000000b0404e220 */ /* 0x001fe20000400000 */
[----:B------:R-:W-:-:S03]  /*4570*/  SHF.R.S32.HI R11, RZ, 0x1f, R5 ;  /* 0x0000001fff0b7819 */ /* 0x000fc60000011405 */
[----:B-1----:R-:W-:-:S05]  /*4580*/  @!P6 FFMA R95, R95, R10, R4 ;  /* 0x0000000a5f5fe223 */ /* 0x002fca0000000004 */
[----:B------:R0:W-:Y:S01]  /*4590*/  @!P6 STG.E desc[UR10][R2.64], R95 ;  /* 0x0000005f0200e986 */ /* 0x0001e2000c10190a */
[----:B------:R-:W-:-:S04]  /*45a0*/  IADD3 R5, P6, PT, R26, R5, RZ ;  /* 0x000000051a057210 */ /* 0x000fc80007fde0ff */
[C---:B------:R-:W-:Y:S02]  /*45b0*/  LEA.HI.X.SX32 R10, R26.reuse, R11, 0x1, P6 ;  /* 0x0000000b1a0a7211 */ /* 0x040fe400030f0eff */
[C---:B--2---:R-:W-:Y:S02]  /*45c0*/  LEA R4, P6, R5.reuse, UR8, 0x2 ;  /* 0x0000000805047c11 */ /* 0x044fe4000f8c10ff */
[----:B------:R-:W-:Y:S02]  /*45d0*/  IADD3 R11, PT, PT, R26, 0x1, RZ ;  /* 0x000000011a0b7810 */ /* 0x000fe40007ffe0ff */
[----:B------:R-:W-:Y:S02]  /*45e0*/  LEA.HI.X R5, R5, UR9, R10, 0x2, P6 ;  /* 0x0000000905057c11 */ /* 0x000fe4000b0f140a */
[----:B------:R-:W-:-:S13]  /*45f0*/  ISETP.GE.AND P6, PT, R11, UR4, PT ;  /* 0x000000040b007c0c */ /* 0x000fda000bfc6270 */
[----:B------:R-:W2:Y:S01]  /*4600*/  @!P6 LDG.E R10, desc[UR10][R4.64+0x4] ;  /* 0x0000040a040ae981 */ /* 0x000ea2000c1e1900 */
[----:B------:R-:W2:Y:S01]  /*4610*/  @!P6 LDC R11, c[0x0][0x3a8] ;  /* 0x0000ea00ff0beb82 */ /* 0x000ea20000000800 */
[----:B0-----:R-:W-:-:S07]  /*4620*/  IADD3 R2, PT, PT, R26, 0x2, RZ ;  /* 0x000000021a027810 */ /* 0x001fce0007ffe0ff */
[----:B------:R-:W0:Y:S01]  /*4630*/  @!P6 LDC R12, c[0x0][0x3a4] ;  /* 0x0000e900ff0ceb82 */ /* 0x000e220000000800 */
[----:B--2---:R-:W-:-:S04]  /*4640*/  @!P6 FMUL R11, R10, R11 ;  /* 0x0000000b0a0be220 */ /* 0x004fc80000400000 */
[----:B0-----:R-:W-:-:S05]  /*4650*/  @!P6 FFMA R11, R92, R12, R11 ;  /* 0x0000000c5c0be223 */ /* 0x001fca000000000b */
[----:B------:R0:W-:Y:S01]  /*4660*/  @!P6 STG.E desc[UR10][R4.64+0x4], R11 ;  /* 0x0000040b0400e986 */ /* 0x0001e2000c10190a */
[----:B------:R-:W-:-:S13]  /*4670*/  ISETP.GE.AND P6, PT, R2, UR4, PT ;  /* 0x0000000402007c0c */ /* 0x000fda000bfc6270 */
[----:B------:R-:W2:Y:S01]  /*4680*/  @!P6 LDG.E R2, desc[UR10][R4.64+0x8] ;  /* 0x0000080a0402e981 */ /* 0x000ea2000c1e1900 */
[----:B------:R-:W2:Y:S08]  /*4690*/  @!P6 LDC R3, c[0x0][0x3a8] ;  /* 0x0000ea00ff03eb82 */ /* 0x000eb00000000800 */
[----:B------:R-:W1:Y:S01]  /*46a0*/  @!P6 LDC R10, c[0x0][0x3a4] ;  /* 0x0000e900ff0aeb82 */ /* 0x000e620000000800 */
[----:B--2---:R-:W-:-:S04]  /*46b0*/  @!P6 FMUL R2, R2, R3 ;  /* 0x000000030202e220 */ /* 0x004fc80000400000 */
[----:B-1----:R-:W-:Y:S01]  /*46c0*/  @!P6 FFMA R97, R97, R10, R2 ;  /* 0x0000000a6161e223 */ /* 0x002fe20000000002 */
[----:B------:R-:W-:-:S04]  /*46d0*/  IADD3 R2, PT, PT, R26, 0x3, RZ ;  /* 0x000000031a027810 */ /* 0x000fc80007ffe0ff */
[----:B------:R-:W-:Y:S01]  /*46e0*/  @!P6 STG.E desc[UR10][R4.64+0x8], R97 ;  /* 0x000008610400e986 */ /* 0x000fe2000c10190a */
[----:B------:R-:W-:-:S13]  /*46f0*/  ISETP.GE.AND P6, PT, R2, UR4, PT ;  /* 0x0000000402007c0c */ /* 0x000fda000bfc6270 */
[----:B------:R-:W2:Y:S01]  /*4700*/  @!P6 LDG.E R2, desc[UR10][R4.64+0xc] ;  /* 0x00000c0a0402e981 */ /* 0x000ea2000c1e1900 */
[----:B------:R-:W2:Y:S08]  /*4710*/  @!P6 LDC R3, c[0x0][0x3a8] ;  /* 0x0000ea00ff03eb82 */ /* 0x000eb00000000800 */
[----:B------:R-:W1:Y:S01]  /*4720*/  @!P6 LDC R10, c[0x0][0x3a4] ;  /* 0x0000e900ff0aeb82 */ /* 0x000e620000000800 */
[----:B--2---:R-:W-:Y:S01]  /*4730*/  @!P6 FMUL R3, R2, R3 ;  /* 0x000000030203e220 */ /* 0x004fe20000400000 */
[----:B------:R-:W-:-:S03]  /*4740*/  IADD3 R2, PT, PT, R26, 0x4, RZ ;  /* 0x000000041a027810 */ /* 0x000fc60007ffe0ff */
[----:B-1----:R-:W-:-:S05]  /*4750*/  @!P6 FFMA R3, R94, R10, R3 ;  /* 0x0000000a5e03e223 */ /* 0x002fca0000000003 */
[----:B------:R1:W-:Y:S01]  /*4760*/  @!P6 STG.E desc[UR10][R4.64+0xc], R3 ;  /* 0x00000c030400e986 */ /* 0x0003e2000c10190a */
[----:B------:R-:W-:-:S13]  /*4770*/  ISETP.GE.AND P6, PT, R2, UR4, PT ;  /* 0x0000000402007c0c */ /* 0x000fda000bfc6270 */
[----:B------:R-:W2:Y:S01]  /*4780*/  @!P6 LDG.E R2, desc[UR10][R4.64+0x10] ;  /* 0x0000100a0402e981 */ /* 0x000ea2000c1e1900 */
[----:B0-----:R-:W2:Y:S08]  /*4790*/  @!P6 LDC R11, c[0x0][0x3a8] ;  /* 0x0000ea00ff0beb82 */ /* 0x001eb00000000800 */
[----:B------:R-:W0:Y:S01]  /*47a0*/  @!P6 LDC R10, c[0x0][0x3a4] ;  /* 0x0000e900ff0aeb82 */ /* 0x000e220000000800 */
[----:B--2---:R-:W-:-:S04]  /*47b0*/  @!P6 FMUL R2, R2, R11 ;  /* 0x0000000b0202e220 */ /* 0x004fc80000400000 */
[----:B0-----:R-:W-:Y:S01]  /*47c0*/  @!P6 FFMA R99, R99, R10, R2 ;  /* 0x0000000a6363e223 */ /* 0x001fe20000000002 */
[----:B------:R-:W-:-:S04]  /*47d0*/  IADD3 R2, PT, PT, R26, 0x5, RZ ;  /* 0x000000051a027810 */ /* 0x000fc80007ffe0ff */
[----:B------:R0:W-:Y:S01]  /*47e0*/  @!P6 STG.E desc[UR10][R4.64+0x10], R99 ;  /* 0x000010630400e986 */ /* 0x0001e2000c10190a */
[----:B------:R-:W-:-:S13]  /*47f0*/  ISETP.GE.AND P6, PT, R2, UR4, PT ;  /* 0x0000000402007c0c */ /* 0x000fda000bfc6270 */
[----:B------:R-:W2:Y:S01]  /*4800*/  @!P6 LDG.E R2, desc[UR10][R4.64+0x14] ;  /* 0x0000140a0402e981 */ /* 0x000ea2000c1e1900 */
[----:B-1----:R-:W2:Y:S08]  /*4810*/  @!P6 LDC R3, c[0x0][0x3a8] ;  /* 0x0000ea00ff03eb82 */ /* 0x002eb00000000800 */
[----:B------:R-:W1:Y:S01]  /*4820*/  @!P6 LDC R10, c[0x0][0x3a4] ;  /* 0x0000e900ff0aeb82 */ /* 0x000e620000000800 */
[----:B--2---:R-:W-:Y:S01]  /*4830*/  @!P6 FMUL R3, R2, R3 ;  /* 0x000000030203e220 */ /* 0x004fe20000400000 */
[----:B------:R-:W-:-:S03]  /*4840*/  IADD3 R2, PT, PT, R26, 0x6, RZ ;  /* 0x000000061a027810 */ /* 0x000fc60007ffe0ff */
[----:B-1----:R-:W-:-:S05]  /*4850*/  @!P6 FFMA R3, R96, R10, R3 ;  /* 0x0000000a6003e223 */ /* 0x002fca0000000003 */
        /* <DEDUP_REMOVED lines=8> */
[----:B------:R0:W-:Y:S01]  /*48e0*/  @!P6 STG.E desc[UR10][R4.64+0x18], R101 ;  /* 0x000018650400e986 */ /* 0x0001e2000c10190a */
[----:B------:R-:W-:-:S13]  /*48f0*/  ISETP.GE.AND P6, PT, R2, UR4, PT ;  /* 0x0000000402007c0c */ /* 0x000fda000bfc6270 */
[----:B0-----:R-:W-:Y:S05]  /*4900*/  @P6 BRA `(.L_x_50) ;  /* 0x0000000000186947 */ /* 0x001fea0003800000 */
[----:B------:R-:W2:Y:S01]  /*4910*/  LDG.E R2, desc[UR10][R4.64+0x1c] ;  /* 0x00001c0a04027981 */ /* 0x000ea2000c1e1900 */
[----:B------:R-:W2:Y:S01]  /*4920*/  LDCU UR4, c[0x0][0x3a8] ;  /* 0x00007500ff0477ac */ /* 0x000ea20008000800 */
[----:B------:R-:W0:Y:S01]  /*4930*/  LDCU UR5, c[0x0][0x3a4] ;  /* 0x00007480ff0577ac */ /* 0x000e220008000800 */
[----:B--2---:R-:W-:-:S04]  /*4940*/  FMUL R3, R2, UR4 ;  /* 0x0000000402037c20 */ /* 0x004fc80008400000 */
[----:B0-----:R-:W-:-:S05]  /*4950*/  FFMA R3, R98, UR5, R3 ;  /* 0x0000000562037c23 */ /* 0x001fca0008000003 */
[----:B------:R0:W-:Y:S02]  /*4960*/  STG.E desc[UR10][R4.64+0x1c], R3 ;  /* 0x00001c0304007986 */ /* 0x0001e4000c10190a */
.L_x_50:
[----:B------:R-:W-:Y:S05]  /*4970*/  BSYNC.RECONVERGENT B0 ;  /* 0x0000000000007941 */ /* 0x000fea0003800200 */
.L_x_49:
[----:B------:R-:W-:Y:S04]  /*4980*/  BSSY.RECONVERGENT B0, `(.L_x_51) ;  /* 0x000004d000007945 */ /* 0x000fe80003800200 */
[----:B------:R-:W-:Y:S05]  /*4990*/  @P5 BRA `(.L_x_52) ;  /* 0x00000004002c5947 */ /* 0x000fea0003800000 */
[----:B------:R-:W2:Y:S01]  /*49a0*/  LDCU UR4, c[0x0][0x3a0] ;  /* 0x00007400ff0477ac */ /* 0x000ea20008000800 */
[----:B------:R-:W3:Y:S01]  /*49b0*/  LDCU.64 UR8, c[0x0][0x390] ;  /* 0x00007200ff0877ac */ /* 0x000ee20008000a00 */
[----:B--2---:R-:W-:Y:S01]  /*49c0*/  ISETP.GE.AND P6, PT, R26, UR4, PT ;  /* 0x000000041a007c0c */ /* 0x004fe2000bfc6270 */
[----:B01----:R-:W-:-:S12]  /*49d0*/  IMAD R3, R0, UR4, RZ ;  /* 0x0000000400037c24 */ /* 0x003fd8000f8e02ff */
[----:B------:R-:W0:Y:S01]  /*49e0*/  @!P6 LDC.64 R4, c[0x0][0x390] ;  /* 0x0000e400ff04eb82 */ /* 0x000e220000000a00 */
[----:B------:R-:W-:-:S07]  /*49f0*/  @!P6 IADD3 R11, PT, PT, R26, R3, RZ ;  /* 0x000000031a0be210 */ /* 0x000fce0007ffe0ff */
[----:B------:R-:W1:Y:S01]  /*4a00*/  @!P6 LDC R2, c[0x0][0x3a4] ;  /* 0x0000e900ff02eb82 */ /* 0x000e620000000800 */
[----:B0-----:R-:W-:-:S07]  /*4a10*/  @!P6 IMAD.WIDE R4, R11, 0x4, R4 ;  /* 0x000000040b04e825 */ /* 0x001fce00078e0204 */
[----:B------:R-:W0:Y:S01]  /*4a20*/  @!P6 LDC R11, c[0x0][0x3a8] ;  /* 0x0000ea00ff0beb82 */ /* 0x000e220000000800 */
[----:B------:R-:W0:Y:S01]  /*4a30*/  @!P6 LDG.E R0, desc[UR10][R4.64] ;  /* 0x0000000a0400e981 */ /* 0x000e22000c1e1900 */
[----:B------:R-:W-:Y:S01]  /*4a40*/  IADD3 R10, PT, PT, R26, 0x1, RZ ;  /* 0x000000011a0a7810 */ /* 0x000fe20007ffe0ff */
[----:B0-----:R-:W-:Y:S01]  /*4a50*/  @!P6 FMUL R0, R0, R11 ;  /* 0x0000000b0000e220 */ /* 0x001fe20000400000 */
[----:B------:R-:W-:Y:S02]  /*4a60*/  SHF.R.S32.HI R11, RZ, 0x1f, R3 ;  /* 0x0000001fff0b7819 */ /* 0x000fe40000011403 */
[----:B------:R-:W-:Y:S01]  /*4a70*/  IADD3 R3, P5, PT, R26, R3, RZ ;  /* 0x000000031a037210 */ /* 0x000fe20007fbe0ff */
[----:B-1----:R-:W-:-:S03]  /*4a80*/  @!P6 FFMA R49, R49, R2, R0 ;  /* 0x000000023131e223 */ /* 0x002fc60000000000 */
[C---:B------:R-:W-:Y:S02]  /*4a90*/  LEA.HI.X.SX32 R0, R26.reuse, R11, 0x1, P5 ;  /* 0x0000000b1a007211 */ /* 0x040fe400028f0eff */
[----:B------:R0:W-:Y:S01]  /*4aa0*/  @!P6 STG.E desc[UR10][R4.64], R49 ;  /* 0x000000310400e986 */ /* 0x0001e2000c10190a */
[C---:B---3--:R-:W-:Y:S02]  /*4ab0*/  LEA R2, P6, R3.reuse, UR8, 0x2 ;  /* 0x0000000803027c11 */ /* 0x048fe4000f8c10ff */
[----:B------:R-:W-:Y:S02]  /*4ac0*/  IADD3 R11, PT, PT, R26, 0x2, RZ ;  /* 0x000000021a0b7810 */ /* 0x000fe40007ffe0ff */
[----:B------:R-:W-:Y:S02]  /*4ad0*/  LEA.HI.X R3, R3, UR9, R0, 0x2, P6 ;  /* 0x0000000903037c11 */ /* 0x000fe4000b0f1400 */
[----:B------:R-:W-:Y:S02]  /*4ae0*/  ISETP.GE.AND P6, PT, R11, UR4, PT ;  /* 0x000000040b007c0c */ /* 0x000fe4000bfc6270 */
[----:B------:R-:W-:-:S11]  /*4af0*/  ISETP.GE.AND P5, PT, R10, UR4, PT ;  /* 0x000000040a007c0c */ /* 0x000fd6000bfa6270 */
[----:B------:R-:W2:Y:S01]  /*4b00*/  @!P6 LDG.E R10, desc[UR10][R2.64+0x8] ;  /* 0x0000080a020ae981 */ /* 0x000ea2000c1e1900 */
[----:B0-----:R-:W2:Y:S03]  /*4b10*/  @!P6 LDC R5, c[0x0][0x3a8] ;  /* 0x0000ea00ff05eb82 */ /* 0x001ea60000000800 */
[----:B------:R-:W3:Y:S05]  /*4b20*/  @!P5 LDG.E R0, desc[UR10][R2.64+0x4] ;  /* 0x0000040a0200d981 */ /* 0x000eea000c1e1900 */
[----:B------:R-:W3:Y:S08]  /*4b30*/  @!P5 LDC R11, c[0x0][0x3a8] ;  /* 0x0000ea00ff0bdb82 */ /* 0x000ef00000000800 */
[----:B------:R-:W0:Y:S08]  /*4b40*/  @!P6 LDC R12, c[0x0][0x3a4] ;  /* 0x0000e900ff0ceb82 */ /* 0x000e300000000800 */
[----:B------:R-:W1:Y:S01]  /*4b50*/  @!P5 LDC R4, c[0x0][0x3a4] ;  /* 0x0000e900ff04db82 */ /* 0x000e620000000800 */
[----:B--2---:R-:W-:Y:S01]  /*4b60*/  @!P6 FMUL R10, R10, R5 ;  /* 0x000000050a0ae220 */ /* 0x004fe20000400000 */
[----:B---3--:R-:W-:-:S03]  /*4b70*/  @!P5 FMUL R0, R0, R11 ;  /* 0x0000000b0000d220 */ /* 0x008fc60000400000 */
[----:B0-----:R-:W-:Y:S01]  /*4b80*/  @!P6 FFMA R105, R105, R12, R10 ;  /* 0x0000000c6969e223 */ /* 0x001fe2000000000a */
[----:B-1----:R-:W-:Y:S01]  /*4b90*/  @!P5 FFMA R103, R103, R4, R0 ;  /* 0x000000046767d223 */ /* 0x002fe20000000000 */
[----:B------:R-:W-:-:S03]  /*4ba0*/  IADD3 R4, PT, PT, R26, 0x4, RZ ;  /* 0x000000041a047810 */ /* 0x000fc60007ffe0ff */
[----:B------:R2:W-:Y:S01]  /*4bb0*/  @!P6 STG.E desc[UR10][R2.64+0x8], R105 ;  /* 0x000008690200e986 */ /* 0x0005e2000c10190a */
[----:B------:R-:W-:Y:S02]  /*4bc0*/  IADD3 R0, PT, PT, R26, 0x3, RZ ;  /* 0x000000031a007810 */ /* 0x000fe40007ffe0ff */
[----:B------:R-:W-:Y:S01]  /*4bd0*/  ISETP.GE.AND P6, PT, R4, UR4, PT ;  /* 0x0000000404007c0c */ /* 0x000fe2000bfc6270 */
[----:B------:R2:W-:Y:S01]  /*4be0*/  @!P5 STG.E desc[UR10][R2.64+0x4], R103 ;  /* 0x000004670200d986 */ /* 0x0005e2000c10190a */
[----:B------:R-:W-:-:S11]  /*4bf0*/  ISETP.GE.AND P5, PT, R0, UR4, PT ;  /* 0x0000000400007c0c */ /* 0x000fd6000bfa6270 */
[----:B------:R-:W3:Y:S01]  /*4c00*/  @!P6 LDG.E R4, desc[UR10][R2.64+0x10] ;  /* 0x0000100a0204e981 */ /* 0x000ee2000c1e1900 */
[----:B------:R-:W3:Y:S03]  /*4c10*/  @!P6 LDC R11, c[0x0][0x3a8] ;  /* 0x0000ea00ff0beb82 */ /* 0x000ee60000000800 */
[----:B------:R-:W4:Y:S05]  /*4c20*/  @!P5 LDG.E R0, desc[UR10][R2.64+0xc] ;  /* 0x00000c0a0200d981 */ /* 0x000f2a000c1e1900 */
[----:B------:R-:W4:Y:S08]  /*4c30*/  @!P5 LDC R5, c[0x0][0x3a8] ;  /* 0x0000ea00ff05db82 */ /* 0x000f300000000800 */
[----:B------:R-:W0:Y:S08]  /*4c40*/  @!P6 LDC R12, c[0x0][0x3a4] ;  /* 0x0000e900ff0ceb82 */ /* 0x000e300000000800 */
[----:B------:R-:W1:Y:S01]  /*4c50*/  @!P5 LDC R10, c[0x0][0x3a4] ;  /* 0x0000e900ff0adb82 */ /* 0x000e620000000800 */
[----:B---3--:R-:W-:Y:S01]  /*4c60*/  @!P6 FMUL R4, R4, R11 ;  /* 0x0000000b0404e220 */ /* 0x008fe20000400000 */
[----:B----4-:R-:W-:-:S03]  /*4c70*/  @!P5 FMUL R5, R0, R5 ;  /* 0x000000050005d220 */ /* 0x010fc60000400000 */
[----:B0-----:R-:W-:Y:S01]  /*4c80*/  @!P6 FFMA R107, R107, R12, R4 ;  /* 0x0000000c6b6be223 */ /* 0x001fe20000000004 */
[----:B------:R-:W-:Y:S01]  /*4c90*/  IADD3 R4, PT, PT, R26, 0x6, RZ ;  /* 0x000000061a047810 */ /* 0x000fe20007ffe0ff */
[----:B-1----:R-:W-:Y:S01]  /*4ca0*/  @!P5 FFMA R5, R100, R10, R5 ;  /* 0x0000000a6405d223 */ /* 0x002fe20000000005 */
[----:B------:R-:W-:Y:S02]  /*4cb0*/  IADD3 R0, PT, PT, R26, 0x5, RZ ;  /* 0x000000051a007810 */ /* 0x000fe40007ffe0ff */
[----:B------:R2:W-:Y:S01]  /*4cc0*/  @!P6 STG.E desc[UR10][R2.64+0x10], R107 ;  /* 0x0000106b0200e986 */ /* 0x0005e2000c10190a */
[----:B------:R-:W-:-:S03]  /*4cd0*/  ISETP.GE.AND P6, PT, R4, UR4, PT ;  /* 0x0000000404007c0c */ /* 0x000fc6000bfc6270 */
[----:B------:R2:W-:Y:S01]  /*4ce0*/  @!P5 STG.E desc[UR10][R2.64+0xc], R5 ;  /* 0x00000c050200d986 */ /* 0x0005e2000c10190a */
[----:B------:R-:W-:-:S09]  /*4cf0*/  ISETP.GE.AND P5, PT, R0, UR4, PT ;  /* 0x0000000400007c0c */ /* 0x000fd2000bfa6270 */
        /* <DEDUP_REMOVED lines=10> */
[----:B-1----:R-:W-:-:S03]  /*4da0*/  @!P5 FFMA R11, R102, R10, R11 ;  /* 0x0000000a660bd223 */ /* 0x002fc6000000000b */
        /* <DEDUP_REMOVED lines=10> */
.L_x_52:
[----:B------:R-:W-:Y:S05]  /*4e50*/  BSYNC.RECONVERGENT B0 ;  /* 0x0000000000007941 */ /* 0x000fea0003800200 */
.L_x_51:
[----:B------:R-:W-:Y:S04]  /*4e60*/  BSSY.RECONVERGENT B0, `(.L_x_53) ;  /* 0x000004d000007945 */ /* 0x000fe80003800200 */
[----:B------:R-:W-:Y:S05]  /*4e70*/  @P4 BRA `(.L_x_54) ;  /* 0x00000004002c4947 */ /* 0x000fea0003800000 */
[----:B------:R-:W3:Y:S01]  /*4e80*/  LDCU UR4, c[0x0][0x3a0] ;  /* 0x00007400ff0477ac */ /* 0x000ee20008000800 */
[----:B------:R-:W4:Y:S01]  /*4e90*/  LDCU.64 UR8, c[0x0][0x390] ;  /* 0x00007200ff0877ac */ /* 0x000f220008000a00 */
[----:B---3--:R-:W-:Y:S01]  /*4ea0*/  ISETP.GE.AND P5, PT, R26, UR4, PT ;  /* 0x000000041a007c0c */ /* 0x008fe2000bfa6270 */
[----:B------:R-:W-:-:S12]  /*4eb0*/  IMAD R9, R9, UR4, RZ ;  /* 0x0000000409097c24 */ /* 0x000fd8000f8e02ff */
[----:B012---:R-:W0:Y:S01]  /*4ec0*/  @!P5 LDC.64 R4, c[0x0][0x390] ;  /* 0x0000e400ff04db82 */ /* 0x007e220000000a00 */
[----:B------:R-:W-:-:S07]  /*4ed0*/  @!P5 IADD3 R3, PT, PT, R26, R9, RZ ;  /* 0x000000091a03d210 */ /* 0x000fce0007ffe0ff */
[----:B------:R-:W1:Y:S01]  /*4ee0*/  @!P5 LDC R2, c[0x0][0x3a4] ;  /* 0x0000e900ff02db82 */ /* 0x000e620000000800 */
[----:B0-----:R-:W-:-:S07]  /*4ef0*/  @!P5 IMAD.WIDE R4, R3, 0x4, R4 ;  /* 0x000000040304d825 */ /* 0x001fce00078e0204 */
[----:B------:R-:W0:Y:S01]  /*4f00*/  @!P5 LDC R3, c[0x0][0x3a8] ;  /* 0x0000ea00ff03db82 */ /* 0x000e220000000800 */
[----:B------:R-:W0:Y:S01]  /*4f10*/  @!P5 LDG.E R0, desc[UR10][R4.64] ;  /* 0x0000000a0400d981 */ /* 0x000e22000c1e1900 */
[C---:B------:R-:W-:Y:S02]  /*4f20*/  IADD3 R10, PT, PT, R26.reuse, 0x1, RZ ;  /* 0x000000011a0a7810 */ /* 0x040fe40007ffe0ff */
[----:B------:R-:W-:Y:S02]  /*4f30*/  IADD3 R11, PT, PT, R26, 0x3, RZ ;  /* 0x000000031a0b7810 */ /* 0x000fe40007ffe0ff */
[----:B------:R-:W-:Y:S02]  /*4f40*/  ISETP.GE.AND P6, PT, R10, UR4, PT ;  /* 0x000000040a007c0c */ /* 0x000fe4000bfc6270 */
[----:B------:R-:W-:Y:S01]  /*4f50*/  IADD3 R10, PT, PT, R26, 0x2, RZ ;  /* 0x000000021a0a7810 */ /* 0x000fe20007ffe0ff */
[----:B0-----:R-:W-:Y:S01]  /*4f60*/  @!P5 FMUL R0, R0, R3 ;  /* 0x000000030000d220 */ /* 0x001fe20000400000 */
[----:B------:R-:W-:-:S02]  /*4f70*/  SHF.R.S32.HI R3, RZ, 0x1f, R9 ;  /* 0x0000001fff037819 */ /* 0x000fc40000011409 */
[----:B------:R-:W-:Y:S01]  /*4f80*/  IADD3 R9, P4, PT, R26, R9, RZ ;  /* 0x000000091a097210 */ /* 0x000fe20007f9e0ff */
[----:B-1----:R-:W-:-:S03]  /*4f90*/  @!P5 FFMA R111, R111, R2, R0 ;  /* 0x000000026f6fd223 */ /* 0x002fc60000000000 */
[----:B------:R-:W-:Y:S02]  /*4fa0*/  LEA.HI.X.SX32 R0, R26, R3, 0x1, P4 ;  /* 0x000000031a007211 */ /* 0x000fe400020f0eff */
[----:B------:R0:W-:Y:S01]  /*4fb0*/  @!P5 STG.E desc[UR10][R4.64], R111 ;  /* 0x0000006f0400d986 */ /* 0x0001e2000c10190a */
[C---:B----4-:R-:W-:Y:S02]  /*4fc0*/  LEA R2, P5, R9.reuse, UR8, 0x2 ;  /* 0x0000000809027c11 */ /* 0x050fe4000f8a10ff */
[----:B------:R-:W-:Y:S02]  /*4fd0*/  ISETP.GE.AND P4, PT, R10, UR4, PT ;  /* 0x000000040a007c0c */ /* 0x000fe4000bf86270 */
[----:B------:R-:W-:Y:S02]  /*4fe0*/  LEA.HI.X R3, R9, UR9, R0, 0x2, P5 ;  /* 0x0000000909037c11 */ /* 0x000fe4000a8f1400 */
[----:B------:R-:W-:-:S03]  /*4ff0*/  ISETP.GE.AND P5, PT, R11, UR4, PT ;  /* 0x000000040b007c0c */ /* 0x000fc6000bfa6270 */
[----:B------:R-:W2:Y:S01]  /*5000*/  @!P6 LDG.E R0, desc[UR10][R2.64+0x4] ;  /* 0x0000040a0200e981 */ /* 0x000ea2000c1e1900 */
[----:B0-----:R-:W2:Y:S05]  /*5010*/  @!P6 LDC R5, c[0x0][0x3a8] ;  /* 0x0000ea00ff05eb82 */ /* 0x001eaa0000000800 */
[----:B------:R-:W3:Y:S04]  /*5020*/  @!P4 LDG.E R9, desc[UR10][R2.64+0x8] ;  /* 0x0000080a0209c981 */ /* 0x000ee8000c1e1900 */
[----:B------:R-:W4:Y:S01]  /*5030*/  @!P5 LDG.E R10, desc[UR10][R2.64+0xc] ;  /* 0x00000c0a020ad981 */ /* 0x000f22000c1e1900 */
[----:B------:R-:W0:Y:S08]  /*5040*/  @!P6 LDC R4, c[0x0][0x3a4] ;  /* 0x0000e900ff04eb82 */ /* 0x000e300000000800 */
[----:B------:R-:W3:Y:S08]  /*5050*/  @!P4 LDC R12, c[0x0][0x3a8] ;  /* 0x0000ea00ff0ccb82 */ /* 0x000ef00000000800 */
[----:B------:R-:W4:Y:S08]  /*5060*/  @!P5 LDC R13, c[0x0][0x3a8] ;  /* 0x0000ea00ff0ddb82 */ /* 0x000f300000000800 */
[----:B------:R-:W1:Y:S08]  /*5070*/  @!P5 LDC R14, c[0x0][0x3a4] ;  /* 0x0000e900ff0edb82 */ /* 0x000e700000000800 */
[----:B------:R-:W5:Y:S01]  /*5080*/  @!P4 LDC R11, c[0x0][0x3a4] ;  /* 0x0000e900ff0bcb82 */ /* 0x000f620000000800 */
[----:B--2---:R-:W-:-:S04]  /*5090*/  @!P6 FMUL R5, R0, R5 ;  /* 0x000000050005e220 */ /* 0x004fc80000400000 */
[----:B0-----:R-:W-:Y:S01]  /*50a0*/  @!P6 FFMA R5, R104, R4, R5 ;  /* 0x000000046805e223 */ /* 0x001fe20000000005 */
[----:B------:R-:W-:Y:S01]  /*50b0*/  IADD3 R4, PT, PT, R26, 0x4, RZ ;  /* 0x000000041a047810 */ /* 0x000fe20007ffe0ff */
[----:B---3--:R-:W-:-:S03]  /*50c0*/  @!P4 FMUL R0, R9, R12 ;  /* 0x0000000c0900c220 */ /* 0x008fc60000400000 */
[----:B------:R0:W-:Y:S01]  /*50d0*/  @!P6 STG.E desc[UR10][R2.64+0x4], R5 ;  /* 0x000004050200e986 */ /* 0x0001e2000c10190a */
[----:B----4-:R-:W-:Y:S01]  /*50e0*/  @!P5 FMUL R9, R10, R13 ;  /* 0x0000000d0a09d220 */ /* 0x010fe20000400000 */
[----:B------:R-:W-:Y:S01]  /*50f0*/  ISETP.GE.AND P6, PT, R4, UR4, PT ;  /* 0x0000000404007c0c */ /* 0x000fe2000bfc6270 */
[----:B-----5:R-:W-:Y:S01]  /*5100*/  @!P4 FFMA R113, R113, R11, R0 ;  /* 0x0000000b7171c223 */ /* 0x020fe20000000000 */
[----:B------:R-:W-:Y:S01]  /*5110*/  IADD3 R4, PT, PT, R26, 0x6, RZ ;  /* 0x000000061a047810 */ /* 0x000fe20007ffe0ff */
[----:B-1----:R-:W-:Y:S01]  /*5120*/  @!P5 FFMA R9, R106, R14, R9 ;  /* 0x0000000e6a09d223 */ /* 0x002fe20000000009 */
[----:B------:R-:W-:Y:S02]  /*5130*/  IADD3 R0, PT, PT, R26, 0x5, RZ ;  /* 0x000000051a007810 */ /* 0x000fe40007ffe0ff */
[----:B------:R3:W-:Y:S02]  /*5140*/  @!P4 STG.E desc[UR10][R2.64+0x8], R113 ;  /* 0x000008710200c986 */ /* 0x0007e4000c10190a */
[----:B------:R-:W-:-:S02]  /*5150*/  ISETP.GE.AND P4, PT, R0, UR4, PT ;  /* 0x0000000400007c0c */ /* 0x000fc4000bf86270 */
[----:B------:R3:W-:Y:S01]  /*5160*/  @!P5 STG.E desc[UR10][R2.64+0xc], R9 ;  /* 0x00000c090200d986 */ /* 0x0007e2000c10190a */
[----:B------:R-:W-:Y:S02]  /*5170*/  ISETP.GE.AND P5, PT, R4, UR4, PT ;  /* 0x0000000404007c0c */ /* 0x000fe4000bfa6270 */
[----:B0-----:R-:W0:Y:S01]  /*5180*/  @!P6 LDC R5, c[0x0][0x3a8] ;  /* 0x0000ea00ff05eb82 */ /* 0x001e220000000800 */
[----:B------:R-:W0:Y:S07]  /*5190*/  @!P6 LDG.E R0, desc[UR10][R2.64+0x10] ;  /* 0x0000100a0200e981 */ /* 0x000e2e000c1e1900 */
[----:B------:R-:W2:Y:S01]  /*51a0*/  @!P4 LDG.E R4, desc[UR10][R2.64+0x14] ;  /* 0x0000140a0204c981 */ /* 0x000ea2000c1e1900 */
[----:B------:R-:W2:Y:S03]  /*51b0*/  @!P4 LDC R13, c[0x0][0x3a8] ;  /* 0x0000ea00ff0dcb82 */ /* 0x000ea60000000800 */
[----:B------:R-:W4:Y:S05]  /*51c0*/  @!P5 LDG.E R10, desc[UR10][R2.64+0x18] ;  /* 0x0000180a020ad981 */ /* 0x000f2a000c1e1900 */
[----:B------:R-:W4:Y:S08]  /*51d0*/  @!P5 LDC R15, c[0x0][0x3a8] ;  /* 0x0000ea00ff0fdb82 */ /* 0x000f300000000800 */
[----:B------:R-:W1:Y:S08]  /*51e0*/  @!P6 LDC R11, c[0x0][0x3a4] ;  /* 0x0000e900ff0beb82 */ /* 0x000e700000000800 */
[----:B------:R-:W5:Y:S08]  /*51f0*/  @!P5 LDC R14, c[0x0][0x3a4] ;  /* 0x0000e900ff0edb82 */ /* 0x000f700000000800 */
[----:B------:R-:W3:Y:S01]  /*5200*/  @!P4 LDC R12, c[0x0][0x3a4] ;  /* 0x0000e900ff0ccb82 */ /* 0x000ee20000000800 */
[----:B0-----:R-:W-:-:S04]  /*5210*/  @!P6 FMUL R0, R0, R5 ;  /* 0x000000050000e220 */ /* 0x001fc80000400000 */
[----:B-1----:R-:W-:Y:S01]  /*5220*/  @!P6 FFMA R115, R115, R11, R0 ;  /* 0x0000000b7373e223 */ /* 0x002fe20000000000 */
[----:B------:R-:W-:Y:S01]  /*5230*/  IADD3 R0, PT, PT, R26, 0x7, RZ ;  /* 0x000000071a007810 */ /* 0x000fe20007ffe0ff */
[----:B--2---:R-:W-:-:S03]  /*5240*/  @!P4 FMUL R5, R4, R13 ;  /* 0x0000000d0405c220 */ /* 0x004fc60000400000 */
[----:B------:R0:W-:Y:S01]  /*5250*/  @!P6 STG.E desc[UR10][R2.64+0x10], R115 ;  /* 0x000010730200e986 */ /* 0x0001e2000c10190a */
[----:B----4-:R-:W-:Y:S01]  /*5260*/  @!P5 FMUL R10, R10, R15 ;  /* 0x0000000f0a0ad220 */ /* 0x010fe20000400000 */
[----:B---3--:R-:W-:-:S03]  /*5270*/  @!P4 FFMA R5, R108, R12, R5 ;  /* 0x0000000c6c05c223 */ /* 0x008fc60000000005 */
[----:B-----5:R-:W-:Y:S02]  /*5280*/  @!P5 FFMA R117, R117, R14, R10 ;  /* 0x0000000e7575d223 */ /* 0x020fe4000000000a */
[----:B------:R0:W-:Y:S01]  /*5290*/  @!P4 STG.E desc[UR10][R2.64+0x14], R5 ;  /* 0x000014050200c986 */ /* 0x0001e2000c10190a */
[----:B------:R-:W-:-:S03]  /*52a0*/  ISETP.GE.AND P4, PT, R0, UR4, PT ;  /* 0x0000000400007c0c */ /* 0x000fc6000bf86270 */
[----:B------:R0:W-:Y:S10]  /*52b0*/  @!P5 STG.E desc[UR10][R2.64+0x18], R117 ;  /* 0x000018750200d986 */ /* 0x0001f4000c10190a */
[----:B------:R-:W-:Y:S05]  /*52c0*/  @P4 BRA `(.L_x_54) ;  /* 0x0000000000184947 */ /* 0x000fea0003800000 */
[----:B------:R-:W0:Y:S01]  /*52d0*/  LDG.E R0, desc[UR10][R2.64+0x1c] ;  /* 0x00001c0a02007981 */ /* 0x000e22000c1e1900 */
[----:B------:R-:W0:Y:S01]  /*52e0*/  LDCU UR4, c[0x0][0x3a8] ;  /* 0x00007500ff0477ac */ /* 0x000e220008000800 */
[----:B------:R-:W1:Y:S01]  /*52f0*/  LDCU UR5, c[0x0][0x3a4] ;  /* 0x00007480ff0577ac */ /* 0x000e620008000800 */
[----:B0-----:R-:W-:-:S04]  /*5300*/  FMUL R5, R0, UR4 ;  /* 0x0000000400057c20 */ /* 0x001fc80008400000 */
[----:B-1----:R-:W-:-:S05]  /*5310*/  FFMA R5, R110, UR5, R5 ;  /* 0x000000056e057c23 */ /* 0x002fca0008000005 */
[----:B------:R3:W-:Y:S02]  /*5320*/  STG.E desc[UR10][R2.64+0x1c], R5 ;  /* 0x00001c0502007986 */ /* 0x0007e4000c10190a */
.L_x_54:
[----:B------:R-:W-:Y:S05]  /*5330*/  BSYNC.RECONVERGENT B0 ;  /* 0x0000000000007941 */ /* 0x000fea0003800200 */
.L_x_53:
[----:B------:R-:W-:Y:S04]  /*5340*/  BSSY.RECONVERGENT B0, `(.L_x_55) ;  /* 0x000004d000007945 */ /* 0x000fe80003800200 */
[----:B------:R-:W-:Y:S05]  /*5350*/  @P0 BRA `(.L_x_56) ;  /* 0x00000004002c0947 */ /* 0x000fea0003800000 */
[----:B------:R-:W4:Y:S01]  /*5360*/  LDCU UR4, c[0x0][0x3a0] ;  /* 0x00007400ff0477ac */ /* 0x000f220008000800 */
[----:B------:R-:W5:Y:S01]  /*5370*/  LDCU.64 UR8, c[0x0][0x390] ;  /* 0x00007200ff0877ac */ /* 0x000f620008000a00 */
[----:B----4-:R-:W-:Y:S01]  /*5380*/  ISETP.GE.AND P5, PT, R26, UR4, PT ;  /* 0x000000041a007c0c */ /* 0x010fe2000bfa6270 */
[----:B0123--:R-:W-:-:S12]  /*5390*/  IMAD R3, R8, UR4, RZ ;  /* 0x0000000408037c24 */ /* 0x00ffd8000f8e02ff */
[----:B------:R-:W0:Y:S01]  /*53a0*/  @!P5 LDC.64 R4, c[0x0][0x390] ;  /* 0x0000e400ff04db82 */ /* 0x000e220000000a00 */
[----:B------:R-:W-:-:S07]  /*53b0*/  @!P5 IADD3 R9, PT, PT, R26, R3, RZ ;  /* 0x000000031a09d210 */ /* 0x000fce0007ffe0ff */
[----:B------:R-:W1:Y:S08]  /*53c0*/  @!P5 LDC R11, c[0x0][0x3a8] ;  /* 0x0000ea00ff0bdb82 */ /* 0x000e700000000800 */
[----:B------:R-:W2:Y:S01]  /*53d0*/  @!P5 LDC R10, c[0x0][0x3a4] ;  /* 0x0000e900ff0adb82 */ /* 0x000ea20000000800 */
[----:B0-----:R-:W-:-:S05]  /*53e0*/  @!P5 IMAD.WIDE R4, R9, 0x4, R4 ;  /* 0x000000040904d825 */ /* 0x001fca00078e0204 */
[----:B------:R-:W1:Y:S01]  /*53f0*/  @!P5 LDG.E R0, desc[UR10][R4.64] ;  /* 0x0000000a0400d981 */ /* 0x000e62000c1e1900 */
[C---:B------:R-:W-:Y:S02]  /*5400*/  IADD3 R2, PT, PT, R26.reuse, 0x1, RZ ;  /* 0x000000011a027810 */ /* 0x040fe40007ffe0ff */
[C---:B------:R-:W-:Y:S02]  /*5410*/  IADD3 R8, PT, PT, R26.reuse, 0x2, RZ ;  /* 0x000000021a087810 */ /* 0x040fe40007ffe0ff */
[----:B------:R-:W-:Y:S02]  /*5420*/  SHF.R.S32.HI R9, RZ, 0x1f, R3 ;  /* 0x0000001fff097819 */ /* 0x000fe40000011403 */
[----:B------:R-:W-:Y:S02]  /*5430*/  IADD3 R3, P6, PT, R26, R3, RZ ;  /* 0x000000031a037210 */ /* 0x000fe40007fde0ff */
[----:B------:R-:W-:Y:S02]  /*5440*/  ISETP.GE.AND P0, PT, R2, UR4, PT ;  /* 0x0000000402007c0c */ /* 0x000fe4000bf06270 */
[----:B------:R-:W-:-:S02]  /*5450*/  ISETP.GE.AND P4, PT, R8, UR4, PT ;  /* 0x0000000408007c0c */ /* 0x000fc4000bf86270 */
[----:B------:R-:W-:Y:S02]  /*5460*/  LEA.HI.X.SX32 R8, R26, R9, 0x1, P6 ;  /* 0x000000091a087211 */ /* 0x000fe400030f0eff */
[----:B-----5:R-:W-:-:S04]  /*5470*/  LEA R2, P6, R3, UR8, 0x2 ;  /* 0x0000000803027c11 */ /* 0x020fc8000f8c10ff */
[----:B------:R-:W-:-:S03]  /*5480*/  LEA.HI.X R3, R3, UR9, R8, 0x2, P6 ;  /* 0x0000000903037c11 */ /* 0x000fc6000b0f1408 */
[----:B------:R-:W0:Y:S08]  /*5490*/  @!P0 LDC R9, c[0x0][0x3a8] ;  /* 0x0000ea00ff098b82 */ /* 0x000e300000000800 */
[----:B------:R-:W3:Y:S01]  /*54a0*/  @!P4 LDC R12, c[0x0][0x3a4] ;  /* 0x0000e900ff0ccb82 */ /* 0x000ee20000000800 */
[----:B-1----:R-:W-:-:S07]  /*54b0*/  @!P5 FMUL R0, R0, R11 ;  /* 0x0000000b0000d220 */ /* 0x002fce0000400000 */
[----:B------:R-:W1:Y:S01]  /*54c0*/  @!P4 LDC R11, c[0x0][0x3a8] ;  /* 0x0000ea00ff0bcb82 */ /* 0x000e620000000800 */
[----:B--2---:R-:W-:-:S05]  /*54d0*/  @!P5 FFMA R77, R77, R10, R0 ;  /* 0x0000000a4d4dd223 */ /* 0x004fca0000000000 */
[----:B------:R2:W-:Y:S02]  /*54e0*/  @!P5 STG.E desc[UR10][R4.64], R77 ;  /* 0x0000004d0400d986 */ /* 0x0005e4000c10190a */
[----:B------:R-:W4:Y:S02]  /*54f0*/  @!P0 LDC R10, c[0x0][0x3a4] ;  /* 0x0000e900ff0a8b82 */ /* 0x000f240000000800 */
[----:B------:R-:W0:Y:S04]  /*5500*/  @!P0 LDG.E R0, desc[UR10][R2.64+0x4] ;  /* 0x0000040a02008981 */ /* 0x000e28000c1e1900 */
[----:B------:R-:W1:Y:S01]  /*5510*/  @!P4 LDG.E R8, desc[UR10][R2.64+0x8] ;  /* 0x0000080a0208c981 */ /* 0x000e62000c1e1900 */
[C---:B------:R-:W-:Y:S02]  /*5520*/  IADD3 R13, PT, PT, R26.reuse, 0x3, RZ ;  /* 0x000000031a0d7810 */ /* 0x040fe40007ffe0ff */
[----:B--2---:R-:W-:-:S02]  /*5530*/  IADD3 R4, PT, PT, R26, 0x5, RZ ;  /* 0x000000051a047810 */ /* 0x004fc40007ffe0ff */
[----:B------:R-:W-:-:S13]  /*5540*/  ISETP.GE.AND P5, PT, R13, UR4, PT ;  /* 0x000000040d007c0c */ /* 0x000fda000bfa6270 */
[----:B------:R-:W2:Y:S01]  /*5550*/  @!P5 LDC R5, c[0x0][0x3a8] ;  /* 0x0000ea00ff05db82 */ /* 0x000ea20000000800 */
[----:B0-----:R-:W-:Y:S01]  /*5560*/  @!P0 FMUL R9, R0, R9 ;  /* 0x0000000900098220 */ /* 0x001fe20000400000 */
[----:B------:R-:W-:Y:S01]  /*5570*/  IADD3 R0, PT, PT, R26, 0x4, RZ ;  /* 0x000000041a007810 */ /* 0x000fe20007ffe0ff */
[----:B-1----:R-:W-:-:S03]  /*5580*/  @!P4 FMUL R8, R8, R11 ;  /* 0x0000000b0808c220 */ /* 0x002fc60000400000 */
[----:B------:R-:W-:Y:S01]  /*5590*/  ISETP.GE.AND P6, PT, R0, UR4, PT ;  /* 0x0000000400007c0c */ /* 0x000fe2000bfc6270 */
[----:B----4-:R-:W-:Y:S01]  /*55a0*/  @!P0 FFMA R9, R74, R10, R9 ;  /* 0x0000000a4a098223 */ /* 0x010fe20000000009 */
[----:B------:R-:W-:Y:S01]  /*55b0*/  IADD3 R0, PT, PT, R26, 0x6, RZ ;  /* 0x000000061a007810 */ /* 0x000fe20007ffe0ff */
[----:B---3--:R-:W-:Y:S01]  /*55c0*/  @!P4 FFMA R79, R79, R12, R8 ;  /* 0x0000000c4f4fc223 */ /* 0x008fe20000000008 */
[----:B------:R-:W0:Y:S02]  /*55d0*/  @!P5 LDC R11, c[0x0][0x3a4] ;  /* 0x0000e900ff0bdb82 */ /* 0x000e240000000800 */
[----:B------:R1:W-:Y:S01]  /*55e0*/  @!P0 STG.E desc[UR10][R2.64+0x4], R9 ;  /* 0x0000040902008986 */ /* 0x0003e2000c10190a */
[----:B------:R-:W-:-:S03]  /*55f0*/  ISETP.GE.AND P0, PT, R4, UR4, PT ;  /* 0x0000000404007c0c */ /* 0x000fc6000bf06270 */
[----:B------:R4:W-:Y:S01]  /*5600*/  @!P4 STG.E desc[UR10][R2.64+0x8], R79 ;  /* 0x0000084f0200c986 */ /* 0x0009e2000c10190a */
[----:B------:R-:W-:Y:S02]  /*5610*/  ISETP.GE.AND P4, PT, R0, UR4, PT ;  /* 0x0000000400007c0c */ /* 0x000fe4000bf86270 */
[----:B------:R-:W3:Y:S01]  /*5620*/  @!P6 LDC R13, c[0x0][0x3a8] ;  /* 0x0000ea00ff0deb82 */ /* 0x000ee20000000800 */
[----:B------:R-:W2:Y:S04]  /*5630*/  @!P5 LDG.E R0, desc[UR10][R2.64+0xc] ;  /* 0x00000c0a0200d981 */ /* 0x000ea8000c1e1900 */
[----:B------:R-:W3:Y:S03]  /*5640*/  @!P6 LDG.E R4, desc[UR10][R2.64+0x10] ;  /* 0x0000100a0204e981 */ /* 0x000ee6000c1e1900 */
[----:B------:R-:W1:Y:S01]  /*5650*/  @!P0 LDC R15, c[0x0][0x3a8] ;  /* 0x0000ea00ff0f8b82 */ /* 0x000e620000000800 */
[----:B------:R-:W1:Y:S04]  /*5660*/  @!P0 LDG.E R8, desc[UR10][R2.64+0x14] ;  /* 0x0000140a02088981 */ /* 0x000e68000c1e1900 */
[----:B------:R-:W5:Y:S03]  /*5670*/  @!P4 LDG.E R10, desc[UR10][R2.64+0x18] ;  /* 0x0000180a020ac981 */ /* 0x000f66000c1e1900 */
[----:B------:R-:W5:Y:S08]  /*5680*/  @!P4 LDC R17, c[0x0][0x3a8] ;  /* 0x0000ea00ff11cb82 */ /* 0x000f700000000800 */
[----:B------:R-:W4:Y:S08]  /*5690*/  @!P6 LDC R12, c[0x0][0x3a4] ;  /* 0x0000e900ff0ceb82 */ /* 0x000f300000000800 */
[----:B------:R-:W5:Y:S08]  /*56a0*/  @!P4 LDC R16, c[0x0][0x3a4] ;  /* 0x0000e900ff10cb82 */ /* 0x000f700000000800 */
[----:B------:R-:W5:Y:S01]  /*56b0*/  @!P0 LDC R14, c[0x0][0x3a4] ;  /* 0x0000e900ff0e8b82 */ /* 0x000f620000000800 */
[----:B--2---:R-:W-:Y:S01]  /*56c0*/  @!P5 FMUL R5, R0, R5 ;  /* 0x000000050005d220 */ /* 0x004fe20000400000 */
[----:B------:R-:W-:Y:S01]  /*56d0*/  IADD3 R0, PT, PT, R26, 0x7, RZ ;  /* 0x000000071a007810 */ /* 0x000fe20007ffe0ff */
[----:B---3--:R-:W-:-:S02]  /*56e0*/  @!P6 FMUL R4, R4, R13 ;  /* 0x0000000d0404e220 */ /* 0x008fc40000400000 */
[----:B0-----:R-:W-:Y:S01]  /*56f0*/  @!P5 FFMA R5, R76, R11, R5 ;  /* 0x0000000b4c05d223 */ /* 0x001fe20000000005 */
[----:B-1----:R-:W-:Y:S01]  /*5700*/  @!P0 FMUL R9, R8, R15 ;  /* 0x0000000f08098220 */ /* 0x002fe20000400000 */
[----:B----4-:R-:W-:-:S03]  /*5710*/  @!P6 FFMA R81, R81, R12, R4 ;  /* 0x0000000c5151e223 */ /* 0x010fc60000000004 */
[----:B------:R4:W-:Y:S01]  /*5720*/  @!P5 STG.E desc[UR10][R2.64+0xc], R5 ;  /* 0x00000c050200d986 */ /* 0x0009e2000c10190a */
[----:B-----5:R-:W-:Y:S01]  /*5730*/  @!P4 FMUL R10, R10, R17 ;  /* 0x000000110a0ac220 */ /* 0x020fe20000400000 */
[----:B------:R-:W-:Y:S02]  /*5740*/  @!P0 FFMA R9, R56, R14, R9 ;  /* 0x0000000e38098223 */ /* 0x000fe40000000009 */
[----:B------:R4:W-:Y:S01]  /*5750*/  @!P6 STG.E desc[UR10][R2.64+0x10], R81 ;  /* 0x000010510200e986 */ /* 0x0009e2000c10190a */
[----:B------:R-:W-:-:S03]  /*5760*/  @!P4 FFMA R53, R53, R16, R10 ;  /* 0x000000103535c223 */ /* 0x000fc6000000000a */
[----:B------:R4:W-:Y:S01]  /*5770*/  @!P0 STG.E desc[UR10][R2.64+0x14], R9 ;  /* 0x0000140902008986 */ /* 0x0009e2000c10190a */
[----:B------:R-:W-:-:S03]  /*5780*/  ISETP.GE.AND P0, PT, R0, UR4, PT ;  /* 0x0000000400007c0c */ /* 0x000fc6000bf06270 */
[----:B------:R4:W-:Y:S10]  /*5790*/  @!P4 STG.E desc[UR10][R2.64+0x18], R53 ;  /* 0x000018350200c986 */ /* 0x0009f4000c10190a */
[----:B------:R-:W-:Y:S05]  /*57a0*/  @P0 BRA `(.L_x_56) ;  /* 0x0000000000180947 */ /* 0x000fea0003800000 */
[----:B------:R-:W4:Y:S01]  /*57b0*/  LDG.E R0, desc[UR10][R2.64+0x1c] ;  /* 0x00001c0a02007981 */ /* 0x000f22000c1e1900 */
[----:B------:R-:W4:Y:S01]  /*57c0*/  LDCU UR4, c[0x0][0x3a8] ;  /* 0x00007500ff0477ac */ /* 0x000f220008000800 */
[----:B------:R-:W0:Y:S01]  /*57d0*/  LDCU UR5, c[0x0][0x3a4] ;  /* 0x00007480ff0577ac */ /* 0x000e220008000800 */
[----:B----4-:R-:W-:-:S04]  /*57e0*/  FMUL R5, R0, UR4 ;  /* 0x0000000400057c20 */ /* 0x010fc80008400000 */
[----:B0-----:R-:W-:-:S05]  /*57f0*/  FFMA R5, R58, UR5, R5 ;  /* 0x000000053a057c23 */ /* 0x001fca0008000005 */
[----:B------:R0:W-:Y:S02]  /*5800*/  STG.E desc[UR10][R2.64+0x1c], R5 ;  /* 0x00001c0502007986 */ /* 0x0001e4000c10190a */
.L_x_56:
[----:B------:R-:W-:Y:S05]  /*5810*/  BSYNC.RECONVERGENT B0 ;  /* 0x0000000000007941 */ /* 0x000fea0003800200 */
.L_x_55:
[----:B------:R-:W-:Y:S04]  /*5820*/  BSSY.RECONVERGENT B0, `(.L_x_57) ;  /* 0x000004d000007945 */ /* 0x000fe80003800200 */
[----:B------:R-:W-:Y:S05]  /*5830*/  @P1 BRA `(.L_x_58) ;  /* 0x00000004002c1947 */ /* 0x000fea0003800000 */
[----:B------:R-:W5:Y:S01]  /*5840*/  LDCU UR4, c[0x0][0x3a0] ;  /* 0x00007400ff0477ac */ /* 0x000f620008000800 */
[----:B------:R-:W0:Y:S01]  /*5850*/  LDCU.64 UR8, c[0x0][0x390] ;  /* 0x00007200ff0877ac */ /* 0x000e220008000a00 */
[----:B-----5:R-:W-:Y:S01]  /*5860*/  ISETP.GE.AND P4, PT, R26, UR4, PT ;  /* 0x000000041a007c0c */ /* 0x020fe2000bf86270 */
[----:B------:R-:W-:-:S12]  /*5870*/  IMAD R7, R7, UR4, RZ ;  /* 0x0000000407077c24 */ /* 0x000fd8000f8e02ff */
[----:B01234-:R-:W0:Y:S01]  /*5880*/  @!P4 LDC.64 R4, c[0x0][0x390] ;  /* 0x0000e400ff04cb82 */ /* 0x01fe220000000a00 */
        /* <DEDUP_REMOVED lines=9> */
[----:B------:R-:W-:Y:S02]  /*5920*/  LEA.HI.X.SX32 R8, R26, R3, 0x1, P1 ;  /* 0x000000031a087211 */ /* 0x000fe400008f0eff */
[----:B------:R-:W-:-:S04]  /*5930*/  LEA R2, P1, R7, UR8, 0x2 ;  /* 0x0000000807027c11 */ /* 0x000fc8000f8210ff */
[----:B------:R-:W-:-:S05]  /*5940*/  LEA.HI.X R3, R7, UR9, R8, 0x2, P1 ;  /* 0x0000000907037c11 */ /* 0x000fca00088f1408 */
[----:B------:R-:W0:Y:S08]  /*5950*/  @!P0 LDC R7, c[0x0][0x3a8] ;  /* 0x0000ea00ff078b82 */ /* 0x000e300000000800 */
[----:B------:R-:W3:Y:S01]  /*5960*/  @!P0 LDC R8, c[0x0][0x3a4] ;  /* 0x0000e900ff088b82 */ /* 0x000ee20000000800 */
[----:B-1----:R-:W-:-:S04]  /*5970*/  @!P4 FMUL R0, R0, R9 ;  /* 0x000000090000c220 */ /* 0x002fc80000400000 */
[----:B--2---:R-:W-:-:S05]  /*5980*/  @!P4 FFMA R55, R55, R10, R0 ;  /* 0x0000000a3737c223 */ /* 0x004fca0000000000 */
[----:B------:R1:W-:Y:S04]  /*5990*/  @!P4 STG.E desc[UR10][R4.64], R55 ;  /* 0x000000370400c986 */ /* 0x0003e8000c10190a */
[----:B------:R-:W0:Y:S01]  /*59a0*/  @!P0 LDG.E R0, desc[UR10][R2.64+0x4] ;  /* 0x0000040a02008981 */ /* 0x000e22000c1e1900 */
[----:B------:R-:W-:-:S04]  /*59b0*/  IADD3 R9, PT, PT, R26, 0x2, RZ ;  /* 0x000000021a097810 */ /* 0x000fc80007ffe0ff */
[----:B------:R-:W-:Y:S02]  /*59c0*/  ISETP.GE.AND P6, PT, R9, UR4, PT ;  /* 0x0000000409007c0c */ /* 0x000fe4000bfc6270 */
[----:B------:R-:W-:-:S04]  /*59d0*/  IADD3 R9, PT, PT, R26, 0x5, RZ ;  /* 0x000000051a097810 */ /* 0x000fc80007ffe0ff */
[----:B------:R-:W-:-:S07]  /*59e0*/  ISETP.GE.AND P1, PT, R9, UR4, PT ;  /* 0x0000000409007c0c */ /* 0x000fce000bf26270 */
[----:B-1----:R-:W1:Y:S06]  /*59f0*/  @!P6 LDC R5, c[0x0][0x3a8] ;  /* 0x0000ea00ff05eb82 */ /* 0x002e6c0000000800 */
[----:B------:R-:W2:Y:S02]  /*5a00*/  @!P1 LDG.E R9, desc[UR10][R2.64+0x14] ;  /* 0x0000140a02099981 */ /* 0x000ea4000c1e1900 */
[----:B------:R-:W2:Y:S08]  /*5a10*/  @!P1 LDC R14, c[0x0][0x3a8] ;  /* 0x0000ea00ff0e9b82 */ /* 0x000eb00000000800 */
[----:B------:R-:W4:Y:S08]  /*5a20*/  @!P6 LDC R11, c[0x0][0x3a4] ;  /* 0x0000e900ff0beb82 */ /* 0x000f300000000800 */
[----:B------:R-:W5:Y:S01]  /*5a30*/  @!P1 LDC R16, c[0x0][0x3a4] ;  /* 0x0000e900ff109b82 */ /* 0x000f620000000800 */
[----:B0-----:R-:W-:Y:S01]  /*5a40*/  @!P0 FMUL R7, R0, R7 ;  /* 0x0000000700078220 */ /* 0x001fe20000400000 */
[----:B------:R-:W-:-:S03]  /*5a50*/  IADD3 R0, PT, PT, R26, 0x3, RZ ;  /* 0x000000031a007810 */ /* 0x000fc60007ffe0ff */
[----:B---3--:R-:W-:Y:S01]  /*5a60*/  @!P0 FFMA R7, R60, R8, R7 ;  /* 0x000000083c078223 */ /* 0x008fe20000000007 */
[----:B------:R-:W-:Y:S02]  /*5a70*/  IADD3 R8, PT, PT, R26, 0x4, RZ ;  /* 0x000000041a087810 */ /* 0x000fe40007ffe0ff */
[----:B------:R-:W-:Y:S02]  /*5a80*/  ISETP.GE.AND P5, PT, R0, UR4, PT ;  /* 0x0000000400007c0c */ /* 0x000fe4000bfa6270 */
[----:B------:R-:W-:Y:S01]  /*5a90*/  IADD3 R0, PT, PT, R26, 0x6, RZ ;  /* 0x000000061a007810 */ /* 0x000fe20007ffe0ff */
[----:B------:R0:W-:Y:S01]  /*5aa0*/  @!P0 STG.E desc[UR10][R2.64+0x4], R7 ;  /* 0x0000040702008986 */ /* 0x0001e2000c10190a */
[----:B------:R-:W-:Y:S02]  /*5ab0*/  ISETP.GE.AND P4, PT, R8, UR4, PT ;  /* 0x0000000408007c0c */ /* 0x000fe4000bf86270 */
[----:B------:R-:W-:Y:S02]  /*5ac0*/  ISETP.GE.AND P0, PT, R0, UR4, PT ;  /* 0x0000000400007c0c */ /* 0x000fe4000bf06270 */
[----:B------:R-:W1:Y:S05]  /*5ad0*/  @!P6 LDG.E R0, desc[UR10][R2.64+0x8] ;  /* 0x0000080a0200e981 */ /* 0x000e6a000c1e1900 */
[----:B------:R-:W3:Y:S01]  /*5ae0*/  @!P5 LDG.E R4, desc[UR10][R2.64+0xc] ;  /* 0x00000c0a0204d981 */ /* 0x000ee2000c1e1900 */
[----:B------:R-:W3:Y:S03]  /*5af0*/  @!P5 LDC R13, c[0x0][0x3a8] ;  /* 0x0000ea00ff0ddb82 */ /* 0x000ee60000000800 */
[----:B------:R-:W4:Y:S04]  /*5b00*/  @!P4 LDG.E R8, desc[UR10][R2.64+0x10] ;  /* 0x0000100a0208c981 */ /* 0x000f28000c1e1900 */
[----:B------:R-:W4:Y:S01]  /*5b10*/  @!P0 LDG.E R10, desc[UR10][R2.64+0x18] ;  /* 0x0000180a020a8981 */ /* 0x000f22000c1e1900 */
[----:B------:R-:W4:Y:S08]  /*5b20*/  @!P4 LDC R15, c[0x0][0x3a8] ;  /* 0x0000ea00ff0fcb82 */ /* 0x000f300000000800 */
[----:B------:R-:W4:Y:S08]  /*5b30*/  @!P0 LDC R17, c[0x0][0x3a8] ;  /* 0x0000ea00ff118b82 */ /* 0x000f300000000800 */
[----:B0-----:R-:W0:Y:S08]  /*5b40*/  @!P5 LDC R7, c[0x0][0x3a4] ;  /* 0x0000e900ff07db82 */ /* 0x001e300000000800 */
[----:B------:R-:W0:Y:S08]  /*5b50*/  @!P4 LDC R12, c[0x0][0x3a4] ;  /* 0x0000e900ff0ccb82 */ /* 0x000e300000000800 */
[----:B------:R-:W0:Y:S01]  /*5b60*/  @!P0 LDC R18, c[0x0][0x3a4] ;  /* 0x0000e900ff128b82 */ /* 0x000e220000000800 */
[----:B--2---:R-:W-:-:S04]  /*5b70*/  @!P1 FMUL R9, R9, R14 ;  /* 0x0000000e09099220 */ /* 0x004fc80000400000 */
[----:B-----5:R-:W-:-:S05]  /*5b80*/  @!P1 FFMA R9, R64, R16, R9 ;  /* 0x0000001040099223 */ /* 0x020fca0000000009 */
[----:B------:R2:W-:Y:S01]  /*5b90*/  @!P1 STG.E desc[UR10][R2.64+0x14], R9 ;  /* 0x0000140902009986 */ /* 0x0005e2000c10190a */
[----:B-1----:R-:W-:Y:S01]  /*5ba0*/  @!P6 FMUL R0, R0, R5 ;  /* 0x000000050000e220 */ /* 0x002fe20000400000 */
[----:B---3--:R-:W-:Y:S01]  /*5bb0*/  @!P5 FMUL R5, R4, R13 ;  /* 0x0000000d0405d220 */ /* 0x008fe20000400000 */
[----:B----4-:R-:W-:Y:S02]  /*5bc0*/  @!P4 FMUL R8, R8, R15 ;  /* 0x0000000f0808c220 */ /* 0x010fe40000400000 */
[----:B------:R-:W-:Y:S01]  /*5bd0*/  @!P6 FFMA R57, R57, R11, R0 ;  /* 0x0000000b3939e223 */ /* 0x000fe20000000000 */
[----:B0-----:R-:W-:Y:S01]  /*5be0*/  @!P5 FFMA R5, R62, R7, R5 ;  /* 0x000000073e05d223 */ /* 0x001fe20000000005 */
[----:B------:R-:W-:Y:S01]  /*5bf0*/  @!P0 FMUL R10, R10, R17 ;  /* 0x000000110a0a8220 */ /* 0x000fe20000400000 */
[----:B------:R-:W-:Y:S02]  /*5c00*/  @!P4 FFMA R59, R59, R12, R8 ;  /* 0x0000000c3b3bc223 */ /* 0x000fe40000000008 */
[----:B------:R2:W-:Y:S01]  /*5c10*/  @!P6 STG.E desc[UR10][R2.64+0x8], R57 ;  /* 0x000008390200e986 */ /* 0x0005e2000c10190a */
[----:B------:R-:W-:Y:S01]  /*5c20*/  @!P0 FFMA R61, R61, R18, R10 ;  /* 0x000000123d3d8223 */ /* 0x000fe2000000000a */
[----:B------:R-:W-:-:S02]  /*5c30*/  IADD3 R0, PT, PT, R26, 0x7, RZ ;  /* 0x000000071a007810 */ /* 0x000fc40007ffe0ff */
[----:B------:R2:W-:Y:S04]  /*5c40*/  @!P5 STG.E desc[UR10][R2.64+0xc], R5 ;  /* 0x00000c050200d986 */ /* 0x0005e8000c10190a */
        /* <DEDUP_REMOVED lines=10> */
.L_x_58:
[----:B------:R-:W-:Y:S05]  /*5cf0*/  BSYNC.RECONVERGENT B0 ;  /* 0x0000000000007941 */ /* 0x000fea0003800200 */
.L_x_57:
[----:B------:R-:W-:Y:S04]  /*5d00*/  BSSY.RECONVERGENT B0, `(.L_x_59) ;  /* 0x000004d000007945 */ /* 0x000fe80003800200 */
[----:B------:R-:W-:Y:S05]  /*5d10*/  @P2 BRA `(.L_x_60) ;  /* 0x00000004002c2947 */ /* 0x000fea0003800000 */
[----:B------:R-:W5:Y:S01]  /*5d20*/  LDCU UR4, c[0x0][0x3a0] ;  /* 0x00007400ff0477ac */ /* 0x000f620008000800 */
[----:B------:R-:W0:Y:S01]  /*5d30*/  LDCU.64 UR8, c[0x0][0x390] ;  /* 0x00007200ff0877ac */ /* 0x000e220008000a00 */
[----:B-----5:R-:W-:Y:S01]  /*5d40*/  ISETP.GE.AND P2, PT, R26, UR4, PT ;  /* 0x000000041a007c0c */ /* 0x020fe2000bf46270 */
[----:B01234-:R-:W-:-:S12]  /*5d50*/  IMAD R3, R6, UR4, RZ ;  /* 0x0000000406037c24 */ /* 0x01ffd8000f8e02ff */
        /* <DEDUP_REMOVED lines=12> */
[C---:B------:R-:W-:Y:S02]  /*5e20*/  LEA.HI.X.SX32 R6, R26.reuse, R7, 0x1, P4 ;  /* 0x000000071a067211 */ /* 0x040fe400020f0eff */
[C---:B------:R-:W-:Y:S02]  /*5e30*/  LEA R2, P5, R3.reuse, UR8, 0x2 ;  /* 0x0000000803027c11 */ /* 0x040fe4000f8a10ff */
[C---:B------:R-:W-:Y:S02]  /*5e40*/  IADD3 R7, PT, PT, R26.reuse, 0x5, RZ ;  /* 0x000000051a077810 */ /* 0x040fe40007ffe0ff */
[----:B------:R-:W-:Y:S02]  /*5e50*/  LEA.HI.X R3, R3, UR9, R6, 0x2, P5 ;  /* 0x0000000903037c11 */ /* 0x000fe4000a8f1406 */
[----:B------:R-:W-:Y:S01]  /*5e60*/  IADD3 R6, PT, PT, R26, 0x6, RZ ;  /* 0x000000061a067810 */ /* 0x000fe20007ffe0ff */
[----:B------:R-:W0:Y:S03]  /*5e70*/  @!P0 LDC R11, c[0x0][0x3a8] ;  /* 0x0000ea00ff0b8b82 */ /* 0x000e260000000800 */
[----:B------:R-:W-:-:S05]  /*5e80*/  ISETP.GE.AND P6, PT, R6, UR4, PT ;  /* 0x0000000406007c0c */ /* 0x000fca000bfc6270 */
[----:B------:R-:W3:Y:S08]  /*5e90*/  @!P1 LDC R12, c[0x0][0x3a4] ;  /* 0x0000e900ff0c9b82 */ /* 0x000ef00000000800 */
[----:B------:R-:W4:Y:S08]  /*5ea0*/  @!P6 LDC R19, c[0x0][0x3a8] ;  /* 0x0000ea00ff13eb82 */ /* 0x000f300000000800 */
[----:B------:R-:W5:Y:S01]  /*5eb0*/  @!P6 LDC R20, c[0x0][0x3a4] ;  /* 0x0000e900ff14eb82 */ /* 0x000f620000000800 */
[----:B-1----:R-:W-:Y:S01]  /*5ec0*/  @!P2 FMUL R0, R0, R9 ;  /* 0x000000090000a220 */ /* 0x002fe20000400000 */
[----:B------:R-:W-:-:S03]  /*5ed0*/  IADD3 R9, PT, PT, R26, 0x3, RZ ;  /* 0x000000031a097810 */ /* 0x000fc60007ffe0ff */
[----:B--2---:R-:W-:Y:S01]  /*5ee0*/  @!P2 FFMA R71, R71, R8, R0 ;  /* 0x000000084747a223 */ /* 0x004fe20000000000 */
[----:B------:R-:W-:Y:S02]  /*5ef0*/  IADD3 R0, PT, PT, R26, 0x4, RZ ;  /* 0x000000041a007810 */ /* 0x000fe40007ffe0ff */
[----:B------:R-:W-:Y:S02]  /*5f00*/  ISETP.GE.AND P4, PT, R9, UR4, PT ;  /* 0x0000000409007c0c */ /* 0x000fe4000bf86270 */
[----:B------:R1:W-:Y:S01]  /*5f10*/  @!P2 STG.E desc[UR10][R4.64], R71 ;  /* 0x000000470400a986 */ /* 0x0003e2000c10190a */
[----:B------:R-:W-:Y:S02]  /*5f20*/  ISETP.GE.AND P5, PT, R0, UR4, PT ;  /* 0x0000000400007c0c */ /* 0x000fe4000bfa6270 */
[----:B------:R-:W-:Y:S01]  /*5f30*/  ISETP.GE.AND P2, PT, R7, UR4, PT ;  /* 0x0000000407007c0c */ /* 0x000fe2000bf46270 */
[----:B------:R-:W2:Y:S04]  /*5f40*/  @!P1 LDG.E R6, desc[UR10][R2.64+0x8] ;  /* 0x0000080a02069981 */ /* 0x000ea8000c1e1900 */
[----:B------:R-:W4:Y:S03]  /*5f50*/  @!P6 LDG.E R10, desc[UR10][R2.64+0x18] ;  /* 0x0000180a020ae981 */ /* 0x000f26000c1e1900 */
[----:B------:R-:W0:Y:S01]  /*5f60*/  @!P4 LDC R14, c[0x0][0x3a8] ;  /* 0x0000ea00ff0ecb82 */ /* 0x000e220000000800 */
[----:B------:R-:W0:Y:S04]  /*5f70*/  @!P4 LDG.E R7, desc[UR10][R2.64+0xc] ;  /* 0x00000c0a0207c981 */ /* 0x000e28000c1e1900 */
[----:B------:R-:W3:Y:S03]  /*5f80*/  @!P5 LDG.E R8, desc[UR10][R2.64+0x10] ;  /* 0x0000100a0208d981 */ /* 0x000ee6000c1e1900 */
[----:B-1----:R-:W2:Y:S01]  /*5f90*/  @!P1 LDC R5, c[0x0][0x3a8] ;  /* 0x0000ea00ff059b82 */ /* 0x002ea20000000800 */
[----:B------:R-:W5:Y:S04]  /*5fa0*/  @!P2 LDG.E R9, desc[UR10][R2.64+0x14] ;  /* 0x0000140a0209a981 */ /* 0x000f68000c1e1900 */
[----:B------:R-:W5:Y:S03]  /*5fb0*/  @!P0 LDG.E R0, desc[UR10][R2.64+0x4] ;  /* 0x0000040a02008981 */ /* 0x000f66000c1e1900 */
[----:B------:R-:W3:Y:S08]  /*5fc0*/  @!P5 LDC R15, c[0x0][0x3a8] ;  /* 0x0000ea00ff0fdb82 */ /* 0x000ef00000000800 */
[----:B------:R-:W5:Y:S08]  /*5fd0*/  @!P2 LDC R18, c[0x0][0x3a8] ;  /* 0x0000ea00ff12ab82 */ /* 0x000f700000000800 */
[----:B------:R-:W1:Y:S08]  /*5fe0*/  @!P4 LDC R13, c[0x0][0x3a4] ;  /* 0x0000e900ff0dcb82 */ /* 0x000e700000000800 */
[----:B------:R-:W1:Y:S08]  /*5ff0*/  @!P5 LDC R16, c[0x0][0x3a4] ;  /* 0x0000e900ff10db82 */ /* 0x000e700000000800 */
[----:B------:R-:W1:Y:S08]  /*6000*/  @!P2 LDC R17, c[0x0][0x3a4] ;  /* 0x0000e900ff11ab82 */ /* 0x000e700000000800 */
[----:B------:R-:W1:Y:S01]  /*6010*/  @!P0 LDC R4, c[0x0][0x3a4] ;  /* 0x0000e900ff048b82 */ /* 0x000e620000000800 */
[----:B--2---:R-:W-:Y:S01]  /*6020*/  @!P1 FMUL R6, R6, R5 ;  /* 0x0000000506069220 */ /* 0x004fe20000400000 */
[----:B----4-:R-:W-:Y:S01]  /*6030*/  @!P6 FMUL R10, R10, R19 ;  /* 0x000000130a0ae220 */ /* 0x010fe20000400000 */
[----:B0-----:R-:W-:Y:S01]  /*6040*/  @!P4 FMUL R7, R7, R14 ;  /* 0x0000000e0707c220 */ /* 0x001fe20000400000 */
[----:B---3--:R-:W-:Y:S01]  /*6050*/  @!P5 FMUL R8, R8, R15 ;  /* 0x0000000f0808d220 */ /* 0x008fe20000400000 */
[----:B-----5:R-:W-:Y:S01]  /*6060*/  @!P2 FMUL R9, R9, R18 ;  /* 0x000000120909a220 */ /* 0x020fe20000400000 */
[----:B------:R-:W-:Y:S01]  /*6070*/  @!P1 FFMA R67, R67, R12, R6 ;  /* 0x0000000c43439223 */ /* 0x000fe20000000006 */
[----:B-1----:R-:W-:Y:S01]  /*6080*/  @!P4 FFMA R7, R68, R13, R7 ;  /* 0x0000000d4407c223 */ /* 0x002fe20000000007 */
[----:B------:R-:W-:Y:S01]  /*6090*/  @!P5 FFMA R65, R65, R16, R8 ;  /* 0x000000104141d223 */ /* 0x000fe20000000008 */
[----:B------:R-:W-:Y:S01]  /*60a0*/  @!P0 FMUL R0, R0, R11 ;  /* 0x0000000b00008220 */ /* 0x000fe20000400000 */
[----:B------:R-:W-:Y:S01]  /*60b0*/  @!P2 FFMA R9, R66, R17, R9 ;  /* 0x000000114209a223 */ /* 0x000fe20000000009 */
[----:B------:R-:W-:Y:S01]  /*60c0*/  @!P6 FFMA R63, R63, R20, R10 ;  /* 0x000000143f3fe223 */ /* 0x000fe2000000000a */
[----:B------:R0:W-:Y:S01]  /*60d0*/  @!P1 STG.E desc[UR10][R2.64+0x8], R67 ;  /* 0x0000084302009986 */ /* 0x0001e2000c10190a */
[----:B------:R-:W-:Y:S01]  /*60e0*/  @!P0 FFMA R69, R69, R4, R0 ;  /* 0x0000000445458223 */ /* 0x000fe20000000000 */
[----:B------:R-:W-:-:S02]  /*60f0*/  IADD3 R0, PT, PT, R26, 0x7, RZ ;  /* 0x000000071a007810 */ /* 0x000fc40007ffe0ff */
[----:B------:R0:W-:Y:S04]  /*6100*/  @!P4 STG.E desc[UR10][R2.64+0xc], R7 ;  /* 0x00000c070200c986 */ /* 0x0001e8000c10190a */
[----:B------:R0:W-:Y:S04]  /*6110*/  @!P5 STG.E desc[UR10][R2.64+0x10], R65 ;  /* 0x000010410200d986 */ /* 0x0001e8000c10190a */
[----:B------:R0:W-:Y:S04]  /*6120*/  @!P2 STG.E desc[UR10][R2.64+0x14], R9 ;  /* 0x000014090200a986 */ /* 0x0001e8000c10190a */
[----:B------:R0:W-:Y:S04]  /*6130*/  @!P6 STG.E desc[UR10][R2.64+0x18], R63 ;  /* 0x0000183f0200e986 */ /* 0x0001e8000c10190a */
        /* <DEDUP_REMOVED lines=9> */
.L_x_60:
[----:B------:R-:W-:Y:S05]  /*61d0*/  BSYNC.RECONVERGENT B0 ;  /* 0x0000000000007941 */ /* 0x000fea0003800200 */
.L_x_59:
[----:B------:R-:W-:Y:S05]  /*61e0*/  @P3 EXIT ;  /* 0x000000000000394d */ /* 0x000fea0003800000 */
[----:B------:R-:W5:Y:S01]  /*61f0*/  LDCU UR4, c[0x0][0x3a0] ;  /* 0x00007400ff0477ac */ /* 0x000f620008000800 */
[----:B------:R-:W0:Y:S01]  /*6200*/  LDCU.64 UR6, c[0x0][0x390] ;  /* 0x00007200ff0677ac */ /* 0x000e220008000a00 */
[----:B-----5:R-:W-:Y:S01]  /*6210*/  ISETP.GE.AND P4, PT, R26, UR4, PT ;  /* 0x000000041a007c0c */ /* 0x020fe2000bf86270 */
[----:B------:R-:W-:-:S12]  /*6220*/  IMAD R27, R27, UR4, RZ ;  /* 0x000000041b1b7c24 */ /* 0x000fd8000f8e02ff */
[----:B01234-:R-:W0:Y:S01]  /*6230*/  @!P4 LDC.64 R2, c[0x0][0x390] ;  /* 0x0000e400ff02cb82 */ /* 0x01fe220000000a00 */
        /* <DEDUP_REMOVED lines=8> */
[C---:B------:R-:W-:Y:S02]  /*62c0*/  IADD3 R6, PT, PT, R26.reuse, 0x2, RZ ;  /* 0x000000021a067810 */ /* 0x040fe40007ffe0ff */
[----:B------:R-:W-:-:S02]  /*62d0*/  IADD3 R8, PT, PT, R26, 0x4, RZ ;  /* 0x000000041a087810 */ /* 0x000fc40007ffe0ff */
[----:B------:R-:W-:Y:S02]  /*62e0*/  ISETP.GE.AND P2, PT, R6, UR4, PT ;  /* 0x0000000406007c0c */ /* 0x000fe4000bf46270 */
[----:B------:R-:W-:-:S11]  /*62f0*/  IADD3 R6, PT, PT, R26, 0x5, RZ ;  /* 0x000000051a067810 */ /* 0x000fd60007ffe0ff */
[----:B------:R-:W2:Y:S08]  /*6300*/  @!P2 LDC R11, c[0x0][0x3a8] ;  /* 0x0000ea00ff0bab82 */ /* 0x000eb00000000800 */
[----:B------:R-:W3:Y:S01]  /*6310*/  @!P2 LDC R12, c[0x0][0x3a4] ;  /* 0x0000e900ff0cab82 */ /* 0x000ee20000000800 */
[----:B0-----:R-:W-:Y:S01]  /*6320*/  @!P4 FMUL R0, R0, R5 ;  /* 0x000000050000c220 */ /* 0x001fe20000400000 */
[----:B------:R-:W-:-:S02]  /*6330*/  SHF.R.S32.HI R5, RZ, 0x1f, R27 ;  /* 0x0000001fff057819 */ /* 0x000fc4000001141b */
[----:B------:R-:W-:Y:S01]  /*6340*/  IADD3 R27, P1, PT, R26, R27, RZ ;  /* 0x0000001b1a1b7210 */ /* 0x000fe20007f3e0ff */
[----:B-1----:R-:W-:-:S03]  /*6350*/  @!P4 FFMA R75, R75, R4, R0 ;  /* 0x000000044b4bc223 */ /* 0x002fc60000000000 */
[C---:B------:R-:W-:Y:S02]  /*6360*/  LEA.HI.X.SX32 R0, R26.reuse, R5, 0x1, P1 ;  /* 0x000000051a007211 */ /* 0x040fe400008f0eff */
[----:B------:R-:W-:Y:S01]  /*6370*/  LEA R4, P3, R27, UR6, 0x2 ;  /* 0x000000061b047c11 */ /* 0x000fe2000f8610ff */
[----:B------:R0:W-:Y:S01]  /*6380*/  @!P4 STG.E desc[UR10][R2.64], R75 ;  /* 0x0000004b0200c986 */ /* 0x0001e2000c10190a */
[----:B------:R-:W-:Y:S02]  /*6390*/  ISETP.GE.AND P1, PT, R7, UR4, PT ;  /* 0x0000000407007c0c */ /* 0x000fe4000bf26270 */
[----:B------:R-:W-:Y:S02]  /*63a0*/  IADD3 R7, PT, PT, R26, 0x6, RZ ;  /* 0x000000061a077810 */ /* 0x000fe40007ffe0ff */
[----:B------:R-:W-:Y:S02]  /*63b0*/  LEA.HI.X R5, R27, UR7, R0, 0x2, P3 ;  /* 0x000000071b057c11 */ /* 0x000fe400098f1400 */
[----:B------:R-:W-:-:S02]  /*63c0*/  ISETP.GE.AND P3, PT, R8, UR4, PT ;  /* 0x0000000408007c0c */ /* 0x000fc4000bf66270 */
[----:B------:R-:W-:Y:S01]  /*63d0*/  ISETP.GE.AND P4, PT, R6, UR4, PT ;  /* 0x0000000406007c0c */ /* 0x000fe2000bf86270 */
[----:B------:R-:W4:Y:S01]  /*63e0*/  @!P0 LDG.E R0, desc[UR10][R4.64+0x4] ;  /* 0x0000040a04008981 */ /* 0x000f22000c1e1900 */
[----:B------:R-:W-:Y:S01]  /*63f0*/  ISETP.GE.AND P5, PT, R7, UR4, PT ;  /* 0x0000000407007c0c */ /* 0x000fe2000bfa6270 */
[----:B0-----:R-:W4:Y:S02]  /*6400*/  @!P0 LDC R3, c[0x0][0x3a8] ;  /* 0x0000ea00ff038b82 */ /* 0x001f240000000800 */
[----:B------:R-:W2:Y:S04]  /*6410*/  @!P2 LDG.E R6, desc[UR10][R4.64+0x8] ;  /* 0x0000080a0406a981 */ /* 0x000ea8000c1e1900 */
[----:B------:R-:W5:Y:S02]  /*6420*/  @!P1 LDG.E R7, desc[UR10][R4.64+0xc] ;  /* 0x00000c0a04079981 */ /* 0x000f64000c1e1900 */
[----:B------:R-:W5:Y:S02]  /*6430*/  @!P1 LDC R14, c[0x0][0x3a8] ;  /* 0x0000ea00ff0e9b82 */ /* 0x000f640000000800 */
[----:B------:R-:W3:Y:S04]  /*6440*/  @!P3 LDG.E R8, desc[UR10][R4.64+0x10] ;  /* 0x0000100a0408b981 */ /* 0x000ee8000c1e1900 */
[----:B------:R-:W3:Y:S02]  /*6450*/  @!P4 LDG.E R9, desc[UR10][R4.64+0x14] ;  /* 0x0000140a0409c981 */ /* 0x000ee4000c1e1900 */
[----:B------:R-:W0:Y:S02]  /*6460*/  @!P3 LDC R15, c[0x0][0x3a8] ;  /* 0x0000ea00ff0fbb82 */ /* 0x000e240000000800 */
[----:B------:R-:W3:Y:S01]  /*6470*/  @!P5 LDG.E R10, desc[UR10][R4.64+0x18] ;  /* 0x0000180a040ad981 */ /* 0x000ee2000c1e1900 */
[----:B------:R-:W-:-:S04]  /*6480*/  IADD3 R26, PT, PT, R26, 0x7, RZ ;  /* 0x000000071a1a7810 */ /* 0x000fc80007ffe0ff */
[----:B------:R-:W-:Y:S01]  /*6490*/  ISETP.GE.AND P6, PT, R26, UR4, PT ;  /* 0x000000041a007c0c */ /* 0x000fe2000bfc6270 */
[----:B------:R-:W1:Y:S08]  /*64a0*/  @!P4 LDC R18, c[0x0][0x3a8] ;  /* 0x0000ea00ff12cb82 */ /* 0x000e700000000800 */
[----:B------:R-:W1:Y:S08]  /*64b0*/  @!P5 LDC R19, c[0x0][0x3a8] ;  /* 0x0000ea00ff13db82 */ /* 0x000e700000000800 */
[----:B------:R-:W0:Y:S08]  /*64c0*/  @!P0 LDC R2, c[0x0][0x3a4] ;  /* 0x0000e900ff028b82 */ /* 0x000e300000000800 */
[----:B------:R-:W1:Y:S08]  /*64d0*/  @!P1 LDC R13, c[0x0][0x3a4] ;  /* 0x0000e900ff0d9b82 */ /* 0x000e700000000800 */
[----:B------:R-:W1:Y:S08]  /*64e0*/  @!P3 LDC R16, c[0x0][0x3a4] ;  /* 0x0000e900ff10bb82 */ /* 0x000e700000000800 */
[----:B------:R-:W1:Y:S08]  /*64f0*/  @!P4 LDC R17, c[0x0][0x3a4] ;  /* 0x0000e900ff11cb82 */ /* 0x000e700000000800 */
[----:B------:R-:W1:Y:S01]  /*6500*/  @!P5 LDC R20, c[0x0][0x3a4] ;  /* 0x0000e900ff14db82 */ /* 0x000e620000000800 */
[----:B----4-:R-:W-:Y:S01]  /*6510*/  @!P0 FMUL R3, R0, R3 ;  /* 0x0000000300038220 */ /* 0x010fe20000400000 */
[----:B--2---:R-:W-:-:S03]  /*6520*/  @!P2 FMUL R6, R6, R11 ;  /* 0x0000000b0606a220 */ /* 0x004fc60000400000 */
[----:B0-----:R-:W-:Y:S01]  /*6530*/  @!P0 FFMA R3, R80, R2, R3 ;  /* 0x0000000250038223 */ /* 0x001fe20000000003 */
[----:B-----5:R-:W-:Y:S01]  /*6540*/  @!P1 FMUL R7, R7, R14 ;  /* 0x0000000e07079220 */ /* 0x020fe20000400000 */
[----:B---3--:R-:W-:-:S03]  /*6550*/  @!P2 FFMA R85, R85, R12, R6 ;  /* 0x0000000c5555a223 */ /* 0x008fc60000000006 */
[----:B------:R0:W-:Y:S01]  /*6560*/  @!P0 STG.E desc[UR10][R4.64+0x4], R3 ;  /* 0x0000040304008986 */ /* 0x0001e2000c10190a */
[----:B------:R-:W-:Y:S01]  /*6570*/  @!P3 FMUL R8, R8, R15 ;  /* 0x0000000f0808b220 */ /* 0x000fe20000400000 */
[----:B-1----:R-:W-:Y:S02]  /*6580*/  @!P1 FFMA R7, R82, R13, R7 ;  /* 0x0000000d52079223 */ /* 0x002fe40000000007 */
[----:B------:R0:W-:Y:S01]  /*6590*/  @!P2 STG.E desc[UR10][R4.64+0x8], R85 ;  /* 0x000008550400a986 */ /* 0x0001e2000c10190a */
[----:B------:R-:W-:Y:S01]  /*65a0*/  @!P4 FMUL R9, R9, R18 ;  /* 0x000000120909c220 */ /* 0x000fe20000400000 */
[----:B------:R-:W-:Y:S02]  /*65b0*/  @!P3 FFMA R73, R73, R16, R8 ;  /* 0x000000104949b223 */ /* 0x000fe40000000008 */
[----:B------:R0:W-:Y:S01]  /*65c0*/  @!P1 STG.E desc[UR10][R4.64+0xc], R7 ;  /* 0x00000c0704009986 */ /* 0x0001e2000c10190a */
[----:B------:R-:W-:Y:S01]  /*65d0*/  @!P5 FMUL R10, R10, R19 ;  /* 0x000000130a0ad220 */ /* 0x000fe20000400000 */
[----:B------:R-:W-:-:S02]  /*65e0*/  @!P4 FFMA R9, R78, R17, R9 ;  /* 0x000000114e09c223 */ /* 0x000fc40000000009 */
[----:B------:R0:W-:Y:S01]  /*65f0*/  @!P3 STG.E desc[UR10][R4.64+0x10], R73 ;  /* 0x000010490400b986 */ /* 0x0001e2000c10190a */
[----:B------:R-:W-:-:S03]  /*6600*/  @!P5 FFMA R83, R83, R20, R10 ;  /* 0x000000145353d223 */ /* 0x000fc6000000000a */
        /* <DEDUP_REMOVED lines=10> */
.L_x_61:
        /* <DEDUP_REMOVED lines=13> */
.L_x_230:


//--------------------- .text._Z16sgemm_vec_transAILi128ELi64ELi16ELi8ELi8EEvPKfS1_Pfiiiff --------------------------
	.section	.text._Z16sgemm_vec_transAILi128ELi64ELi16ELi8ELi8EEvPKfS1_Pfiiiff,"ax",@progbits
	.align	128
        .global         _Z16sgemm_vec_transAILi128ELi64ELi16ELi8ELi8EEvPKfS1_Pfiiiff
        .type           _Z16sgemm_vec_transAILi128ELi64ELi16ELi8ELi8EEvPKfS1_Pfiiiff,@function
        .size           _Z16sgemm_vec_transAILi128ELi64ELi16ELi8ELi8EEvPKfS1_Pfiiiff,(.L_x_231 - _Z16sgemm_vec_transAILi128ELi64ELi16ELi8ELi8EEvPKfS1_Pfiiiff)
        .other          _Z16sgemm_vec_transAILi128ELi64ELi16ELi8ELi8EEvPKfS1_Pfiiiff,@"STO_CUDA_ENTRY STV_DEFAULT"
_Z16sgemm_vec_transAILi128ELi64ELi16ELi8ELi8EEvPKfS1_Pfiiiff:
.text._Z16sgemm_vec_transAILi128ELi64ELi16ELi8ELi8EEvPKfS1_Pfiiiff:
        /* <DEDUP_REMOVED lines=16> */
[----:B------:R-:W-:Y:S02]  /*0100*/  CS2R R82, SRZ ;  /* 0x0000000000527805 */ /* 0x000fe4000001ff00 */
        /* <DEDUP_REMOVED lines=14> */
[----:B------:R-:W-:Y:S02]  /*01f0*/  MOV R107, RZ ;  /* 0x000000ff006b7202 */ /* 0x000fe40000000f00 */
        /* <DEDUP_REMOVED lines=32> */
[----:B------:R-:W-:Y:S02]  /*0400*/  VIMNMX.U32 R6, PT, PT, R25, 0x100, !PT ;  /* 0x0000010019067848 */ /* 0x000fe40007fe0000 */
[----:B------:R-:W-:Y:S02]  /*0410*/  SEL R12, RZ, 0x1, P1 ;  /* 0x00000001ff0c7807 */ /* 0x000fe40000800000 */
[-C--:B------:R-:W-:Y:S01]  /*0420*/  IADD3 R0, PT, PT, R0, -R25.reuse, -R10 ;  /* 0x8000001900007210 */ /* 0x080fe20007ffe80a */
[----:B-1----:R-:W-:Y:S01]  /*0430*/  ULEA UR7, UR8, UR7, 0x18 ;  /* 0x0000000708077291 */ /* 0x002fe2000f8ec0ff */
[----:B------:R-:W-:Y:S01]  /*0440*/  IADD3 R6, PT, PT, R6, -R25, -R12 ;  /* 0x8000001906067210 */ /* 0x000fe20007ffe80c */
[----:B------:R-:W-:Y:S01]  /*0450*/  ULEA UR4, UR8, UR4, 0x18 ;  /* 0x0000000408047291 */ /* 0x000fe2000f8ec0ff */
[----:B------:R-:W-:-:S02]  /*0460*/  LOP3.LUT R9, RZ, R53, RZ, 0x33, !PT ;  /* 0x00000035ff097212 */ /* 0x000fc400078e33ff */
[----:B------:R-:W-:Y:S02]  /*0470*/  MOV R68, RZ ;  /* 0x000000ff00447202 */ /* 0x000fe40000000f00 */
[----:B--2---:R-:W-:Y:S02]  /*0480*/  IADD3 R2, PT, PT, R4, 0xffffffe, RZ ;  /* 0x0ffffffe04027810 */ /* 0x004fe40007ffe0ff */
[----:B------:R-:W-:Y:S02]  /*0490*/  SHF.L.U32 R4, R52, 0x4, RZ ;  /* 0x0000000434047819 */ /* 0x000fe400000006ff */
[----:B------:R1:W2:Y:S02]  /*04a0*/  F2I.FTZ.U32.TRUNC.NTZ R3, R2 ;  /* 0x0000000200037305 */ /* 0x0002a4000021f000 */
[----:B------:R-:W-:Y:S02]  /*04b0*/  LOP3.LUT R16, R4, 0xf0, RZ, 0xc0, !PT ;  /* 0x000000f004107812 */ /* 0x000fe400078ec0ff */
[----:B------:R-:W-:-:S02]  /*04c0*/  LOP3.LUT R4, R25, 0xfffffffc, RZ, 0xc0, !PT ;  /* 0xfffffffc19047812 */ /* 0x000fc400078ec0ff */
[----:B-1----:R-:W-:Y:S01]  /*04d0*/  MOV R2, RZ ;  /* 0x000000ff00027202 */ /* 0x002fe20000000f00 */
[----:B--2---:R-:W-:-:S04]  /*04e0*/  IMAD R5, R5, R3, RZ ;  /* 0x0000000305057224 */ /* 0x004fc800078e02ff */
[----:B------:R-:W-:-:S06]  /*04f0*/  IMAD.HI.U32 R3, R3, R5, R2 ;  /* 0x0000000503037227 */ /* 0x000fcc00078e0002 */
[----:B------:R-:W-:-:S04]  /*0500*/  IMAD.HI.U32 R8, R3, R0, RZ ;  /* 0x0000000003087227 */ /* 0x000fc800078e00ff */
[----:B------:R-:W-:Y:S01]  /*0510*/  IMAD.HI.U32 R14, R3, R6, RZ ;  /* 0x00000006030e7227 */ /* 0x000fe200078e00ff */
[----:B------:R-:W-:-:S04]  /*0520*/  IADD3 R2, PT, PT, -R8, RZ, RZ ;  /* 0x000000ff08027210 */ /* 0x000fc80007ffe1ff */
[----:B------:R-:W-:Y:S01]  /*0530*/  IADD3 R3, PT, PT, -R14, RZ, RZ ;  /* 0x000000ff0e037210 */ /* 0x000fe20007ffe1ff */
[----:B------:R-:W-:Y:S01]  /*0540*/  IMAD R0, R53, R2, R0 ;  /* 0x0000000235007224 */ /* 0x000fe200078e0200 */
[----:B------:R-:W-:-:S03]  /*0550*/  SHF.R.U32.HI R2, RZ, 0x4, R52 ;  /* 0x00000004ff027819 */ /* 0x000fc60000011634 */
[----:B------:R-:W-:Y:S01]  /*0560*/  IMAD R6, R53, R3, R6 ;  /* 0x0000000335067224 */ /* 0x000fe200078e0206 */
[-C--:B------:R-:W-:Y:S02]  /*0570*/  ISETP.GE.U32.AND P0, PT, R0, R53.reuse, PT ;  /* 0x000000350000720c */ /* 0x080fe40003f06070 */
[----:B------:R-:W-:Y:S02]  /*0580*/  SHF.L.U32 R3, R25, 0xb, RZ ;  /* 0x0000000b19037819 */ /* 0x000fe400000006ff */
[----:B------:R-:W-:Y:S02]  /*0590*/  ISETP.GE.U32.AND P3, PT, R6, R53, PT ;  /* 0x000000350600720c */ /* 0x000fe40003f66070 */
[----:B------:R-:W-:Y:S02]  /*05a0*/  LOP3.LUT R3, R3, 0x1800, RZ, 0xc0, !PT ;  /* 0x0000180003037812 */ /* 0x000fe400078ec0ff */
[----:B------:R-:W-:Y:S02]  /*05b0*/  LEA R5, R2, UR7, 0x8 ;  /* 0x0000000702057c11 */ /* 0x000fe4000f8e40ff */
[----:B------:R-:W-:-:S02]  /*05c0*/  IADD3 R3, PT, PT, R4, UR4, R3 ;  /* 0x0000000404037c10 */ /* 0x000fc4000fffe003 */
[----:B------:R-:W-:Y:S02]  /*05d0*/  IADD3 R4, PT, PT, R5, R16, RZ ;  /* 0x0000001005047210 */ /* 0x000fe40007ffe0ff */
[C---:B------:R-:W-:Y:S02]  /*05e0*/  @P0 IADD3 R0, PT, PT, -R53.reuse, R0, RZ ;  /* 0x0000000035000210 */ /* 0x040fe40007ffe1ff */
[----:B------:R-:W-:Y:S02]  /*05f0*/  @P0 IADD3 R8, PT, PT, R8, 0x1, RZ ;  /* 0x0000000108080810 */ /* 0x000fe40007ffe0ff */
[----:B------:R-:W-:Y:S02]  /*0600*/  @P3 IADD3 R6, PT, PT, -R53, R6, RZ ;  /* 0x0000000635063210 */ /* 0x000fe40007ffe1ff */
[-C--:B------:R-:W-:Y:S02]  /*0610*/  ISETP.GE.U32.AND P1, PT, R0, R53.reuse, PT ;  /* 0x000000350000720c */ /* 0x080fe40003f26070 */
[----:B------:R-:W-:-:S02]  /*0620*/  ISETP.GE.U32.AND P4, PT, R6, R53, PT ;  /* 0x000000350600720c */ /* 0x000fc40003f86070 */
[----:B------:R-:W-:Y:S02]  /*0630*/  IADD3 R6, PT, PT, R53, R25, RZ ;  /* 0x0000001935067210 */ /* 0x000fe40007ffe0ff */
[----:B------:R-:W-:Y:S02]  /*0640*/  SHF.L.U32 R0, R25, 0x4, RZ ;  /* 0x0000000419007819 */ /* 0x000fe400000006ff */
[----:B------:R-:W-:Y:S02]  /*0650*/  SHF.R.U32.HI R5, RZ, 0x4, R25 ;  /* 0x00000004ff057819 */ /* 0x000fe40000011619 */
[----:B------:R-:W-:Y:S02]  /*0660*/  SHF.L.U32 R11, R6, 0x4, RZ ;  /* 0x00000004060b7819 */ /* 0x000fe400000006ff */
[----:B------:R-:W-:Y:S02]  /*0670*/  LOP3.LUT R15, R0, 0xf0, RZ, 0xc0, !PT ;  /* 0x000000f0000f7812 */ /* 0x000fe400078ec0ff */
[----:B------:R-:W-:-:S02]  /*0680*/  @P3 IADD3 R14, PT, PT, R14, 0x1, RZ ;  /* 0x000000010e0e3810 */ /* 0x000fc40007ffe0ff */
[----:B------:R-:W-:Y:S02]  /*0690*/  @P1 IADD3 R8, PT, PT, R8, 0x1, RZ ;  /* 0x0000000108081810 */ /* 0x000fe40007ffe0ff */
[----:B------:R-:W-:Y:S02]  /*06a0*/  LEA R0, R5, UR7, 0x8 ;  /* 0x0000000705007c11 */ /* 0x000fe4000f8e40ff */
[----:B------:R-:W-:Y:S02]  /*06b0*/  SHF.R.U32.HI R7, RZ, 0x4, R6 ;  /* 0x00000004ff077819 */ /* 0x000fe40000011606 */
[----:B------:R-:W-:Y:S02]  /*06c0*/  LOP3.LUT R17, R11, 0xf0, RZ, 0xc0, !PT ;  /* 0x000000f00b117812 */ /* 0x000fe400078ec0ff */
[----:B------:R-:W-:Y:S02]  /*06d0*/  @P4 IADD3 R14, PT, PT, R14, 0x1, RZ ;  /* 0x000000010e0e4810 */ /* 0x000fe40007ffe0ff */
[----:B------:R-:W-:-:S02]  /*06e0*/  SEL R11, R9, R8, !P2 ;  /* 0x00000008090b7207 */ /* 0x000fc40005000000 */
[----:B------:R-:W-:Y:S02]  /*06f0*/  LEA R16, R7, UR7, 0x8 ;  /* 0x0000000707107c11 */ /* 0x000fe4000f8e40ff */
[----:B------:R-:W-:Y:S02]  /*0700*/  IADD3 R8, PT, PT, R0, R15, RZ ;  /* 0x0000000f00087210 */ /* 0x000fe40007ffe0ff */
[----:B------:R-:W-:Y:S02]  /*0710*/  SHF.L.U32 R0, R52, 0x2, RZ ;  /* 0x0000000234007819 */ /* 0x000fe400000006ff */
[----:B------:R-:W-:Y:S02]  /*0720*/  SEL R13, R9, R14, !P2 ;  /* 0x0000000e090d7207 */ /* 0x000fe40005000000 */
[----:B------:R-:W-:Y:S02]  /*0730*/  IADD3 R9, PT, PT, R16, R17, RZ ;  /* 0x0000001110097210 */ /* 0x000fe40007ffe0ff */
[----:B------:R-:W-:-:S02]  /*0740*/  LOP3.LUT R14, R0, 0xc, RZ, 0xc0, !PT ;  /* 0x0000000c000e7812 */ /* 0x000fc400078ec0ff */
[----:B------:R-:W-:Y:S02]  /*0750*/  LOP3.LUT R17, R0, 0x3c, RZ, 0xc0, !PT ;  /* 0x0000003c00117812 */ /* 0x000fe400078ec0ff */
[----:B------:R-:W-:Y:S02]  /*0760*/  SHF.L.U32 R0, R25, 0x2, RZ ;  /* 0x0000000219007819 */ /* 0x000fe400000006ff */
[----:B------:R-:W-:Y:S02]  /*0770*/  SHF.L.U32 R22, R6, 0x2, RZ ;  /* 0x0000000206167819 */ /* 0x000fe400000006ff */
[----:B------:R-:W-:Y:S02]  /*0780*/  IADD3 R10, PT, PT, R10, R11, RZ ;  /* 0x0000000b0a0a7210 */ /* 0x000fe40007ffe0ff */
[----:B------:R-:W-:Y:S02]  /*0790*/  IADD3 R11, PT, PT, R12, R13, RZ ;  /* 0x0000000d0c0b7210 */ /* 0x000fe40007ffe0ff */
[----:B------:R-:W-:-:S02]  /*07a0*/  LOP3.LUT R21, R0, 0x3c, RZ, 0xc0, !PT ;  /* 0x0000003c00157812 */ /* 0x000fc400078ec0ff */
[----:B------:R-:W-:Y:S02]  /*07b0*/  LOP3.LUT R23, R22, 0x3c, RZ, 0xc0, !PT ;  /* 0x0000003c16177812 */ /* 0x000fe400078ec0ff */
[----:B------:R-:W-:Y:S01]  /*07c0*/  LEA R13, R18, UR4, 0x5 ;  /* 0x00000004120d7c11 */ /* 0x000fe2000f8e28ff */
[----:B------:R-:W-:Y:S01]  /*07d0*/  UMOV UR4, URZ ;  /* 0x000000ff00047c82 */ /* 0x000fe20008000000 */
[----:B------:R-:W-:Y:S02]  /*07e0*/  LEA R16, R19, UR7, 0x5 ;  /* 0x0000000713107c11 */ /* 0x000fe4000f8e28ff */
[----:B------:R-:W-:Y:S02]  /*07f0*/  LOP3.LUT R18, R0, 0xc, RZ, 0xc0, !PT ;  /* 0x0000000c00127812 */ /* 0x000fe400078ec0ff */
[----:B------:R-:W-:Y:S02]  /*0800*/  LEA.HI R12, R52, UR5, RZ, 0x1e ;  /* 0x00000005340c7c11 */ /* 0x000fe4000f8ff0ff */
[----:B------:R-:W-:-:S02]  /*0810*/  LEA.HI R15, R25, UR5, RZ, 0x1e ;  /* 0x00000005190f7c11 */ /* 0x000fc4000f8ff0ff */
[----:B------:R-:W-:Y:S02]  /*0820*/  IADD3 R17, PT, PT, R17, UR6, RZ ;  /* 0x0000000611117c10 */ /* 0x000fe4000fffe0ff */
[----:B------:R-:W-:Y:S02]  /*0830*/  LEA.HI R19, R6, UR5, RZ, 0x1e ;  /* 0x0000000506137c11 */ /* 0x000fe4000f8ff0ff */
[----:B------:R-:W-:Y:S02]  /*0840*/  IADD3 R20, PT, PT, R53, R6, RZ ;  /* 0x0000000635147210 */ /* 0x000fe40007ffe0ff */
[----:B------:R-:W-:Y:S02]  /*0850*/  IADD3 R21, PT, PT, R21, UR6, RZ ;  /* 0x0000000615157c10 */ /* 0x000fe4000fffe0ff */
[----:B------:R-:W-:Y:S02]  /*0860*/  LOP3.LUT R22, R22, 0xc, RZ, 0xc0, !PT ;  /* 0x0000000c16167812 */ /* 0x000fe400078ec0ff */
[----:B------:R-:W-:-:S02]  /*0870*/  IADD3 R23, PT, PT, R23, UR6, RZ ;  /* 0x0000000617177c10 */ /* 0x000fc4000fffe0ff */
[----:B------:R-:W-:Y:S02]  /*0880*/  LOP3.LUT R24, R10, 0x3, RZ, 0xc0, !PT ;  /* 0x000000030a187812 */ /* 0x000fe400078ec0ff */
[----:B------:R-:W-:-:S07]  /*0890*/  LOP3.LUT R0, R11, 0x3, RZ, 0xc0, !PT ;  /* 0x000000030b007812 */ /* 0x000fce00078ec0ff */
.L_x_81:
        /* <DEDUP_REMOVED lines=30> */
.L_x_68:
[----:B01----:R-:W-:Y:S05]  /*0a80*/  BSYNC.RECONVERGENT B2 ;  /* 0x0000000000027941 */ /* 0x003fea0003800200 */
.L_x_67:
        /* <DEDUP_REMOVED lines=17> */
.L_x_70:
[----:B------:R-:W-:Y:S05]  /*0ba0*/  BSYNC.RECONVERGENT B2 ;  /* 0x0000000000027941 */ /* 0x000fea0003800200 */
.L_x_69:
        /* <DEDUP_REMOVED lines=14> */
[----:B------:R-:W-:Y:S02]  /*0c90*/  LOP3.LUT R33, R6, 0xfffffffc, RZ, 0xc0, !PT ;  /* 0xfffffffc06217812 */ /* 0x000fe400078ec0ff */
[----:B------:R-:W-:Y:S01]  /*0ca0*/  MOV R106, R20 ;  /* 0x00000014006a7202 */ /* 0x000fe20000000f00 */
[----:B0-----:R-:W-:-:S06]  /*0cb0*/  ULEA UR7, UR8, UR7, 0x18 ;  /* 0x0000000708077291 */ /* 0x001fcc000f8ec0ff */
[----:B------:R-:W-:-:S04]  /*0cc0*/  LEA R32, R22, UR7, 0x9 ;  /* 0x0000000716207c11 */ /* 0x000fc8000f8e48ff */
[----:B------:R-:W-:-:S05]  /*0cd0*/  IADD3 R32, PT, PT, R32, R33, RZ ;  /* 0x0000002120207210 */ /* 0x000fca0007ffe0ff */
[----:B--2---:R3:W-:Y:S04]  /*0ce0*/  STS [R32], R28 ;  /* 0x0000001c20007388 */ /* 0x0047e80000000800 */
[----:B------:R3:W-:Y:S04]  /*0cf0*/  STS [R32+0x200], R29 ;  /* 0x0002001d20007388 */ /* 0x0007e80000000800 */
[----:B------:R3:W-:Y:S04]  /*0d00*/  STS [R32+0x400], R30 ;  /* 0x0004001e20007388 */ /* 0x0007e80000000800 */
[----:B------:R3:W-:Y:S02]  /*0d10*/  STS [R32+0x600], R31 ;  /* 0x0006001f20007388 */ /* 0x0007e40000000800 */
.L_x_66:
[----:B01----:R-:W-:Y:S05]  /*0d20*/  BSYNC.RECONVERGENT B0 ;  /* 0x0000000000007941 */ /* 0x003fea0003800200 */
.L_x_65:
        /* <DEDUP_REMOVED lines=9> */
.L_x_71:
        /* <DEDUP_REMOVED lines=10> */
[----:B--2---:R-:W-:Y:S02]  /*0e60*/  IADD3 R30, PT, PT, R32, UR4, RZ ;  /* 0x00000004201e7c10 */ /* 0x004fe4000fffe0ff */
[----:B------:R-:W-:-:S02]  /*0e70*/  IADD3 R34, PT, PT, R36, 0x3, RZ ;  /* 0x0000000324227810 */ /* 0x000fc40007ffe0ff */
[----:B------:R-:W-:Y:S02]  /*0e80*/  SHF.R.U32.HI R119, RZ, 0x2, R110 ;  /* 0x00000002ff777819 */ /* 0x000fe4000001166e */
[----:B------:R-:W-:Y:S02]  /*0e90*/  LOP3.LUT R121, R116, 0xc, RZ, 0xc0, !PT ;  /* 0x0000000c74797812 */ /* 0x000fe400078ec0ff */
[----:B------:R-:W-:Y:S01]  /*0ea0*/  SHF.R.U32.HI R117, RZ, 0x2, R106 ;  /* 0x00000002ff757819 */ /* 0x000fe2000001166a */
[----:B------:R-:W-:Y:S01]  /*0eb0*/  @!P2 IMAD R39, R39, UR13, R38 ;  /* 0x0000000d2727ac24 */ /* 0x000fe2000f8e0226 */
[----:B------:R-:W-:Y:S02]  /*0ec0*/  IADD3 R28, PT, PT, R30, 0x3, RZ ;  /* 0x000000031e1c7810 */ /* 0x000fe40007ffe0ff */
[----:B------:R-:W-:Y:S02]  /*0ed0*/  ISETP.GE.AND P1, PT, R34, UR13, PT ;  /* 0x0000000d22007c0c */ /* 0x000fe4000bf26270 */
[----:B------:R-:W-:-:S02]  /*0ee0*/  IADD3 R43, PT, PT, R119, UR5, RZ ;  /* 0x00000005772b7c10 */ /* 0x000fc4000fffe0ff */
[----:B------:R-:W-:Y:S02]  /*0ef0*/  IADD3 R38, PT, PT, R121, UR4, RZ ;  /* 0x0000000479267c10 */ /* 0x000fe4000fffe0ff */
[----:B------:R-:W-:Y:S02]  /*0f00*/  IADD3 R31, PT, PT, R117, UR5, RZ ;  /* 0x00000005751f7c10 */ /* 0x000fe4000fffe0ff */
[----:B------:R-:W-:Y:S02]  /*0f10*/  ISETP.GE.AND P0, PT, R28, UR13, PT ;  /* 0x0000000d1c007c0c */ /* 0x000fe4000bf06270 */
[----:B------:R-:W-:Y:S02]  /*0f20*/  ISETP.GE.OR P1, PT, R43, UR12, P1 ;  /* 0x0000000c2b007c0c */ /* 0x000fe40008f26670 */
[----:B------:R-:W-:Y:S02]  /*0f30*/  IADD3 R34, PT, PT, R38, 0x3, RZ ;  /* 0x0000000326227810 */ /* 0x000fe40007ffe0ff */
[----:B------:R-:W-:-:S02]  /*0f40*/  SHF.R.U32.HI R122, RZ, 0x2, R118 ;  /* 0x00000002ff7a7819 */ /* 0x000fc40000011676 */
[----:B------:R-:W-:Y:S02]  /*0f50*/  ISETP.GE.OR P0, PT, R31, UR12, P0 ;  /* 0x0000000c1f007c0c */ /* 0x000fe40008706670 */
[----:B------:R-:W-:Y:S02]  /*0f60*/  ISETP.GE.AND P3, PT, R34, UR13, PT ;  /* 0x0000000d22007c0c */ /* 0x000fe4000bf66270 */
[----:B------:R-:W-:-:S04]  /*0f70*/  IADD3 R35, PT, PT, R122, UR5, RZ ;  /* 0x000000057a237c10 */ /* 0x000fc8000fffe0ff */
[----:B------:R-:W-:Y:S01]  /*0f80*/  ISETP.GE.OR P3, PT, R35, UR12, P3 ;  /* 0x0000000c23007c0c */ /* 0x000fe20009f66670 */
[----:B------:R-:W0:Y:S01]  /*0f90*/  @!P1 S2R R41, SR_CgaCtaId ;  /* 0x0000000000299919 */ /* 0x000e220000008800 */
[----:B------:R-:W-:-:S03]  /*0fa0*/  @!P1 IMAD R43, R43, UR13, R36 ;  /* 0x0000000d2b2b9c24 */ /* 0x000fc6000f8e0224 */
[----:B------:R-:W1:Y:S01]  /*0fb0*/  @!P0 S2R R40, SR_CgaCtaId ;  /* 0x0000000000288919 */ /* 0x000e620000008800 */
[----:B------:R-:W-:Y:S01]  /*0fc0*/  @!P0 MOV R37, 0x400 ;  /* 0x0000040000258802 */ /* 0x000fe20000000f00 */
[----:B------:R-:W2:Y:S01]  /*0fd0*/  @!P0 LDC.64 R28, c[0x0][0x380] ;  /* 0x0000e000ff1c8b82 */ /* 0x000ea20000000a00 */
[----:B------:R-:W-:Y:S01]  /*0fe0*/  @!P0 IMAD R31, R31, UR13, R30 ;  /* 0x0000000d1f1f8c24 */ /* 0x000fe2000f8e021e */
[----:B------:R-:W3:Y:S04]  /*0ff0*/  @!P2 S2R R36, SR_CgaCtaId ;  /* 0x000000000024a919 */ /* 0x000ee80000008800 */
[----:B------:R-:W4:Y:S01]  /*1000*/  @!P3 S2R R34, SR_CgaCtaId ;  /* 0x000000000022b919 */ /* 0x000f220000008800 */
[----:B------:R-:W-:Y:S01]  /*1010*/  @!P3 IMAD R35, R35, UR13, R38 ;  /* 0x0000000d2323bc24 */ /* 0x000fe2000f8e0226 */
[----:B------:R-:W-:Y:S01]  /*1020*/  @!P1 MOV R38, 0x400 ;  /* 0x0000040000269802 */ /* 0x000fe20000000f00 */
[----:B--2---:R-:W-:-:S03]  /*1030*/  @!P0 IMAD.WIDE.U32 R28, R31, 0x4, R28 ;  /* 0x000000041f1c8825 */ /* 0x004fc600078e001c */
[----:B0-----:R-:W-:Y:S02]  /*1040*/  @!P1 LEA R38, R41, R38, 0x18 ;  /* 0x0000002629269211 */ /* 0x001fe400078ec0ff */
[----:B------:R-:W-:Y:S02]  /*1050*/  @!P2 MOV R41, 0x400 ;  /* 0x000004000029a802 */ /* 0x000fe40000000f00 */
[----:B-1----:R-:W-:Y:S01]  /*1060*/  @!P0 LEA R37, R40, R37, 0x18 ;  /* 0x0000002528258211 */ /* 0x002fe200078ec0ff */
[----:B------:R-:W2:Y:S01]  /*1070*/  @!P0 LDG.E.128.CONSTANT R28, desc[UR10][R28.64] ;  /* 0x0000000a1c1c8981 */ /* 0x000ea2000c1e9d00 */
[----:B---3--:R-:W-:Y:S02]  /*1080*/  @!P2 LEA R36, R36, R41, 0x18 ;  /* 0x000000292424a211 */ /* 0x008fe400078ec0ff */
[----:B------:R-:W-:Y:S02]  /*1090*/  @!P3 MOV R41, 0x400 ;  /* 0x000004000029b802 */ /* 0x000fe40000000f00 */
[----:B------:R-:W-:-:S02]  /*10a0*/  @!P0 LEA R32, R32, R37, 0x9 ;  /* 0x0000002520208211 */ /* 0x000fc400078e48ff */
[----:B----4-:R-:W-:Y:S02]  /*10b0*/  @!P3 LEA R40, R34, R41, 0x18 ;  /* 0x000000292228b211 */ /* 0x010fe400078ec0ff */
[----:B------:R-:W-:Y:S02]  /*10c0*/  @!P1 LEA R34, R33, R38, 0x9 ;  /* 0x0000002621229211 */ /* 0x000fe400078e48ff */
[----:B------:R-:W-:Y:S02]  /*10d0*/  @!P0 LEA R117, R117, R32, 0x2 ;  /* 0x0000002075758211 */ /* 0x000fe400078e10ff */
[----:B------:R-:W-:Y:S01]  /*10e0*/  @!P2 LEA R51, R51, R36, 0x9 ;  /* 0x000000243333a211 */ /* 0x000fe200078e48ff */
[----:B------:R-:W0:Y:S01]  /*10f0*/  @!P1 LDC.64 R32, c[0x0][0x380] ;  /* 0x0000e000ff209b82 */ /* 0x000e220000000a00 */
[----:B------:R-:W-:Y:S02]  /*1100*/  @!P3 LEA R121, R121, R40, 0x9 ;  /* 0x000000287979b211 */ /* 0x000fe400078e48ff */
[----:B------:R-:W-:-:S05]  /*1110*/  @!P1 LEA R119, R119, R34, 0x2 ;  /* 0x0000002277779211 */ /* 0x000fca00078e10ff */
[----:B------:R-:W1:Y:S08]  /*1120*/  @!P2 LDC.64 R36, c[0x0][0x380] ;  /* 0x0000e000ff24ab82 */ /* 0x000e700000000a00 */
[----:B------:R-:W3:Y:S01]  /*1130*/  @!P3 LDC.64 R40, c[0x0][0x380] ;  /* 0x0000e000ff28bb82 */ /* 0x000ee20000000a00 */
[----:B0-----:R-:W-:-:S04]  /*1140*/  @!P1 IMAD.WIDE.U32 R32, R43, 0x4, R32 ;  /* 0x000000042b209825 */ /* 0x001fc800078e0020 */
[----:B-1----:R-:W-:-:S06]  /*1150*/  @!P2 IMAD.WIDE.U32 R36, R39, 0x4, R36 ;  /* 0x000000042724a825 */ /* 0x002fcc00078e0024 */
[----:B------:R-:W4:Y:S01]  /*1160*/  @!P2 LDG.E.128.CONSTANT R36, desc[UR10][R36.64] ;  /* 0x0000000a2424a981 */ /* 0x000f22000c1e9d00 */
[----:B---3--:R-:W-:-:S03]  /*1170*/  @!P3 IMAD.WIDE.U32 R40, R35, 0x4, R40 ;  /* 0x000000042328b825 */ /* 0x008fc600078e0028 */
[----:B------:R-:W3:Y:S04]  /*1180*/  @!P1 LDG.E.128.CONSTANT R32, desc[UR10][R32.64] ;  /* 0x0000000a20209981 */ /* 0x000ee8000c1e9d00 */
[----:B------:R-:W5:Y:S01]  /*1190*/  @!P3 LDG.E.128.CONSTANT R40, desc[UR10][R40.64] ;  /* 0x0000000a2828b981 */ /* 0x000f62000c1e9d00 */
        /* <DEDUP_REMOVED lines=16> */
[----:B---3--:R0:W-:Y:S04]  /*12a0*/  @!P1 STS [R119], R32 ;  /* 0x0000002077009388 */ /* 0x0081e80000000800 */
[----:B------:R0:W-:Y:S04]  /*12b0*/  @!P1 STS [R119+0x200], R33 ;  /* 0x0002002177009388 */ /* 0x0001e80000000800 */
[----:B------:R0:W-:Y:S04]  /*12c0*/  @!P1 STS [R119+0x400], R34 ;  /* 0x0004002277009388 */ /* 0x0001e80000000800 */
[----:B------:R0:W-:Y:S04]  /*12d0*/  @!P1 STS [R119+0x600], R35 ;  /* 0x0006002377009388 */ /* 0x0001e80000000800 */
[----:B----4-:R0:W-:Y:S04]  /*12e0*/  @!P2 STS [R51], R36 ;  /* 0x000000243300a388 */ /* 0x0101e80000000800 */
[----:B------:R0:W-:Y:S04]  /*12f0*/  @!P2 STS [R51+0x200], R37 ;  /* 0x000200253300a388 */ /* 0x0001e80000000800 */
[----:B------:R0:W-:Y:S04]  /*1300*/  @!P2 STS [R51+0x400], R38 ;  /* 0x000400263300a388 */ /* 0x0001e80000000800 */
[----:B------:R0:W-:Y:S04]  /*1310*/  @!P2 STS [R51+0x600], R39 ;  /* 0x000600273300a388 */ /* 0x0001e80000000800 */
[----:B-----5:R0:W-:Y:S04]  /*1320*/  @!P3 STS [R121], R40 ;  /* 0x000000287900b388 */ /* 0x0201e80000000800 */
[----:B------:R0:W-:Y:S04]  /*1330*/  @!P3 STS [R121+0x200], R41 ;  /* 0x000200297900b388 */ /* 0x0001e80000000800 */
[----:B------:R0:W-:Y:S04]  /*1340*/  @!P3 STS [R121+0x400], R42 ;  /* 0x0004002a7900b388 */ /* 0x0001e80000000800 */
[----:B------:R0:W-:Y:S01]  /*1350*/  @!P3 STS [R121+0x600], R43 ;  /* 0x0006002b7900b388 */ /* 0x0001e20000000800 */
[----:B------:R-:W-:Y:S05]  /*1360*/  @!P0 BRA `(.L_x_71) ;  /* 0xfffffff800948947 */ /* 0x000fea000383ffff */
.L_x_64:
[----:B01----:R-:W-:Y:S05]  /*1370*/  BSYNC.RECONVERGENT B1 ;  /* 0x0000000000017941 */ /* 0x003fea0003800200 */
.L_x_63:
        /* <DEDUP_REMOVED lines=23> */
.L_x_77:
[----:B01----:R-:W-:Y:S05]  /*14f0*/  BSYNC.RECONVERGENT B2 ;  /* 0x0000000000027941 */ /* 0x003fea0003800200 */
.L_x_76:
        /* <DEDUP_REMOVED lines=14> */
.L_x_79:
[----:B------:R-:W-:Y:S05]  /*15e0*/  BSYNC.RECONVERGENT B2 ;  /* 0x0000000000027941 */ /* 0x000fea0003800200 */
.L_x_78:
        /* <DEDUP_REMOVED lines=14> */
.L_x_75:
[----:B01----:R-:W-:Y:S05]  /*16d0*/  BSYNC.RECONVERGENT B0 ;  /* 0x0000000000007941 */ /* 0x003fea0003800200 */
.L_x_74:
[----:B------:R-:W-:-:S13]  /*16e0*/  ISETP.GE.U32.AND P0, PT, R11, 0x3, PT ;  /* 0x000000030b00780c */ /* 0x000fda0003f06070 */
[----:B------:R-:W-:Y:S05]  /*16f0*/  @!P0 BRA `(.L_x_73) ;  /* 0x0000000400488947 */ /* 0x000fea0003800000 */
.L_x_80:
        /* <DEDUP_REMOVED lines=9> */
[----:B------:R-:W-:Y:S02]  /*1790*/  IADD3 R110, PT, PT, R53, R108, RZ ;  /* 0x0000006c356e7210 */ /* 0x000fe40007ffe0ff */
[----:B------:R-:W-:Y:S02]  /*17a0*/  ISETP.GE.OR P0, PT, R31, UR8, P0 ;  /* 0x000000081f007c0c */ /* 0x000fe40008706670 */
[----:B------:R-:W-:-:S02]  /*17b0*/  LOP3.LUT R116, R116, 0x3c, RZ, 0xc0, !PT ;  /* 0x0000003c74747812 */ /* 0x000fc400078ec0ff */
[----:B------:R-:W-:Y:S02]  /*17c0*/  SHF.L.U32 R118, R110, 0x2, RZ ;  /* 0x000000026e767819 */ /* 0x000fe400000006ff */
[----:B------:R-:W-:Y:S02]  /*17d0*/  IADD3 R106, PT, PT, R53, R110, RZ ;  /* 0x0000006e356a7210 */ /* 0x000fe40007ffe0ff */
[----:B------:R-:W-:Y:S02]  /*17e0*/  IADD3 R30, PT, PT, R116, UR6, RZ ;  /* 0x00000006741e7c10 */ /* 0x000fe4000fffe0ff */
[----:B------:R-:W-:Y:S02]  /*17f0*/  LOP3.LUT R118, R118, 0x3c, RZ, 0xc0, !PT ;  /* 0x0000003c76767812 */ /* 0x000fe400078ec0ff */
[----:B------:R-:W-:Y:S01]  /*1800*/  SHF.L.U32 R120, R106, 0x2, RZ ;  /* 0x000000026a787819 */ /* 0x000fe200000006ff */
[----:B------:R-:W0:Y:S01]  /*1810*/  @!P0 S2R R36, SR_CgaCtaId ;  /* 0x0000000000248919 */ /* 0x000e220000008800 */
[----:B------:R-:W-:Y:S01]  /*1820*/  IADD3 R29, PT, PT, R30, 0x3, RZ ;  /* 0x000000031e1d7810 */ /* 0x000fe20007ffe0ff */
[----:B------:R-:W-:Y:S01]  /*1830*/  @!P0 IMAD R31, R31, UR7, R28 ;  /* 0x000000071f1f8c24 */ /* 0x000fe2000f8e021c */
[----:B------:R-:W-:-:S02]  /*1840*/  SHF.R.U32.HI R108, RZ, 0x4, R108 ;  /* 0x00000004ff6c7819 */ /* 0x000fc4000001166c */
[----:B------:R-:W-:Y:S02]  /*1850*/  IADD3 R32, PT, PT, R118, UR6, RZ ;  /* 0x0000000676207c10 */ /* 0x000fe4000fffe0ff */
[----:B------:R-:W-:Y:S02]  /*1860*/  LOP3.LUT R120, R120, 0x3c, RZ, 0xc0, !PT ;  /* 0x0000003c78787812 */ /* 0x000fe400078ec0ff */
[----:B------:R-:W-:Y:S02]  /*1870*/  ISETP.GE.AND P1, PT, R29, UR7, PT ;  /* 0x000000071d007c0c */ /* 0x000fe4000bf26270 */
[----:B------:R-:W-:Y:S02]  /*1880*/  IADD3 R35, PT, PT, R108, UR4, RZ ;  /* 0x000000046c237c10 */ /* 0x000fe4000fffe0ff */
[----:B------:R-:W-:Y:S02]  /*1890*/  IADD3 R29, PT, PT, R32, 0x3, RZ ;  /* 0x00000003201d7810 */ /* 0x000fe40007ffe0ff */
[----:B------:R-:W-:-:S02]  /*18a0*/  IADD3 R43, PT, PT, R120, UR6, RZ ;  /* 0x00000006782b7c10 */ /* 0x000fc4000fffe0ff */
[----:B------:R-:W-:Y:S02]  /*18b0*/  ISETP.GE.OR P1, PT, R35, UR8, P1 ;  /* 0x0000000823007c0c */ /* 0x000fe40008f26670 */
[----:B------:R-:W-:Y:S02]  /*18c0*/  ISETP.GE.AND P2, PT, R29, UR7, PT ;  /* 0x000000071d007c0c */ /* 0x000fe4000bf46270 */
[----:B------:R-:W-:Y:S02]  /*18d0*/  IADD3 R29, PT, PT, R43, 0x3, RZ ;  /* 0x000000032b1d7810 */ /* 0x000fe40007ffe0ff */
[----:B------:R-:W-:Y:S02]  /*18e0*/  SHF.R.U32.HI R112, RZ, 0x4, R106 ;  /* 0x00000004ff707819 */ /* 0x000fe4000001166a */
[----:B------:R-:W-:Y:S02]  /*18f0*/  SHF.R.U32.HI R110, RZ, 0x4, R110 ;  /* 0x00000004ff6e7819 */ /* 0x000fe4000001166e */
[----:B------:R-:W-:-:S02]  /*1900*/  ISETP.GE.AND P3, PT, R29, UR7, PT ;  /* 0x000000071d007c0c */ /* 0x000fc4000bf66270 */
[----:B------:R-:W-:Y:S01]  /*1910*/  IADD3 R34, PT, PT, R112, UR4, RZ ;  /* 0x0000000470227c10 */ /* 0x000fe2000fffe0ff */
[----:B------:R-:W1:Y:S01]  /*1920*/  @!P1 S2R R51, SR_CgaCtaId ;  /* 0x0000000000339919 */ /* 0x000e620000008800 */
[----:B------:R-:W-:Y:S01]  /*1930*/  IADD3 R39, PT, PT, R110, UR4, RZ ;  /* 0x000000046e277c10 */ /* 0x000fe2000fffe0ff */
[----:B------:R-:W-:Y:S01]  /*1940*/  @!P1 IMAD R35, R35, UR7, R30 ;  /* 0x0000000723239c24 */ /* 0x000fe2000f8e021e */
[----:B------:R-:W-:Y:S02]  /*1950*/  ISETP.GE.OR P3, PT, R34, UR8, P3 ;  /* 0x0000000822007c0c */ /* 0x000fe40009f66670 */
[----:B------:R-:W-:Y:S02]  /*1960*/  ISETP.GE.OR P2, PT, R39, UR8, P2 ;  /* 0x0000000827007c0c */ /* 0x000fe40009746670 */
[----:B------:R-:W-:Y:S02]  /*1970*/  @!P0 MOV R29, 0x400 ;  /* 0x00000400001d8802 */ /* 0x000fe40000000f00 */
[----:B------:R-:W-:-:S02]  /*1980*/  @!P1 MOV R30, 0x400 ;  /* 0x00000400001e9802 */ /* 0x000fc40000000f00 */
[----:B------:R-:W-:Y:S02]  /*1990*/  @!P0 IADD3 R29, PT, PT, R29, 0x2000, RZ ;  /* 0x000020001d1d8810 */ /* 0x000fe40007ffe0ff */
[----:B------:R-:W-:Y:S02]  /*19a0*/  @!P1 IADD3 R30, PT, PT, R30, 0x2000, RZ ;  /* 0x000020001e1e9810 */ /* 0x000fe40007ffe0ff */
[----:B0-----:R-:W-:Y:S01]  /*19b0*/  @!P0 LEA R36, R36, R29, 0x18 ;  /* 0x0000001d24248211 */ /* 0x001fe200078ec0ff */
[----:B------:R-:W0:Y:S01]  /*19c0*/  @!P3 S2R R121, SR_CgaCtaId ;  /* 0x000000000079b919 */ /* 0x000e220000008800 */
[----:B------:R-:W2:Y:S01]  /*19d0*/  @!P0 LDC.64 R28, c[0x0][0x388] ;  /* 0x0000e200ff1c8b82 */ /* 0x000ea20000000a00 */
[----:B------:R-:W-:Y:S01]  /*19e0*/  @!P2 IMAD R39, R39, UR7, R32 ;  /* 0x000000072727ac24 */ /* 0x000fe2000f8e0220 */
[----:B------:R-:W-:Y:S01]  /*19f0*/  @!P0 LEA R119, R119, R36, 0x8 ;  /* 0x0000002477778211 */ /* 0x000fe200078e40ff */
[----:B------:R-:W3:Y:S01]  /*1a00*/  @!P2 S2R R117, SR_CgaCtaId ;  /* 0x000000000075a919 */ /* 0x000ee20000008800 */
[----:B------:R-:W-:Y:S01]  /*1a10*/  @!P3 IMAD R43, R34, UR7, R43 ;  /* 0x00000007222bbc24 */ /* 0x000fe2000f8e022b */
[----:B------:R-:W-:-:S03]  /*1a20*/  @!P2 MOV R34, 0x400 ;  /* 0x000004000022a802 */ /* 0x000fc60000000f00 */
[----:B------:R-:W4:Y:S01]  /*1a30*/  @!P1 LDC.64 R32, c[0x0][0x388] ;  /* 0x0000e200ff209b82 */ /* 0x000f220000000a00 */
[----:B------:R-:W-:Y:S02]  /*1a40*/  @!P2 IADD3 R34, PT, PT, R34, 0x2000, RZ ;  /* 0x000020002222a810 */ /* 0x000fe40007ffe0ff */
[----:B-1----:R-:W-:-:S05]  /*1a50*/  @!P1 LEA R51, R51, R30, 0x18 ;  /* 0x0000001e33339211 */ /* 0x002fca00078ec0ff */
[----:B------:R-:W1:Y:S01]  /*1a60*/  @!P2 LDC.64 R36, c[0x0][0x388] ;  /* 0x0000e200ff24ab82 */ /* 0x000e620000000a00 */
[----:B------:R-:W-:-:S04]  /*1a70*/  @!P3 MOV R30, 0x400 ;  /* 0x00000400001eb802 */ /* 0x000fc80000000f00 */
[----:B------:R-:W-:-:S03]  /*1a80*/  @!P3 IADD3 R30, PT, PT, R30, 0x2000, RZ ;  /* 0x000020001e1eb810 */ /* 0x000fc60007ffe0ff */
[----:B------:R-:W5:Y:S01]  /*1a90*/  @!P3 LDC.64 R40, c[0x0][0x388] ;  /* 0x0000e200ff28bb82 */ /* 0x000f620000000a00 */
[----:B--2---:R-:W-:Y:S01]  /*1aa0*/  @!P0 IMAD.WIDE R28, R31, 0x4, R28 ;  /* 0x000000041f1c8825 */ /* 0x004fe200078e021c */
[----:B0-----:R-:W-:-:S03]  /*1ab0*/  @!P3 LEA R121, R121, R30, 0x18 ;  /* 0x0000001e7979b211 */ /* 0x001fc600078ec0ff */
[----:B----4-:R-:W-:Y:S02]  /*1ac0*/  @!P1 IMAD.WIDE R32, R35, 0x4, R32 ;  /* 0x0000000423209825 */ /* 0x010fe400078e0220 */
[----:B------:R-:W2:Y:S01]  /*1ad0*/  @!P0 LDG.E.128.CONSTANT R28, desc[UR10][R28.64] ;  /* 0x0000000a1c1c8981 */ /* 0x000ea2000c1e9d00 */
[----:B---3--:R-:W-:-:S03]  /*1ae0*/  @!P2 LEA R117, R117, R34, 0x18 ;  /* 0x000000227575a211 */ /* 0x008fc600078ec0ff */
[----:B------:R-:W3:Y:S01]  /*1af0*/  @!P1 LDG.E.128.CONSTANT R32, desc[UR10][R32.64] ;  /* 0x0000000a20209981 */ /* 0x000ee2000c1e9d00 */
[----:B-1----:R-:W-:-:S06]  /*1b00*/  @!P2 IMAD.WIDE R36, R39, 0x4, R36 ;  /* 0x000000042724a825 */ /* 0x002fcc00078e0224 */
[----:B------:R-:W4:Y:S01]  /*1b10*/  @!P2 LDG.E.128.CONSTANT R36, desc[UR10][R36.64] ;  /* 0x0000000a2424a981 */ /* 0x000f22000c1e9d00 */
[----:B-----5:R-:W-:-:S06]  /*1b20*/  @!P3 IMAD.WIDE R40, R43, 0x4, R40 ;  /* 0x000000042b28b825 */ /* 0x020fcc00078e0228 */
        /* <DEDUP_REMOVED lines=10> */
[----:B---3--:R0:W-:Y:S01]  /*1bd0*/  @!P1 STS.128 [R51], R32 ;  /* 0x0000002033009388 */ /* 0x0081e20000000c00 */
[----:B------:R-:W-:-:S03]  /*1be0*/  ISETP.GE.U32.AND P0, PT, R106, 0x100, PT ;  /* 0x000001006a00780c */ /* 0x000fc60003f06070 */
[----:B----4-:R0:W-:Y:S04]  /*1bf0*/  @!P2 STS.128 [R117], R36 ;  /* 0x000000247500a388 */ /* 0x0101e80000000c00 */
[----:B-----5:R0:W-:Y:S06]  /*1c00*/  @!P3 STS.128 [R121], R40 ;  /* 0x000000287900b388 */ /* 0x0201ec0000000c00 */
[----:B------:R-:W-:Y:S05]  /*1c10*/  @!P0 BRA `(.L_x_80) ;  /* 0xfffffff800b88947 */ /* 0x000fea000383ffff */
.L_x_73:
[----:B01----:R-:W-:Y:S05]  /*1c20*/  BSYNC.RECONVERGENT B1 ;  /* 0x0000000000017941 */ /* 0x003fea0003800200 */
.L_x_72:
[----:B------:R-:W-:Y:S01]  /*1c30*/  BAR.SYNC.DEFER_BLOCKING 0x0 ;  /* 0x0000000000007b1d */ /* 0x000fe20000010000 */
[----:B------:R-:W-:-:S05]  /*1c40*/  UIADD3 UR4, UPT, UPT, UR4, 0x10, URZ ;  /* 0x0000001004047890 */ /* 0x000fca000fffe0ff */
[----:B------:R-:W0:Y:S01]  /*1c50*/  LDCU UR7, c[0x0][0x39c] ;  /* 0x00007380ff0777ac */ /* 0x000e220008000800 */
[----:B--23--:R-:W-:Y:S01]  /*1c60*/  LDS.128 R32, [R13] ;  /* 0x000000000d207984 */ /* 0x00cfe20000000c00 */
[----:B0-----:R-:W-:-:S03]  /*1c70*/  UISETP.GE.AND UP0, UPT, UR4, UR7, UPT ;  /* 0x000000070400728c */ /* 0x001fc6000bf06270 */
[----:B------:R-:W0:Y:S04]  /*1c80*/  LDS.128 R36, [R16] ;  /* 0x0000000010247984 */ /* 0x000e280000000c00 */
[----:B----4-:R-:W1:Y:S04]  /*1c90*/  LDS.128 R28, [R16+0x10] ;  /* 0x00001000101c7984 */ /* 0x010e680000000c00 */
[----:B------:R-:W2:Y:S01]  /*1ca0*/  LDS.128 R40, [R13+0x10] ;  /* 0x000010000d287984 */ /* 0x000ea20000000c00 */
        /* <DEDUP_REMOVED lines=1086> */
.L_x_62:
        /* <DEDUP_REMOVED lines=81> */
.L_x_83:
[----:B0-----:R-:W-:Y:S05]  /*65a0*/  BSYNC.RECONVERGENT B0 ;  /* 0x0000000000007941 */ /* 0x001fea0003800200 */
.L_x_82:
        /* <DEDUP_REMOVED lines=89> */
.L_x_85:
[----:B------:R-:W-:Y:S05]  /*6b40*/  BSYNC.RECONVERGENT B0 ;  /* 0x0000000000007941 */ /* 0x000fea0003800200 */
.L_x_84:
        /* <DEDUP_REMOVED lines=77> */
.L_x_87:
[----:B------:R-:W-:Y:S05]  /*7020*/  BSYNC.RECONVERGENT B0 ;  /* 0x0000000000007941 */ /* 0x000fea0003800200 */
.L_x_86:
        /* <DEDUP_REMOVED lines=77> */
.L_x_89:
[----:B------:R-:W-:Y:S05]  /*7500*/  BSYNC.RECONVERGENT B0 ;  /* 0x0000000000007941 */ /* 0x000fea0003800200 */
.L_x_88:
        /* <DEDUP_REMOVED lines=77> */
.L_x_91:
[----:B------:R-:W-:Y:S05]  /*79e0*/  BSYNC.RECONVERGENT B0 ;  /* 0x0000000000007941 */ /* 0x000fea0003800200 */
.L_x_90:
        /* <DEDUP_REMOVED lines=77> */
.L_x_93:
[----:B------:R-:W-:Y:S05]  /*7ec0*/  BSYNC.RECONVERGENT B0 ;  /* 0x0000000000007941 */ /* 0x000fea0003800200 */
.L_x_92:
        /* <DEDUP_REMOVED lines=77> */
.L_x_95:
[----:B------:R-:W-:Y:S05]  /*83a0*/  BSYNC.RECONVERGENT B0 ;  /* 0x0000000000007941 */ /* 0x000fea0003800200 */
.L_x_94:
        /* <DEDUP_REMOVED lines=77> */
.L_x_96:
        /* <DEDUP_REMOVED lines=16> */
.L_x_231:


//--------------------- .text._Z16sgemm_vec_transAILi64ELi128ELi8ELi8ELi8EEvPKfS1_Pfiiiff --------------------------
	.section	.text._Z16sgemm_vec_transAILi64ELi128ELi8ELi8ELi8EEvPKfS1_Pfiiiff,"ax",@progbits
	.align	128
        .global         _Z16sgemm_vec_transAILi64ELi128ELi8ELi8ELi8EEvPKfS1_Pfiiiff
        .type           _Z16sgemm_vec_transAILi64ELi128ELi8ELi8ELi8EEvPKfS1_Pfiiiff,@function
        .size           _Z16sgemm_vec_transAILi64ELi128ELi8ELi8ELi8EEvPKfS1_Pfiiiff,(.L_x_232 - _Z16sgemm_vec_transAILi64ELi128ELi8ELi8ELi8EEvPKfS1_Pfiiiff)
        .other          _Z16sgemm_vec_transAILi64ELi128ELi8ELi8ELi8EEvPKfS1_Pfiiiff,@"STO_CUDA_ENTRY STV_DEFAULT"
_Z16sgemm_vec_transAILi64ELi128ELi8ELi8ELi8EEvPKfS1_Pfiiiff:
.text._Z16sgemm_vec_transAILi64ELi128ELi8ELi8ELi8EEvPKfS1_Pfiiiff:
        /* <DEDUP_REMOVED lines=139> */
.L_x_116:
        /* <DEDUP_REMOVED lines=31> */
.L_x_103:
[----:B01----:R-:W-:Y:S05]  /*0aa0*/  BSYNC.RECONVERGENT B2 ;  /* 0x0000000000027941 */ /* 0x003fea0003800200 */
.L_x_102:
        /* <DEDUP_REMOVED lines=17> */
.L_x_105:
[----:B------:R-:W-:Y:S05]  /*0bc0*/  BSYNC.RECONVERGENT B2 ;  /* 0x0000000000027941 */ /* 0x000fea0003800200 */
.L_x_104:
        /* <DEDUP_REMOVED lines=24> */
.L_x_101:
[----:B01----:R-:W-:Y:S05]  /*0d50*/  BSYNC.RECONVERGENT B0 ;  /* 0x0000000000007941 */ /* 0x003fea0003800200 */
.L_x_100:
        /* <DEDUP_REMOVED lines=9> */
.L_x_106:
        /* <DEDUP_REMOVED lines=91> */
.L_x_99:
[----:B01----:R-:W-:Y:S05]  /*13a0*/  BSYNC.RECONVERGENT B1 ;  /* 0x0000000000017941 */ /* 0x003fea0003800200 */
.L_x_98:
        /* <DEDUP_REMOVED lines=23> */
.L_x_112:
[----:B01----:R-:W-:Y:S05]  /*1520*/  BSYNC.RECONVERGENT B2 ;  /* 0x0000000000027941 */ /* 0x003fea0003800200 */
.L_x_111:
        /* <DEDUP_REMOVED lines=14> */
.L_x_114:
[----:B------:R-:W-:Y:S05]  /*1610*/  BSYNC.RECONVERGENT B2 ;  /* 0x0000000000027941 */ /* 0x000fea0003800200 */
.L_x_113:
        /* <DEDUP_REMOVED lines=14> */
.L_x_110:
[----:B01----:R-:W-:Y:S05]  /*1700*/  BSYNC.RECONVERGENT B0 ;  /* 0x0000000000007941 */ /* 0x003fea0003800200 */
.L_x_109:
[----:B------:R-:W-:-:S13]  /*1710*/  ISETP.GE.U32.AND P0, PT, R10, 0x3, PT ;  /* 0x000000030a00780c */ /* 0x000fda0003f06070 */
[----:B------:R-:W-:Y:S05]  /*1720*/  @!P0 BRA `(.L_x_108) ;  /* 0x0000000400488947 */ /* 0x000fea0003800000 */
.L_x_115:
        /* <DEDUP_REMOVED lines=82> */
.L_x_108:
[----:B01----:R-:W-:Y:S05]  /*1c50*/  BSYNC.RECONVERGENT B1 ;  /* 0x0000000000017941 */ /* 0x003fea0003800200 */
.L_x_107:
        /* <DEDUP_REMOVED lines=550> */
.L_x_97:
        /* <DEDUP_REMOVED lines=81> */
.L_x_118:
[----:B0-----:R-:W-:Y:S05]  /*43d0*/  BSYNC.RECONVERGENT B0 ;  /* 0x0000000000007941 */ /* 0x001fea0003800200 */
.L_x_117:
        /* <DEDUP_REMOVED lines=89> */
.L_x_120:
[----:B------:R-:W-:Y:S05]  /*4970*/  BSYNC.RECONVERGENT B0 ;  /* 0x0000000000007941 */ /* 0x000fea0003800200 */
.L_x_119:
        /* <DEDUP_REMOVED lines=77> */
.L_x_122:
[----:B------:R-:W-:Y:S05]  /*4e50*/  BSYNC.RECONVERGENT B0 ;  /* 0x0000000000007941 */ /* 0x000fea0003800200 */
.L_x_121:
        /* <DEDUP_REMOVED lines=77> */
.L_x_124:
[----:B------:R-:W-:Y:S05]  /*5330*/  BSYNC.RECONVERGENT B0 ;  /* 0x0000000000007941 */ /* 0x000fea0003800200 */
.L_x_123:
        /* <DEDUP_REMOVED lines=77> */
.L_x_126:
[----:B------:R-:W-:Y:S05]  /*5810*/  BSYNC.RECONVERGENT B0 ;  /* 0x0000000000007941 */ /* 0x000fea0003800200 */
.L_x_125:
        /* <DEDUP_REMOVED lines=77> */
.L_x_128:
[----:B------:R-:W-:Y:S05]  /*5cf0*/  BSYNC.RECONVERGENT B0 ;  /* 0x0000000000007941 */ /* 0x000fea0003800200 */
.L_x_127:
        /* <DEDUP_REMOVED lines=77> */
.L_x_130:
[----:B------:R-:W-:Y:S05]  /*61d0*/  BSYNC.RECONVERGENT B0 ;  /* 0x0000000000007941 */ /* 0x000fea0003800200 */
.L_x_129:
        /* <DEDUP_REMOVED lines=77> */
.L_x_131:
        /* <DEDUP_REMOVED lines=13> */
.L_x_232:


//--------------------- .text._Z16sgemm_vec_transAILi128ELi128ELi16ELi8ELi8EEvPKfS1_Pfiiiff --------------------------
	.section	.text._Z16sgemm_vec_transAILi128ELi128ELi16ELi8ELi8EEvPKfS1_Pfiiiff,"ax",@progbits
	.align	128
        .global         _Z16sgemm_vec_transAILi128ELi128ELi16ELi8ELi8EEvPKfS1_Pfiiiff
        .type           _Z16sgemm_vec_transAILi128ELi128ELi16ELi8ELi8EEvPKfS1_Pfiiiff,@function
        .size           _Z16sgemm_vec_transAILi128ELi128ELi16ELi8ELi8EEvPKfS1_Pfiiiff,(.L_x_233 - _Z16sgemm_vec_transAILi128ELi128ELi16ELi8ELi8EEvPKfS1_Pfiiiff)
        .other          _Z16sgemm_vec_transAILi128ELi128ELi16ELi8ELi8EEvPKfS1_Pfiiiff,@"STO_CUDA_ENTRY STV_DEFAULT"
_Z16sgemm_vec_transAILi128ELi128ELi16ELi8ELi8EEvPKfS1_Pfiiiff:
.text._Z16sgemm_vec_transAILi128ELi128ELi16ELi8ELi8EEvPKfS1_Pfiiiff:
        /* <DEDUP_REMOVED lines=55> */
[----:B------:R-:W-:Y:S02]  /*0370*/  IADD3 R5, PT, PT, RZ, -R53, RZ ;  /* 0x80000035ff057210 */ /* 0x000fe40007ffe0ff */
[----:B------:R-:W-:Y:S02]  /*0380*/  IADD3 R25, PT, PT, R53, R52, RZ ;  /* 0x0000003435197210 */ /* 0x000fe40007ffe0ff */
[----:B------:R-:W-:Y:S02]  /*0390*/  SHF.L.U32 R6, R52, 0x4, RZ ;  /* 0x0000000434067819 */ /* 0x000fe400000006ff */
[----:B------:R-:W-:-:S02]  /*03a0*/  ISETP.GE.U32.AND P0, PT, R25, 0x200, PT ;  /* 0x000002001900780c */ /* 0x000fc40003f06070 */
[C---:B------:R-:W-:Y:S02]  /*03b0*/  VIMNMX.U32 R0, PT, PT, R25.reuse, 0x200, !PT ;  /* 0x0000020019007848 */ /* 0x040fe40007fe0000 */
[----:B------:R-:W-:Y:S02]  /*03c0*/  SEL R12, RZ, 0x1, P0 ;  /* 0x00000001ff0c7807 */ /* 0x000fe40000000000 */
[----:B------:R-:W-:Y:S01]  /*03d0*/  LOP3.LUT R8, R6, 0x1f0, RZ, 0xc0, !PT ;  /* 0x000001f006087812 */ /* 0x000fe200078ec0ff */
[----:B--2---:R-:W2:Y:S01]  /*03e0*/  MUFU.RCP R4, R4 ;  /* 0x0000000400047308 */ /* 0x004ea20000001000 */
[----:B------:R-:W-:Y:S02]  /*03f0*/  IADD3 R0, PT, PT, R0, -R25, -R12 ;  /* 0x8000001900007210 */ /* 0x000fe40007ffe80c */
[----:B------:R-:W-:Y:S02]  /*0400*/  LOP3.LUT R6, R25, 0xfffffffc, RZ, 0xc0, !PT ;  /* 0xfffffffc19067812 */ /* 0x000fe400078ec0ff */
[----:B------:R-:W-:Y:S01]  /*0410*/  ISETP.NE.U32.AND P2, PT, R53, RZ, PT ;  /* 0x000000ff3500720c */ /* 0x000fe20003f45070 */
[----:B-1----:R-:W-:Y:S01]  /*0420*/  ULEA UR10, UR7, UR4, 0x18 ;  /* 0x00000004070a7291 */ /* 0x002fe2000f8ec0ff */
[----:B------:R-:W-:Y:S01]  /*0430*/  MOV R68, RZ ;  /* 0x000000ff00447202 */ /* 0x000fe20000000f00 */
[----:B------:R-:W-:-:S04]  /*0440*/  UIADD3 UR4, UPT, UPT, UR4, 0x2000, URZ ;  /* 0x0000200004047890 */ /* 0x000fc8000fffe0ff */
[----:B------:R-:W-:Y:S01]  /*0450*/  ULEA UR4, UR7, UR4, 0x18 ;  /* 0x0000000407047291 */ /* 0x000fe2000f8ec0ff */
[----:B--2---:R-:W-:Y:S02]  /*0460*/  IADD3 R2, PT, PT, R4, 0xffffffe, RZ ;  /* 0x0ffffffe04027810 */ /* 0x004fe40007ffe0ff */
[----:B------:R-:W-:Y:S02]  /*0470*/  LOP3.LUT R4, R52, 0xfffffffc, RZ, 0xc0, !PT ;  /* 0xfffffffc34047812 */ /* 0x000fe400078ec0ff */
[----:B------:R1:W2:Y:S01]  /*0480*/  F2I.FTZ.U32.TRUNC.NTZ R3, R2 ;  /* 0x0000000200037305 */ /* 0x0002a2000021f000 */
[----:B------:R-:W-:Y:S02]  /*0490*/  LEA R17, R17, UR4, 0x5 ;  /* 0x0000000411117c11 */ /* 0x000fe4000f8e28ff */
[----:B-1----:R-:W-:Y:S01]  /*04a0*/  MOV R2, RZ ;  /* 0x000000ff00027202 */ /* 0x002fe20000000f00 */
[----:B--2---:R-:W-:-:S04]  /*04b0*/  IMAD R5, R5, R3, RZ ;  /* 0x0000000305057224 */ /* 0x004fc800078e02ff */
[----:B------:R-:W-:Y:S01]  /*04c0*/  IMAD.HI.U32 R3, R3, R5, R2 ;  /* 0x0000000503037227 */ /* 0x000fe200078e0002 */
[----:B------:R-:W-:-:S04]  /*04d0*/  SHF.L.U32 R5, R25, 0xb, RZ ;  /* 0x0000000b19057819 */ /* 0x000fc800000006ff */
[----:B------:R-:W-:Y:S01]  /*04e0*/  LOP3.LUT R5, R5, 0x1800, RZ, 0xc0, !PT ;  /* 0x0000180005057812 */ /* 0x000fe200078ec0ff */
[----:B------:R-:W-:Y:S01]  /*04f0*/  IMAD.HI.U32 R13, R3, R0, RZ ;  /* 0x00000000030d7227 */ /* 0x000fe200078e00ff */
[----:B------:R-:W-:-:S04]  /*0500*/  SHF.L.U32 R3, R52, 0xb, RZ ;  /* 0x0000000b34037819 */ /* 0x000fc800000006ff */
[----:B------:R-:W-:Y:S02]  /*0510*/  IADD3 R2, PT, PT, -R13, RZ, RZ ;  /* 0x000000ff0d027210 */ /* 0x000fe40007ffe1ff */
[----:B------:R-:W-:-:S03]  /*0520*/  LOP3.LUT R3, R3, 0x1800, RZ, 0xc0, !PT ;  /* 0x0000180003037812 */ /* 0x000fc600078ec0ff */
[C---:B------:R-:W-:Y:S01]  /*0530*/  IMAD R0, R53.reuse, R2, R0 ;  /* 0x0000000235007224 */ /* 0x040fe200078e0200 */
[----:B------:R-:W-:Y:S02]  /*0540*/  SHF.R.U32.HI R2, RZ, 0x5, R52 ;  /* 0x00000005ff027819 */ /* 0x000fe40000011634 */
[----:B------:R-:W-:Y:S02]  /*0550*/  IADD3 R3, PT, PT, R4, UR10, R3 ;  /* 0x0000000a04037c10 */ /* 0x000fe4000fffe003 */
[----:B------:R-:W-:Y:S02]  /*0560*/  ISETP.GE.U32.AND P0, PT, R0, R53, PT ;  /* 0x000000350000720c */ /* 0x000fe40003f06070 */
[----:B------:R-:W-:Y:S02]  /*0570*/  LEA R7, R2, UR4, 0x9 ;  /* 0x0000000402077c11 */ /* 0x000fe4000f8e48ff */
[----:B------:R-:W-:Y:S02]  /*0580*/  IADD3 R4, PT, PT, R6, UR10, R5 ;  /* 0x0000000a06047c10 */ /* 0x000fe4000fffe005 */
[----:B------:R-:W-:-:S02]  /*0590*/  IADD3 R6, PT, PT, R53, R25, RZ ;  /* 0x0000001935067210 */ /* 0x000fc40007ffe0ff */
[----:B------:R-:W-:Y:S02]  /*05a0*/  IADD3 R5, PT, PT, R7, R8, RZ ;  /* 0x0000000807057210 */ /* 0x000fe40007ffe0ff */
[----:B------:R-:W-:Y:S02]  /*05b0*/  SHF.R.U32.HI R7, RZ, 0x5, R25 ;  /* 0x00000005ff077819 */ /* 0x000fe40000011619 */
[----:B------:R-:W-:Y:S02]  /*05c0*/  SHF.L.U32 R14, R6, 0x4, RZ ;  /* 0x00000004060e7819 */ /* 0x000fe400000006ff */
[----:B------:R-:W-:Y:S02]  /*05d0*/  @P0 IADD3 R0, PT, PT, -R53, R0, RZ ;  /* 0x0000000035000210 */ /* 0x000fe40007ffe1ff */
[----:B------:R-:W-:Y:S02]  /*05e0*/  LEA R9, R7, UR4, 0x9 ;  /* 0x0000000407097c11 */ /* 0x000fe4000f8e48ff */
[----:B------:R-:W-:-:S02]  /*05f0*/  ISETP.GE.U32.AND P1, PT, R0, R53, PT ;  /* 0x000000350000720c */ /* 0x000fc40003f26070 */
[----:B------:R-:W-:Y:S02]  /*0600*/  SHF.L.U32 R0, R25, 0x4, RZ ;  /* 0x0000000419007819 */ /* 0x000fe400000006ff */
[----:B------:R-:W-:Y:S02]  /*0610*/  LOP3.LUT R11, R6, 0xfffffffc, RZ, 0xc0, !PT ;  /* 0xfffffffc060b7812 */ /* 0x000fe400078ec0ff */
[----:B------:R-:W-:Y:S02]  /*0620*/  LOP3.LUT R10, R0, 0x1f0, RZ, 0xc0, !PT ;  /* 0x000001f0000a7812 */ /* 0x000fe400078ec0ff */
[----:B------:R-:W-:Y:S02]  /*0630*/  SHF.L.U32 R0, R6, 0xb, RZ ;  /* 0x0000000b06007819 */ /* 0x000fe400000006ff */
[----:B------:R-:W-:Y:S02]  /*0640*/  SHF.R.U32.HI R8, RZ, 0x5, R6 ;  /* 0x00000005ff087819 */ /* 0x000fe40000011606 */
[----:B------:R-:W-:-:S02]  /*0650*/  LOP3.LUT R0, R0, 0x1800, RZ, 0xc0, !PT ;  /* 0x0000180000007812 */ /* 0x000fc400078ec0ff */
[----:B------:R-:W-:Y:S02]  /*0660*/  @P0 IADD3 R13, PT, PT, R13, 0x1, RZ ;  /* 0x000000010d0d0810 */ /* 0x000fe40007ffe0ff */
[----:B------:R-:W-:Y:S02]  /*0670*/  LOP3.LUT R15, R14, 0x1f0, RZ, 0xc0, !PT ;  /* 0x000001f00e0f7812 */ /* 0x000fe400078ec0ff */
[----:B------:R-:W-:Y:S02]  /*0680*/  IADD3 R9, PT, PT, R9, R10, RZ ;  /* 0x0000000a09097210 */ /* 0x000fe40007ffe0ff */
[----:B------:R-:W-:Y:S01]  /*0690*/  LEA R14, R8, UR4, 0x9 ;  /* 0x00000004080e7c11 */ /* 0x000fe2000f8e48ff */
[----:B------:R-:W-:Y:S01]  /*06a0*/  UMOV UR4, URZ ;  /* 0x000000ff00047c82 */ /* 0x000fe20008000000 */
[----:B------:R-:W-:Y:S02]  /*06b0*/  IADD3 R10, PT, PT, R11, UR10, R0 ;  /* 0x0000000a0b0a7c10 */ /* 0x000fe4000fffe000 */
[----:B------:R-:W-:-:S02]  /*06c0*/  SHF.L.U32 R0, R52, 0x2, RZ ;  /* 0x0000000234007819 */ /* 0x000fc400000006ff */
[----:B------:R-:W-:Y:S02]  /*06d0*/  @P1 IADD3 R13, PT, PT, R13, 0x1, RZ ;  /* 0x000000010d0d1810 */ /* 0x000fe40007ffe0ff */
[----:B------:R-:W-:Y:S02]  /*06e0*/  @!P2 LOP3.LUT R13, RZ, R53, RZ, 0x33, !PT ;  /* 0x00000035ff0da212 */ /* 0x000fe400078e33ff */
[----:B------:R-:W-:Y:S02]  /*06f0*/  IADD3 R11, PT, PT, R14, R15, RZ ;  /* 0x0000000f0e0b7210 */ /* 0x000fe40007ffe0ff */
[C---:B------:R-:W-:Y:S02]  /*0700*/  LOP3.LUT R15, R0.reuse, 0xc, RZ, 0xc0, !PT ;  /* 0x0000000c000f7812 */ /* 0x040fe400078ec0ff */
[----:B------:R-:W-:Y:S02]  /*0710*/  LOP3.LUT R18, R0, 0x7c, RZ, 0xc0, !PT ;  /* 0x0000007c00127812 */ /* 0x000fe400078ec0ff */
[----:B------:R-:W-:-:S02]  /*0720*/  SHF.L.U32 R0, R25, 0x2, RZ ;  /* 0x0000000219007819 */ /* 0x000fc400000006ff */
[----:B------:R-:W-:Y:S02]  /*0730*/  IADD3 R12, PT, PT, R12, R13, RZ ;  /* 0x0000000d0c0c7210 */ /* 0x000fe40007ffe0ff */
[----:B------:R-:W-:Y:S02]  /*0740*/  SHF.L.U32 R23, R6, 0x2, RZ ;  /* 0x0000000206177819 */ /* 0x000fe400000006ff */
[C---:B------:R-:W-:Y:S02]  /*0750*/  LOP3.LUT R19, R0.reuse, 0xc, RZ, 0xc0, !PT ;  /* 0x0000000c00137812 */ /* 0x040fe400078ec0ff */
[----:B------:R-:W-:Y:S02]  /*0760*/  LOP3.LUT R22, R0, 0x7c, RZ, 0xc0, !PT ;  /* 0x0000007c00167812 */ /* 0x000fe400078ec0ff */
[----:B------:R-:W-:Y:S02]  /*0770*/  LOP3.LUT R24, R23, 0x7c, RZ, 0xc0, !PT ;  /* 0x0000007c17187812 */ /* 0x000fe400078ec0ff */
[----:B------:R-:W-:-:S02]  /*0780*/  IADD3 R0, PT, PT, R12, 0x1, RZ ;  /* 0x000000010c007810 */ /* 0x000fc40007ffe0ff */
[----:B------:R-:W-:Y:S02]  /*0790*/  LEA R14, R16, UR10, 0x5 ;  /* 0x0000000a100e7c11 */ /* 0x000fe4000f8e28ff */
[----:B------:R-:W-:Y:S02]  /*07a0*/  LEA.HI R13, R52, UR5, RZ, 0x1e ;  /* 0x00000005340d7c11 */ /* 0x000fe4000f8ff0ff */
[----:B------:R-:W-:Y:S02]  /*07b0*/  LEA.HI R16, R25, UR5, RZ, 0x1e ;  /* 0x0000000519107c11 */ /* 0x000fe4000f8ff0ff */
[----:B------:R-:W-:Y:S02]  /*07c0*/  IADD3 R18, PT, PT, R18, UR6, RZ ;  /* 0x0000000612127c10 */ /* 0x000fe4000fffe0ff */
[----:B------:R-:W-:Y:S02]  /*07d0*/  LEA.HI R20, R6, UR5, RZ, 0x1e ;  /* 0x0000000506147c11 */ /* 0x000fe4000f8ff0ff */
[----:B------:R-:W-:-:S02]  /*07e0*/  IADD3 R21, PT, PT, R53, R6, RZ ;  /* 0x0000000635157210 */ /* 0x000fc40007ffe0ff */
[----:B------:R-:W-:Y:S02]  /*07f0*/  IADD3 R22, PT, PT, R22, UR6, RZ ;  /* 0x0000000616167c10 */ /* 0x000fe4000fffe0ff */
[----:B------:R-:W-:Y:S02]  /*0800*/  LOP3.LUT R23, R23, 0xc, RZ, 0xc0, !PT ;  /* 0x0000000c17177812 */ /* 0x000fe400078ec0ff */
[----:B------:R-:W-:Y:S02]  /*0810*/  IADD3 R24, PT, PT, R24, UR6, RZ ;  /* 0x0000000618187c10 */ /* 0x000fe4000fffe0ff */
[----:B------:R-:W-:-:S07]  /*0820*/  LOP3.LUT R0, R0, 0x3, RZ, 0xc0, !PT ;  /* 0x0000000300007812 */ /* 0x000fce00078ec0ff */
.L_x_151:
[----:B------:R-:W-:Y:S01]  /*0830*/  ISETP.GT.U32.AND P0, PT, R52, 0x1ff, PT ;  /* 0x000001ff3400780c */ /* 0x000fe20003f04070 */
[----:B------:R-:W1:Y:S01]  /*0840*/  LDCU UR7, c[0x0][0x3a0] ;  /* 0x00007400ff0777ac */ /* 0x000e620008000800 */
[----:B------:R-:W-:Y:S01]  /*0850*/  BSSY.RECONVERGENT B0, `(.L_x_133) ;  /* 0x0000126000007945 */ /* 0x000fe20003800200 */
[----:B------:R-:W2:Y:S01]  /*0860*/  LDCU UR12, c[0x0][0x39c] ;  /* 0x00007380ff0c77ac */ /* 0x000ea20008000800 */
[----:B------:R-:W3:Y:S09]  /*0870*/  LDCU.64 UR10, c[0x0][0x398] ;  /* 0x00007300ff0a77ac */ /* 0x000ef20008000a00 */
[----:B------:R-:W-:Y:S05]  /*0880*/  @P0 BRA `(.L_x_134) ;  /* 0x0000001000880947 */ /* 0x000fea0003800000 */
[----:B------:R-:W-:Y:S01]  /*0890*/  ISETP.NE.AND P2, PT, R0, RZ, PT ;  /* 0x000000ff0000720c */ /* 0x000fe20003f45270 */
[----:B------:R-:W-:Y:S01]  /*08a0*/  BSSY.RECONVERGENT B1, `(.L_x_135) ;  /* 0x0000037000017945 */ /* 0x000fe20003800200 */
[----:B------:R-:W-:-:S11]  /*08b0*/  MOV R106, R52 ;  /* 0x00000034006a7202 */ /* 0x000fd60000000f00 */
[----:B------:R-:W-:Y:S05]  /*08c0*/  @!P2 BRA `(.L_x_136) ;  /* 0x0000000000d0a947 */ /* 0x000fea0003800000 */
[----:B------:R-:W4:Y:S01]  /*08d0*/  LDC.64 R32, c[0x0][0x398] ;  /* 0x0000e600ff207b82 */ /* 0x000f220000000a00 */
[----:B------:R-:W-:Y:S01]  /*08e0*/  IADD3 R30, PT, PT, R15, UR4, RZ ;  /* 0x000000040f1e7c10 */ /* 0x000fe2000fffe0ff */
[----:B------:R-:W-:Y:S01]  /*08f0*/  BSSY.RECONVERGENT B2, `(.L_x_137) ;  /* 0x000000e000027945 */ /* 0x000fe20003800200 */
[----:B------:R-:W-:Y:S02]  /*0900*/  ISETP.NE.AND P1, PT, R0, 0x1, PT ;  /* 0x000000010000780c */ /* 0x000fe40003f25270 */
[----:B------:R-:W-:-:S04]  /*0910*/  IADD3 R28, PT, PT, R30, 0x3, RZ ;  /* 0x000000031e1c7810 */ /* 0x000fc80007ffe0ff */
[----:B----4-:R-:W-:-:S04]  /*0920*/  ISETP.GE.AND P0, PT, R28, R33, PT ;  /* 0x000000211c00720c */ /* 0x010fc80003f06270 */
[----:B------:R-:W-:-:S13]  /*0930*/  ISETP.GE.OR P0, PT, R13, R32, P0 ;  /* 0x000000200d00720c */ /* 0x000fda0000706670 */
[----:B------:R-:W-:Y:S05]  /*0940*/  @P0 BRA `(.L_x_138) ;  /* 0x0000000000200947 */ /* 0x000fea0003800000 */
[----:B------:R-:W4:Y:S01]  /*0950*/  LDC.64 R28, c[0x0][0x380] ;  /* 0x0000e000ff1c7b82 */ /* 0x000f220000000a00 */
[----:B------:R-:W-:-:S04]  /*0960*/  IMAD R31, R13, R33, R30 ;  /* 0x000000210d1f7224 */ /* 0x000fc800078e021e */
[----:B----4-:R-:W-:-:S06]  /*0970*/  IMAD.WIDE.U32 R28, R31, 0x4, R28 ;  /* 0x000000041f1c7825 */ /* 0x010fcc00078e001c */
[----:B0-----:R-:W4:Y:S04]  /*0980*/  LDG.E.128.CONSTANT R28, desc[UR8][R28.64] ;  /* 0x000000081c1c7981 */ /* 0x001f28000c1e9d00 */
[----:B----4-:R4:W-:Y:S04]  /*0990*/  STS [R3], R28 ;  /* 0x0000001c03007388 */ /* 0x0109e80000000800 */
[----:B------:R4:W-:Y:S04]  /*09a0*/  STS [R3+0x200], R29 ;  /* 0x0002001d03007388 */ /* 0x0009e80000000800 */
[----:B------:R4:W-:Y:S04]  /*09b0*/  STS [R3+0x400], R30 ;  /* 0x0004001e03007388 */ /* 0x0009e80000000800 */
[----:B------:R4:W-:Y:S02]  /*09c0*/  STS [R3+0x600], R31 ;  /* 0x0006001f03007388 */ /* 0x0009e40000000800 */
.L_x_138:
[----:B0123--:R-:W-:Y:S05]  /*09d0*/  BSYNC.RECONVERGENT B2 ;  /* 0x0000000000027941 */ /* 0x00ffea0003800200 */
.L_x_137:
[----:B------:R-:W-:Y:S01]  /*09e0*/  MOV R106, R25 ;  /* 0x00000019006a7202 */ /* 0x000fe20000000f00 */
[----:B------:R-:W-:Y:S06]  /*09f0*/  @!P1 BRA `(.L_x_136) ;  /* 0x0000000000849947 */ /* 0x000fec0003800000 */
[----:B----4-:R-:W-:Y:S01]  /*0a00*/  IADD3 R31, PT, PT, R19, UR4, RZ ;  /* 0x00000004131f7c10 */ /* 0x010fe2000fffe0ff */
        /* <DEDUP_REMOVED lines=14> */
.L_x_140:
[----:B------:R-:W-:Y:S05]  /*0af0*/  BSYNC.RECONVERGENT B2 ;  /* 0x0000000000027941 */ /* 0x000fea0003800200 */
.L_x_139:
        /* <DEDUP_REMOVED lines=12> */
[----:B------:R-:W-:-:S03]  /*0bc0*/  MOV R106, R21 ;  /* 0x00000015006a7202 */ /* 0x000fc60000000f00 */
[----:B--2---:R0:W-:Y:S04]  /*0bd0*/  STS [R10], R28 ;  /* 0x0000001c0a007388 */ /* 0x0041e80000000800 */
[----:B------:R0:W-:Y:S04]  /*0be0*/  STS [R10+0x200], R29 ;  /* 0x0002001d0a007388 */ /* 0x0001e80000000800 */
[----:B------:R0:W-:Y:S04]  /*0bf0*/  STS [R10+0x400], R30 ;  /* 0x0004001e0a007388 */ /* 0x0001e80000000800 */
[----:B------:R0:W-:Y:S02]  /*0c00*/  STS [R10+0x600], R31 ;  /* 0x0006001f0a007388 */ /* 0x0001e40000000800 */
.L_x_136:
[----:B0123--:R-:W-:Y:S05]  /*0c10*/  BSYNC.RECONVERGENT B1 ;  /* 0x0000000000017941 */ /* 0x00ffea0003800200 */
.L_x_135:
[----:B------:R-:W-:Y:S01]  /*0c20*/  ISETP.GE.U32.AND P4, PT, R12, 0x3, PT ;  /* 0x000000030c00780c */ /* 0x000fe20003f86070 */
[----:B------:R-:W-:-:S12]  /*0c30*/  BSSY.RECONVERGENT B1, `(.L_x_141) ;  /* 0x0000064000017945 */ /* 0x000fd80003800200 */
        /* <DEDUP_REMOVED lines=8> */
.L_x_143:
[----:B0-----:R-:W-:Y:S02]  /*0cc0*/  LOP3.LUT R51, R112, 0xc, RZ, 0xc0, !PT ;  /* 0x0000000c70337812 */ /* 0x001fe400078ec0ff */
[----:B------:R-:W-:Y:S02]  /*0cd0*/  LOP3.LUT R32, R114, 0xc, RZ, 0xc0, !PT ;  /* 0x0000000c72207812 */ /* 0x000fe400078ec0ff */
        /* <DEDUP_REMOVED lines=8> */
[----:B----4-:R-:W-:Y:S02]  /*0d60*/  IADD3 R30, PT, PT, R32, UR4, RZ ;  /* 0x00000004201e7c10 */ /* 0x010fe4000fffe0ff */
        /* <DEDUP_REMOVED lines=80> */
.L_x_142:
[----:B------:R-:W-:Y:S05]  /*1270*/  BSYNC.RECONVERGENT B1 ;  /* 0x0000000000017941 */ /* 0x000fea0003800200 */
.L_x_141:
[----:B------:R-:W-:Y:S01]  /*1280*/  BSSY.RECONVERGENT B1, `(.L_x_144) ;  /* 0x000002f000017945 */ /* 0x000fe20003800200 */
[----:B------:R-:W-:-:S03]  /*1290*/  MOV R106, R52 ;  /* 0x00000034006a7202 */ /* 0x000fc60000000f00 */
[----:B------:R-:W-:Y:S05]  /*12a0*/  @!P2 BRA `(.L_x_145) ;  /* 0x0000000000b0a947 */ /* 0x000fea0003800000 */
[----:B0-----:R-:W0:Y:S01]  /*12b0*/  LDC R33, c[0x0][0x3a0] ;  /* 0x0000e800ff217b82 */ /* 0x001e220000000800 */
[----:B----4-:R-:W-:Y:S01]  /*12c0*/  IADD3 R28, PT, PT, R18, 0x3, RZ ;  /* 0x00000003121c7810 */ /* 0x010fe20007ffe0ff */
[----:B------:R-:W-:Y:S01]  /*12d0*/  BSSY.RECONVERGENT B2, `(.L_x_146) ;  /* 0x000000c000027945 */ /* 0x000fe20003800200 */
[----:B------:R-:W-:Y:S02]  /*12e0*/  IADD3 R31, PT, PT, R2, UR4, RZ ;  /* 0x00000004021f7c10 */ /* 0x000fe4000fffe0ff */
[----:B------:R-:W-:-:S03]  /*12f0*/  ISETP.NE.AND P1, PT, R0, 0x1, PT ;  /* 0x000000010000780c */ /* 0x000fc60003f25270 */
[----:B------:R-:W1:Y:S01]  /*1300*/  LDC R32, c[0x0][0x39c] ;  /* 0x0000e700ff207b82 */ /* 0x000e620000000800 */
[----:B0-----:R-:W-:-:S04]  /*1310*/  ISETP.GE.AND P0, PT, R28, R33, PT ;  /* 0x000000211c00720c */ /* 0x001fc80003f06270 */
[----:B-1----:R-:W-:-:S13]  /*1320*/  ISETP.GE.OR P0, PT, R31, R32, P0 ;  /* 0x000000201f00720c */ /* 0x002fda0000706670 */
[----:B------:R-:W-:Y:S05]  /*1330*/  @P0 BRA `(.L_x_147) ;  /* 0x0000000000140947 */ /* 0x000fea0003800000 */
[----:B------:R-:W0:Y:S01]  /*1340*/  LDC.64 R28, c[0x0][0x388] ;  /* 0x0000e200ff1c7b82 */ /* 0x000e220000000a00 */
[----:B------:R-:W-:-:S04]  /*1350*/  IMAD R31, R31, R33, R18 ;  /* 0x000000211f1f7224 */ /* 0x000fc800078e0212 */
[----:B0-----:R-:W-:-:S06]  /*1360*/  IMAD.WIDE R28, R31, 0x4, R28 ;  /* 0x000000041f1c7825 */ /* 0x001fcc00078e021c */
[----:B------:R-:W2:Y:S04]  /*1370*/  LDG.E.128.CONSTANT R28, desc[UR8][R28.64] ;  /* 0x000000081c1c7981 */ /* 0x000ea8000c1e9d00 */
[----:B--2---:R0:W-:Y:S02]  /*1380*/  STS.128 [R5], R28 ;  /* 0x0000001c05007388 */ /* 0x0041e40000000c00 */
.L_x_147:
[----:B------:R-:W-:Y:S05]  /*1390*/  BSYNC.RECONVERGENT B2 ;  /* 0x0000000000027941 */ /* 0x000fea0003800200 */
.L_x_146:
[----:B------:R-:W-:Y:S01]  /*13a0*/  MOV R106, R25 ;  /* 0x00000019006a7202 */ /* 0x000fe20000000f00 */
[----:B------:R-:W-:Y:S06]  /*13b0*/  @!P1 BRA `(.L_x_145) ;  /* 0x00000000006c9947 */ /* 0x000fec0003800000 */
[----:B0-----:R-:W-:Y:S01]  /*13c0*/  IADD3 R28, PT, PT, R22, 0x3, RZ ;  /* 0x00000003161c7810 */ /* 0x001fe20007ffe0ff */
        /* <DEDUP_REMOVED lines=11> */
.L_x_149:
[----:B------:R-:W-:Y:S05]  /*1480*/  BSYNC.RECONVERGENT B2 ;  /* 0x0000000000027941 */ /* 0x000fea0003800200 */
.L_x_148:
        /* <DEDUP_REMOVED lines=14> */
.L_x_145:
[----:B------:R-:W-:Y:S05]  /*1570*/  BSYNC.RECONVERGENT B1 ;  /* 0x0000000000017941 */ /* 0x000fea0003800200 */
.L_x_144:
[----:B------:R-:W-:Y:S05]  /*1580*/  @!P4 BRA `(.L_x_134) ;  /* 0x000000040048c947 */ /* 0x000fea0003800000 */
.L_x_150:
[----:B------:R-:W-:Y:S02]  /*1590*/  SHF.L.U32 R114, R106, 0x2, RZ ;  /* 0x000000026a727819 */ /* 0x000fe400000006ff */
[----:B0-----:R-:W-:Y:S02]  /*15a0*/  SHF.R.U32.HI R119, RZ, 0x5, R106 ;  /* 0x00000005ff777819 */ /* 0x001fe4000001166a */
[----:B------:R-:W-:Y:S02]  /*15b0*/  LOP3.LUT R114, R114, 0x7c, RZ, 0xc0, !PT ;  /* 0x0000007c72727812 */ /* 0x000fe400078ec0ff */
[----:B-1--4-:R-:W-:Y:S02]  /*15c0*/  IADD3 R31, PT, PT, R119, UR4, RZ ;  /* 0x00000004771f7c10 */ /* 0x012fe4000fffe0ff */
        /* <DEDUP_REMOVED lines=78> */
.L_x_134:
[----:B0123--:R-:W-:Y:S05]  /*1ab0*/  BSYNC.RECONVERGENT B0 ;  /* 0x0000000000007941 */ /* 0x00ffea0003800200 */
.L_x_133:
[----:B------:R-:W-:Y:S01]  /*1ac0*/  BAR.SYNC.DEFER_BLOCKING 0x0 ;  /* 0x0000000000007b1d */ /* 0x000fe20000010000 */
[----:B------:R-:W-:-:S05]  /*1ad0*/  UIADD3 UR4, UPT, UPT, UR4, 0x10, URZ ;  /* 0x0000001004047890 */ /* 0x000fca000fffe0ff */
[----:B------:R-:W0:Y:S01]  /*1ae0*/  LDCU UR7, c[0x0][0x39c] ;  /* 0x00007380ff0777ac */ /* 0x000e220008000800 */
[----:B------:R-:W-:Y:S01]  /*1af0*/  LDS.128 R32, [R14] ;  /* 0x000000000e207984 */ /* 0x000fe20000000c00 */
        /* <DEDUP_REMOVED lines=1090> */
.L_x_132:
        /* <DEDUP_REMOVED lines=81> */
.L_x_153:
[----:B0-----:R-:W-:Y:S05]  /*6430*/  BSYNC.RECONVERGENT B0 ;  /* 0x0000000000007941 */ /* 0x001fea0003800200 */
.L_x_152:
        /* <DEDUP_REMOVED lines=89> */
.L_x_155:
[----:B------:R-:W-:Y:S05]  /*69d0*/  BSYNC.RECONVERGENT B0 ;  /* 0x0000000000007941 */ /* 0x000fea0003800200 */
.L_x_154:
        /* <DEDUP_REMOVED lines=77> */
.L_x_157:
[----:B------:R-:W-:Y:S05]  /*6eb0*/  BSYNC.RECONVERGENT B0 ;  /* 0x0000000000007941 */ /* 0x000fea0003800200 */
.L_x_156:
        /* <DEDUP_REMOVED lines=77> */
.L_x_159:
[----:B------:R-:W-:Y:S05]  /*7390*/  BSYNC.RECONVERGENT B0 ;  /* 0x0000000000007941 */ /* 0x000fea0003800200 */
.L_x_158:
        /* <DEDUP_REMOVED lines=77> */
.L_x_161:
[----:B------:R-:W-:Y:S05]  /*7870*/  BSYNC.RECONVERGENT B0 ;  /* 0x0000000000007941 */ /* 0x000fea0003800200 */
.L_x_160:
        /* <DEDUP_REMOVED lines=77> */
.L_x_163:
[----:B------:R-:W-:Y:S05]  /*7d50*/  BSYNC.RECONVERGENT B0 ;  /* 0x0000000000007941 */ /* 0x000fea0003800200 */
.L_x_162:
        /* <DEDUP_REMOVED lines=77> */
.L_x_165:
[----:B------:R-:W-:Y:S05]  /*8230*/  BSYNC.RECONVERGENT B0 ;  /* 0x0000000000007941 */ /* 0x000fea0003800200 */
.L_x_164:
        /* <DEDUP_REMOVED lines=77> */
.L_x_166:
        /* <DEDUP_REMOVED lines=15> */
.L_x_233:


//--------------------- .text._Z16sgemm_vec_transAILi64ELi64ELi16ELi4ELi4EEvPKfS1_Pfiiiff --------------------------
	.section	.text._Z16sgemm_vec_transAILi64ELi64ELi16ELi4ELi4EEvPKfS1_Pfiiiff,"ax",@progbits
	.align	128
        .global         _Z16sgemm_vec_transAILi64ELi64ELi16ELi4ELi4EEvPKfS1_Pfiiiff
        .type           _Z16sgemm_vec_transAILi64ELi64ELi16ELi4ELi4EEvPKfS1_Pfiiiff,@function
        .size           _Z16sgemm_vec_transAILi64ELi64ELi16ELi4ELi4EEvPKfS1_Pfiiiff,(.L_x_234 - _Z16sgemm_vec_transAILi64ELi64ELi16ELi4ELi4EEvPKfS1_Pfiiiff)
        .other          _Z16sgemm_vec_transAILi64ELi64ELi16ELi4ELi4EEvPKfS1_Pfiiiff,@"STO_CUDA_ENTRY STV_DEFAULT"
_Z16sgemm_vec_transAILi64ELi64ELi16ELi4ELi4EEvPKfS1_Pfiiiff:
.text._Z16sgemm_vec_transAILi64ELi64ELi16ELi4ELi4EEvPKfS1_Pfiiiff:
[----:B------:R-:W-:Y:S01]  /*0000*/  LDC R1, c[0x0][0x37c] ;  /* 0x0000df00ff017b82 */ /* 0x000fe20000000800 */
[----:B------:R-:W0:Y:S07]  /*0010*/  S2R R35, SR_TID.Y ;  /* 0x0000000000237919 */ /* 0x000e2e0000002200 */
[----:B------:R-:W1:Y:S01]  /*0020*/  S2UR UR5, SR_CTAID.Y ;  /* 0x00000000000579c3 */ /* 0x000e620000002600 */
[----:B------:R-:W2:Y:S01]  /*0030*/  LDCU UR7, c[0x0][0x39c] ;  /* 0x00007380ff0777ac */ /* 0x000ea20008000800 */
[----:B------:R-:W-:Y:S01]  /*0040*/  HFMA2 R51, -RZ, RZ, 0, 0 ;  /* 0x00000000ff337431 */ /* 0x000fe200000001ff */
[----:B------:R-:W3:Y:S01]  /*0050*/  S2R R0, SR_TID.X ;  /* 0x0000000000007919 */ /* 0x000ee20000002100 */
[----:B------:R-:W-:Y:S01]  /*0060*/  CS2R R46, SRZ ;  /* 0x00000000002e7805 */ /* 0x000fe2000001ff00 */
[----:B------:R-:W4:Y:S01]  /*0070*/  LDCU UR4, c[0x0][0x360] ;  /* 0x00006c00ff0477ac */ /* 0x000f220008000800 */
[----:B------:R-:W-:-:S02]  /*0080*/  CS2R R42, SRZ ;  /* 0x00000000002a7805 */ /* 0x000fc4000001ff00 */
[----:B------:R-:W-:Y:S01]  /*0090*/  CS2R R44, SRZ ;  /* 0x00000000002c7805 */ /* 0x000fe2000001ff00 */
[----:B------:R-:W5:Y:S01]  /*00a0*/  S2UR UR6, SR_CTAID.X ;  /* 0x00000000000679c3 */ /* 0x000f620000002500 */
[----:B------:R-:W-:Y:S02]  /*00b0*/  CS2R R40, SRZ ;  /* 0x0000000000287805 */ /* 0x000fe4000001ff00 */
[----:B------:R-:W-:Y:S02]  /*00c0*/  CS2R R22, SRZ ;  /* 0x0000000000167805 */ /* 0x000fe4000001ff00 */
[----:B------:R-:W-:Y:S02]  /*00d0*/  CS2R R20, SRZ ;  /* 0x0000000000147805 */ /* 0x000fe4000001ff00 */
[----:B------:R-:W-:Y:S02]  /*00e0*/  CS2R R48, SRZ ;  /* 0x0000000000307805 */ /* 0x000fe4000001ff00 */
[----:B------:R-:W-:Y:S01]  /*00f0*/  MOV R39, RZ ;  /* 0x000000ff00277202 */ /* 0x000fe20000000f00 */
[----:B------:R-:W3:Y:S01]  /*0100*/  LDCU.64 UR10, c[0x0][0x358] ;  /* 0x00006b00ff0a77ac */ /* 0x000ee20008000a00 */
[----:B------:R-:W4:Y:S01]  /*0110*/  LDC R36, c[0x0][0x364] ;  /* 0x0000d900ff247b82 */ /* 0x000f220000000800 */
[----:B--2---:R-:W-:-:S02]  /*0120*/  UISETP.GE.AND UP0, UPT, UR7, 0x1, UPT ;  /* 0x000000010700788c */ /* 0x004fc4000bf06270 */
[----:B-1----:R-:W-:-:S06]  /*0130*/  USHF.L.U32 UR5, UR5, 0x6, URZ ;  /* 0x0000000605057899 */ /* 0x002fcc00080006ff */
[----:B0-----:R-:W-:Y:S01]  /*0140*/  LEA R34, R35, UR5, 0x2 ;  /* 0x0000000523227c11 */ /* 0x001fe2000f8e10ff */
[----:B-----5:R-:W-:-:S06]  /*0150*/  USHF.L.U32 UR6, UR6, 0x6, URZ ;  /* 0x0000000606067899 */ /* 0x020fcc00080006ff */
[----:B---3--:R-:W-:Y:S01]  /*0160*/  LEA R33, R0, UR6, 0x2 ;  /* 0x0000000600217c11 */ /* 0x008fe2000f8e10ff */
[----:B------:R-:W-:Y:S06]  /*0170*/  BRA.U !UP0, `(.L_x_167) ;  /* 0x0000002908c47547 */ /* 0x000fec000b800000 */
[----:B----4-:R-:W-:Y:S01]  /*0180*/  IMAD R36, R36, UR4, RZ ;  /* 0x0000000424247c24 */ /* 0x010fe2000f8e02ff */
[----:B------:R-:W0:Y:S01]  /*0190*/  S2UR UR7, SR_CgaCtaId ;  /* 0x00000000000779c3 */ /* 0x000e220000008800 */
[----:B------:R-:W-:Y:S01]  /*01a0*/  IMAD R35, R35, UR4, R0 ;  /* 0x0000000423237c24 */ /* 0x000fe2000f8e0200 */
[----:B------:R-:W-:Y:S01]  /*01b0*/  UMOV UR4, 0x400 ;  /* 0x0000040000047882 */ /* 0x000fe20000000000 */
[----:B------:R-:W1:Y:S01]  /*01c0*/  I2F.U32.RP R4, R36 ;  /* 0x0000002400047306 */ /* 0x000e620000209000 */
[----:B------:R-:W-:Y:S01]  /*01d0*/  IADD3 R7, PT, PT, RZ, -R36, RZ ;  /* 0x80000024ff077210 */ /* 0x000fe20007ffe0ff */
[----:B------:R-:W2:Y:S01]  /*01e0*/  LDCU UR9, c[0x0][0x3a0] ;  /* 0x00007400ff0977ac */ /* 0x000ea20008000800 */
[C---:B------:R-:W-:Y:S02]  /*01f0*/  IADD3 R5, PT, PT, R36.reuse, R35, RZ ;  /* 0x0000002324057210 */ /* 0x040fe40007ffe0ff */
[----:B------:R-:W-:Y:S02]  /*0200*/  ISETP.NE.U32.AND P2, PT, R36, RZ, PT ;  /* 0x000000ff2400720c */ /* 0x000fe40003f45070 */
[----:B------:R-:W-:-:S02]  /*0210*/  ISETP.GE.U32.AND P0, PT, R5, 0x100, PT ;  /* 0x000001000500780c */ /* 0x000fc40003f06070 */
[C---:B------:R-:W-:Y:S02]  /*0220*/  VIMNMX.U32 R0, PT, PT, R5.reuse, 0x100, !PT ;  /* 0x0000010005007848 */ /* 0x040fe40007fe0000 */
[----:B------:R-:W-:Y:S02]  /*0230*/  SEL R32, RZ, 0x1, P0 ;  /* 0x00000001ff207807 */ /* 0x000fe40000000000 */
[C---:B------:R-:W-:Y:S01]  /*0240*/  LOP3.LUT R11, R5.reuse, 0xfffffffc, RZ, 0xc0, !PT ;  /* 0xfffffffc050b7812 */ /* 0x040fe200078ec0ff */
[----:B-1----:R-:W1:Y:S01]  /*0250*/  MUFU.RCP R4, R4 ;  /* 0x0000000400047308 */ /* 0x002e620000001000 */
[----:B------:R-:W-:Y:S02]  /*0260*/  SHF.R.U32.HI R8, RZ, 0x4, R5 ;  /* 0x00000004ff087819 */ /* 0x000fe40000011605 */
[----:B------:R-:W-:Y:S02]  /*0270*/  SHF.L.U32 R10, R5, 0x4, RZ ;  /* 0x00000004050a7819 */ /* 0x000fe400000006ff */
[----:B------:R-:W-:Y:S01]  /*0280*/  MOV R46, RZ ;  /* 0x000000ff002e7202 */ /* 0x000fe20000000f00 */
[----:B0-----:R-:W-:-:S02]  /*0290*/  ULEA UR8, UR7, UR4, 0x18 ;  /* 0x0000000407087291 */ /* 0x001fc4000f8ec0ff */
[----:B------:R-:W-:-:S04]  /*02a0*/  UIADD3 UR4, UPT, UPT, UR4, 0x1000, URZ ;  /* 0x0000100004047890 */ /* 0x000fc8000fffe0ff */
[----:B------:R-:W-:Y:S01]  /*02b0*/  ULEA UR4, UR7, UR4, 0x18 ;  /* 0x0000000407047291 */ /* 0x000fe2000f8ec0ff */
[----:B-1----:R-:W-:Y:S02]  /*02c0*/  IADD3 R2, PT, PT, R4, 0xffffffe, RZ ;  /* 0x0ffffffe04027810 */ /* 0x002fe40007ffe0ff */
[----:B------:R-:W-:Y:S02]  /*02d0*/  SHF.R.U32.HI R4, RZ, 0x4, R35 ;  /* 0x00000004ff047819 */ /* 0x000fe40000011623 */
[----:B------:R0:W1:Y:S01]  /*02e0*/  F2I.FTZ.U32.TRUNC.NTZ R3, R2 ;  /* 0x0000000200037305 */ /* 0x000062000021f000 */
[----:B------:R-:W-:Y:S02]  /*02f0*/  LEA R8, R8, UR4, 0x8 ;  /* 0x0000000408087c11 */ /* 0x000fe4000f8e40ff */
[----:B------:R-:W-:Y:S01]  /*0300*/  LEA R4, R4, UR4, 0x8 ;  /* 0x0000000404047c11 */ /* 0x000fe2000f8e40ff */
[----:B------:R-:W-:Y:S01]  /*0310*/  UMOV UR4, URZ ;  /* 0x000000ff00047c82 */ /* 0x000fe20008000000 */
[----:B0-----:R-:W-:Y:S01]  /*0320*/  MOV R2, RZ ;  /* 0x000000ff00027202 */ /* 0x001fe20000000f00 */
[----:B-1----:R-:W-:-:S04]  /*0330*/  IMAD R7, R7, R3, RZ ;  /* 0x0000000307077224 */ /* 0x002fc800078e02ff */
[----:B------:R-:W-:Y:S01]  /*0340*/  IMAD.HI.U32 R2, R3, R7, R2 ;  /* 0x0000000703027227 */ /* 0x000fe200078e0002 */
[----:B------:R-:W-:Y:S02]  /*0350*/  IADD3 R3, PT, PT, R0, -R5, -R32 ;  /* 0x8000000500037210 */ /* 0x000fe40007ffe820 */
[----:B------:R-:W-:-:S03]  /*0360*/  LOP3.LUT R7, R35, 0xfffffffc, RZ, 0xc0, !PT ;  /* 0xfffffffc23077812 */ /* 0x000fc600078ec0ff */
[----:B------:R-:W-:Y:S01]  /*0370*/  IMAD.HI.U32 R9, R2, R3, RZ ;  /* 0x0000000302097227 */ /* 0x000fe200078e00ff */
[----:B------:R-:W-:-:S04]  /*0380*/  SHF.L.U32 R2, R35, 0x4, RZ ;  /* 0x0000000423027819 */ /* 0x000fc800000006ff */
[----:B------:R-:W-:Y:S02]  /*0390*/  IADD3 R0, PT, PT, -R9, RZ, RZ ;  /* 0x000000ff09007210 */ /* 0x000fe40007ffe1ff */
[----:B------:R-:W-:-:S03]  /*03a0*/  LOP3.LUT R13, R2, 0xf0, RZ, 0xc0, !PT ;  /* 0x000000f0020d7812 */ /* 0x000fc600078ec0ff */
[----:B------:R-:W-:Y:S01]  /*03b0*/  IMAD R3, R36, R0, R3 ;  /* 0x0000000024037224 */ /* 0x000fe200078e0203 */
[----:B------:R-:W-:Y:S02]  /*03c0*/  SHF.L.U32 R0, R35, 0xa, RZ ;  /* 0x0000000a23007819 */ /* 0x000fe400000006ff */
[----:B------:R-:W-:Y:S02]  /*03d0*/  IADD3 R4, PT, PT, R4, R13, RZ ;  /* 0x0000000d04047210 */ /* 0x000fe40007ffe0ff */
[----:B------:R-:W-:Y:S02]  /*03e0*/  ISETP.GE.U32.AND P0, PT, R3, R36, PT ;  /* 0x000000240300720c */ /* 0x000fe40003f06070 */
[----:B------:R-:W-:Y:S02]  /*03f0*/  LOP3.LUT R0, R0, 0xc00, RZ, 0xc0, !PT ;  /* 0x00000c0000007812 */ /* 0x000fe400078ec0ff */
[----:B------:R-:W-:Y:S02]  /*0400*/  LOP3.LUT R13, R10, 0xf0, RZ, 0xc0, !PT ;  /* 0x000000f00a0d7812 */ /* 0x000fe400078ec0ff */
[----:B------:R-:W-:-:S02]  /*0410*/  IADD3 R7, PT, PT, R7, UR8, R0 ;  /* 0x0000000807077c10 */ /* 0x000fc4000fffe000 */
[----:B------:R-:W-:-:S04]  /*0420*/  SHF.L.U32 R0, R5, 0x2, RZ ;  /* 0x0000000205007819 */ /* 0x000fc800000006ff */
[----:B------:R-:W-:Y:S02]  /*0430*/  LOP3.LUT R2, R0, 0x3c, RZ, 0xc0, !PT ;  /* 0x0000003c00027812 */ /* 0x000fe400078ec0ff */
[----:B------:R-:W-:Y:S02]  /*0440*/  @P0 IADD3 R3, PT, PT, -R36, R3, RZ ;  /* 0x0000000324030210 */ /* 0x000fe40007ffe1ff */
[----:B------:R-:W-:Y:S02]  /*0450*/  IADD3 R2, PT, PT, R2, UR6, RZ ;  /* 0x0000000602027c10 */ /* 0x000fe4000fffe0ff */
[----:B------:R-:W-:Y:S02]  /*0460*/  ISETP.GE.U32.AND P1, PT, R3, R36, PT ;  /* 0x000000240300720c */ /* 0x000fe40003f26070 */
[----:B------:R-:W-:Y:S02]  /*0470*/  SHF.L.U32 R0, R5, 0xa, RZ ;  /* 0x0000000a05007819 */ /* 0x000fe400000006ff */
[----:B------:R-:W-:-:S02]  /*0480*/  IADD3 R6, PT, PT, R2, 0x3, RZ ;  /* 0x0000000302067810 */ /* 0x000fc40007ffe0ff */
[----:B------:R-:W-:Y:S02]  /*0490*/  LOP3.LUT R0, R0, 0xc00, RZ, 0xc0, !PT ;  /* 0x00000c0000007812 */ /* 0x000fe400078ec0ff */
[----:B--2---:R-:W-:Y:S02]  /*04a0*/  ISETP.GE.AND P3, PT, R6, UR9, PT ;  /* 0x0000000906007c0c */ /* 0x004fe4000bf66270 */
[----:B------:R-:W-:Y:S02]  /*04b0*/  IADD3 R6, PT, PT, R36, R5, RZ ;  /* 0x0000000524067210 */ /* 0x000fe40007ffe0ff */
[----:B------:R-:W-:Y:S02]  /*04c0*/  IADD3 R3, PT, PT, R11, UR8, R0 ;  /* 0x000000080b037c10 */ /* 0x000fe4000fffe000 */
[----:B------:R-:W-:Y:S02]  /*04d0*/  @P0 IADD3 R9, PT, PT, R9, 0x1, RZ ;  /* 0x0000000109090810 */ /* 0x000fe40007ffe0ff */
[----:B------:R-:W-:-:S02]  /*04e0*/  SHF.L.U32 R0, R35, 0x2, RZ ;  /* 0x0000000223007819 */ /* 0x000fc400000006ff */
[C---:B------:R-:W-:Y:S02]  /*04f0*/  SHF.L.U32 R5, R6.reuse, 0xa, RZ ;  /* 0x0000000a06057819 */ /* 0x040fe400000006ff */
[----:B------:R-:W-:Y:S02]  /*0500*/  @P1 IADD3 R9, PT, PT, R9, 0x1, RZ ;  /* 0x0000000109091810 */ /* 0x000fe40007ffe0ff */
[----:B------:R-:W-:Y:S02]  /*0510*/  LOP3.LUT R11, R6, 0xfffffffc, RZ, 0xc0, !PT ;  /* 0xfffffffc060b7812 */ /* 0x000fe400078ec0ff */
[----:B------:R-:W-:Y:S02]  /*0520*/  LOP3.LUT R6, R5, 0xc00, RZ, 0xc0, !PT ;  /* 0x00000c0005067812 */ /* 0x000fe400078ec0ff */
[----:B------:R-:W-:Y:S02]  /*0530*/  @!P2 LOP3.LUT R9, RZ, R36, RZ, 0x33, !PT ;  /* 0x00000024ff09a212 */ /* 0x000fe400078e33ff */
[----:B------:R-:W-:-:S02]  /*0540*/  LOP3.LUT R0, R0, 0x3c, RZ, 0xc0, !PT ;  /* 0x0000003c00007812 */ /* 0x000fc400078ec0ff */
[----:B------:R-:W-:Y:S02]  /*0550*/  IADD3 R5, PT, PT, R8, R13, RZ ;  /* 0x0000000d08057210 */ /* 0x000fe40007ffe0ff */
[----:B------:R-:W-:Y:S02]  /*0560*/  IADD3 R6, PT, PT, R11, UR8, R6 ;  /* 0x000000080b067c10 */ /* 0x000fe4000fffe006 */
[----:B------:R-:W-:Y:S02]  /*0570*/  IADD3 R32, PT, PT, R32, R9, RZ ;  /* 0x0000000920207210 */ /* 0x000fe40007ffe0ff */
[----:B------:R-:W-:-:S07]  /*0580*/  IADD3 R0, PT, PT, R0, UR6, RZ ;  /* 0x0000000600007c10 */ /* 0x000fce000fffe0ff */
.L_x_186:
[----:B------:R-:W-:Y:S01]  /*0590*/  ISETP.GT.U32.AND P0, PT, R35, 0xff, PT ;  /* 0x000000ff2300780c */ /* 0x000fe20003f04070 */
[----:B------:R-:W0:Y:S01]  /*05a0*/  LDCU UR9, c[0x0][0x3a0] ;  /* 0x00007400ff0977ac */ /* 0x000e220008000800 */
[----:B------:R-:W-:Y:S01]  /*05b0*/  BSSY.RECONVERGENT B0, `(.L_x_168) ;  /* 0x000013e000007945 */ /* 0x000fe20003800200 */
[----:B------:R-:W1:Y:S01]  /*05c0*/  LDCU UR14, c[0x0][0x39c] ;  /* 0x00007380ff0e77ac */ /* 0x000e620008000800 */
[----:B------:R-:W2:Y:S09]  /*05d0*/  LDCU.64 UR12, c[0x0][0x398] ;  /* 0x00007300ff0c77ac */ /* 0x000eb20008000a00 */
[----:B------:R-:W-:Y:S05]  /*05e0*/  @P0 BRA `(.L_x_169) ;  /* 0x0000001000e80947 */ /* 0x000fea0003800000 */
[----:B------:R-:W-:Y:S01]  /*05f0*/  IADD3 R8, PT, PT, R32, 0x1, RZ ;  /* 0x0000000120087810 */ /* 0x000fe20007ffe0ff */
[----:B------:R-:W-:Y:S01]  /*0600*/  BSSY.RECONVERGENT B1, `(.L_x_170) ;  /* 0x0000041000017945 */ /* 0x000fe20003800200 */
[----:B------:R-:W-:Y:S02]  /*0610*/  MOV R25, R35 ;  /* 0x0000002300197202 */ /* 0x000fe40000000f00 */
[----:B------:R-:W-:-:S04]  /*0620*/  LOP3.LUT R14, R8, 0x3, RZ, 0xc0, !PT ;  /* 0x00000003080e7812 */ /* 0x000fc800078ec0ff */
[----:B------:R-:W-:-:S13]  /*0630*/  ISETP.NE.AND P4, PT, R14, RZ, PT ;  /* 0x000000ff0e00720c */ /* 0x000fda0003f85270 */
[----:B------:R-:W-:Y:S05]  /*0640*/  @!P4 BRA `(.L_x_171) ;  /* 0x0000000000f0c947 */ /* 0x000fea0003800000 */
[----:B------:R-:W3:Y:S01]  /*0650*/  LDC.64 R12, c[0x0][0x398] ;  /* 0x0000e600ff0c7b82 */ /* 0x000ee20000000a00 */
[C---:B------:R-:W-:Y:S01]  /*0660*/  SHF.L.U32 R8, R35.reuse, 0x2, RZ ;  /* 0x0000000223087819 */ /* 0x040fe200000006ff */
[----:B------:R-:W-:Y:S01]  /*0670*/  BSSY.RECONVERGENT B2, `(.L_x_172) ;  /* 0x0000012000027945 */ /* 0x000fe20003800200 */
[----:B------:R-:W-:Y:S02]  /*0680*/  LEA.HI R11, R35, UR5, RZ, 0x1e ;  /* 0x00000005230b7c11 */ /* 0x000fe4000f8ff0ff */
[----:B------:R-:W-:Y:S02]  /*0690*/  LOP3.LUT R8, R8, 0xc, RZ, 0xc0, !PT ;  /* 0x0000000c08087812 */ /* 0x000fe400078ec0ff */
[----:B------:R-:W-:Y:S02]  /*06a0*/  ISETP.NE.AND P1, PT, R14, 0x1, PT ;  /* 0x000000010e00780c */ /* 0x000fe40003f25270 */
[----:B------:R-:W-:Y:S02]  /*06b0*/  IADD3 R10, PT, PT, R8, UR4, RZ ;  /* 0x00000004080a7c10 */ /* 0x000fe4000fffe0ff */
[----:B------:R-:W-:-:S02]  /*06c0*/  IADD3 R25, PT, PT, R36, R35, RZ ;  /* 0x0000002324197210 */ /* 0x000fc40007ffe0ff */
[----:B------:R-:W-:-:S04]  /*06d0*/  IADD3 R8, PT, PT, R10, 0x3, RZ ;  /* 0x000000030a087810 */ /* 0x000fc80007ffe0ff */
[----:B---3--:R-:W-:-:S04]  /*06e0*/  ISETP.GE.AND P0, PT, R8, R13, PT ;  /* 0x0000000d0800720c */ /* 0x008fc80003f06270 */
[----:B------:R-:W-:-:S13]  /*06f0*/  ISETP.GE.OR P0, PT, R11, R12, P0 ;  /* 0x0000000c0b00720c */ /* 0x000fda0000706670 */
[----:B------:R-:W-:Y:S05]  /*0700*/  @P0 BRA `(.L_x_173) ;  /* 0x0000000000200947 */ /* 0x000fea0003800000 */
[----:B------:R-:W3:Y:S01]  /*0710*/  LDC.64 R8, c[0x0][0x380] ;  /* 0x0000e000ff087b82 */ /* 0x000ee20000000a00 */
[----:B------:R-:W-:-:S04]  /*0720*/  IMAD R11, R11, R13, R10 ;  /* 0x0000000d0b0b7224 */ /* 0x000fc800078e020a */
[----:B---3--:R-:W-:-:S06]  /*0730*/  IMAD.WIDE.U32 R8, R11, 0x4, R8 ;  /* 0x000000040b087825 */ /* 0x008fcc00078e0008 */
[----:B------:R-:W3:Y:S04]  /*0740*/  LDG.E.128.CONSTANT R8, desc[UR10][R8.64] ;  /* 0x0000000a08087981 */ /* 0x000ee8000c1e9d00 */
[----:B---3--:R3:W-:Y:S04]  /*0750*/  STS [R7], R8 ;  /* 0x0000000807007388 */ /* 0x0087e80000000800 */
[----:B------:R3:W-:Y:S04]  /*0760*/  STS [R7+0x100], R9 ;  /* 0x0001000907007388 */ /* 0x0007e80000000800 */
[----:B------:R3:W-:Y:S04]  /*0770*/  STS [R7+0x200], R10 ;  /* 0x0002000a07007388 */ /* 0x0007e80000000800 */
[----:B------:R3:W-:Y:S02]  /*0780*/  STS [R7+0x300], R11 ;  /* 0x0003000b07007388 */ /* 0x0007e40000000800 */
.L_x_173:
[----:B012---:R-:W-:Y:S05]  /*0790*/  BSYNC.RECONVERGENT B2 ;  /* 0x0000000000027941 */ /* 0x007fea0003800200 */
.L_x_172:
[----:B------:R-:W-:Y:S05]  /*07a0*/  @!P1 BRA `(.L_x_171) ;  /* 0x0000000000989947 */ /* 0x000fea0003800000 */
[C---:B---3--:R-:W-:Y:S01]  /*07b0*/  SHF.L.U32 R8, R25.reuse, 0x2, RZ ;  /* 0x0000000219087819 */ /* 0x048fe200000006ff */
[----:B------:R-:W-:Y:S01]  /*07c0*/  BSSY.RECONVERGENT B2, `(.L_x_174) ;  /* 0x0000012000027945 */ /* 0x000fe20003800200 */
[----:B------:R-:W-:Y:S02]  /*07d0*/  LEA.HI R11, R25, UR5, RZ, 0x1e ;  /* 0x00000005190b7c11 */ /* 0x000fe4000f8ff0ff */
[----:B------:R-:W-:Y:S02]  /*07e0*/  LOP3.LUT R8, R8, 0xc, RZ, 0xc0, !PT ;  /* 0x0000000c08087812 */ /* 0x000fe400078ec0ff */
[----:B------:R-:W-:Y:S02]  /*07f0*/  ISETP.NE.AND P1, PT, R14, 0x2, PT ;  /* 0x000000020e00780c */ /* 0x000fe40003f25270 */
[----:B------:R-:W-:Y:S02]  /*0800*/  IADD3 R10, PT, PT, R8, UR4, RZ ;  /* 0x00000004080a7c10 */ /* 0x000fe4000fffe0ff */
[----:B------:R-:W-:-:S02]  /*0810*/  IADD3 R25, PT, PT, R36, R25, RZ ;  /* 0x0000001924197210 */ /* 0x000fc40007ffe0ff */
        /* <DEDUP_REMOVED lines=12> */
.L_x_175:
[----:B------:R-:W-:Y:S05]  /*08e0*/  BSYNC.RECONVERGENT B2 ;  /* 0x0000000000027941 */ /* 0x000fea0003800200 */
.L_x_174:
[----:B------:R-:W-:Y:S05]  /*08f0*/  @!P1 BRA `(.L_x_171) ;  /* 0x0000000000449947 */ /* 0x000fea0003800000 */
[C---:B0-----:R-:W-:Y:S02]  /*0900*/  SHF.L.U32 R8, R25.reuse, 0x2, RZ ;  /* 0x0000000219087819 */ /* 0x041fe400000006ff */
[----:B------:R-:W-:Y:S02]  /*0910*/  LEA.HI R11, R25, UR5, RZ, 0x1e ;  /* 0x00000005190b7c11 */ /* 0x000fe4000f8ff0ff */
[----:B------:R-:W-:Y:S02]  /*0920*/  LOP3.LUT R8, R8, 0xc, RZ, 0xc0, !PT ;  /* 0x0000000c08087812 */ /* 0x000fe400078ec0ff */
[----:B------:R-:W-:Y:S02]  /*0930*/  IADD3 R25, PT, PT, R36, R25, RZ ;  /* 0x0000001924197210 */ /* 0x000fe40007ffe0ff */
        /* <DEDUP_REMOVED lines=13> */
.L_x_171:
[----:B012---:R-:W-:Y:S05]  /*0a10*/  BSYNC.RECONVERGENT B1 ;  /* 0x0000000000017941 */ /* 0x007fea0003800200 */
.L_x_170:
        /* <DEDUP_REMOVED lines=10> */
.L_x_178:
[----:B------:R-:W-:Y:S02]  /*0ac0*/  LOP3.LUT R17, R37, 0xc, RZ, 0xc0, !PT ;  /* 0x0000000c25117812 */ /* 0x000fe400078ec0ff */
[----:B------:R-:W-:Y:S02]  /*0ad0*/  SHF.R.U32.HI R16, RZ, 0x2, R25 ;  /* 0x00000002ff107819 */ /* 0x000fe40000011619 */
[----:B---34-:R-:W-:Y:S02]  /*0ae0*/  IADD3 R10, PT, PT, R17, UR4, RZ ;  /* 0x00000004110a7c10 */ /* 0x018fe4000fffe0ff */
[----:B------:R-:W-:Y:S02]  /*0af0*/  IADD3 R13, PT, PT, R16, UR5, RZ ;  /* 0x00000005100d7c10 */ /* 0x000fe4000fffe0ff */
[----:B------:R-:W-:-:S04]  /*0b00*/  IADD3 R8, PT, PT, R10, 0x3, RZ ;  /* 0x000000030a087810 */ /* 0x000fc80007ffe0ff */
[----:B------:R-:W-:-:S04]  /*0b10*/  ISETP.GE.AND P0, PT, R8, UR13, PT ;  /* 0x0000000d08007c0c */ /* 0x000fc8000bf06270 */
[----:B------:R-:W-:-:S13]  /*0b20*/  ISETP.GE.OR P0, PT, R13, UR12, P0 ;  /* 0x0000000c0d007c0c */ /* 0x000fda0008706670 */
[----:B------:R-:W0:Y:S01]  /*0b30*/  @!P0 LDC.64 R8, c[0x0][0x380] ;  /* 0x0000e000ff088b82 */ /* 0x000e220000000a00 */
[----:B------:R-:W-:-:S04]  /*0b40*/  @!P0 IMAD R13, R13, UR13, R10 ;  /* 0x0000000d0d0d8c24 */ /* 0x000fc8000f8e020a */
[----:B0-----:R-:W-:-:S06]  /*0b50*/  @!P0 IMAD.WIDE.U32 R12, R13, 0x4, R8 ;  /* 0x000000040d0c8825 */ /* 0x001fcc00078e0008 */
[----:B------:R-:W2:Y:S01]  /*0b60*/  @!P0 LDG.E.128.CONSTANT R12, desc[UR10][R12.64] ;  /* 0x0000000a0c0c8981 */ /* 0x000ea2000c1e9d00 */
[----:B------:R-:W-:Y:S02]  /*0b70*/  LOP3.LUT R18, R26, 0xc, RZ, 0xc0, !PT ;  /* 0x0000000c1a127812 */ /* 0x000fe400078ec0ff */
[----:B------:R-:W-:Y:S01]  /*0b80*/  SHF.R.U32.HI R30, RZ, 0x2, R29 ;  /* 0x00000002ff1e7819 */ /* 0x000fe2000001161d */
[----:B------:R-:W0:Y:S01]  /*0b90*/  @!P0 S2R R28, SR_CgaCtaId ;  /* 0x00000000001c8919 */ /* 0x000e220000008800 */
[----:B------:R-:W-:Y:S02]  /*0ba0*/  IADD3 R10, PT, PT, R18, UR4, RZ ;  /* 0x00000004120a7c10 */ /* 0x000fe4000fffe0ff */
[----:B------:R-:W-:Y:S02]  /*0bb0*/  IADD3 R11, PT, PT, R30, UR5, RZ ;  /* 0x000000051e0b7c10 */ /* 0x000fe4000fffe0ff */
[----:B------:R-:W-:-:S04]  /*0bc0*/  IADD3 R8, PT, PT, R10, 0x3, RZ ;  /* 0x000000030a087810 */ /* 0x000fc80007ffe0ff */
[----:B------:R-:W-:Y:S02]  /*0bd0*/  ISETP.GE.AND P1, PT, R8, UR13, PT ;  /* 0x0000000d08007c0c */ /* 0x000fe4000bf26270 */
[----:B------:R-:W-:Y:S02]  /*0be0*/  @!P0 MOV R19, 0x400 ;  /* 0x0000040000138802 */ /* 0x000fe40000000f00 */
[----:B------:R-:W-:Y:S02]  /*0bf0*/  ISETP.GE.OR P1, PT, R11, UR12, P1 ;  /* 0x0000000c0b007c0c */ /* 0x000fe40008f26670 */
[----:B------:R-:W-:Y:S02]  /*0c00*/  SHF.R.U32.HI R50, RZ, 0x2, R27 ;  /* 0x00000002ff327819 */ /* 0x000fe4000001161b */
[----:B0-----:R-:W-:-:S09]  /*0c10*/  @!P0 LEA R28, R28, R19, 0x18 ;  /* 0x000000131c1c8211 */ /* 0x001fd200078ec0ff */
[----:B------:R-:W0:Y:S01]  /*0c20*/  @!P1 S2R R38, SR_CgaCtaId ;  /* 0x0000000000269919 */ /* 0x000e220000008800 */
[----:B------:R-:W-:Y:S01]  /*0c30*/  LOP3.LUT R19, R31, 0xc, RZ, 0xc0, !PT ;  /* 0x0000000c1f137812 */ /* 0x000fe200078ec0ff */
[----:B------:R-:W1:Y:S01]  /*0c40*/  @!P1 LDC.64 R8, c[0x0][0x380] ;  /* 0x0000e000ff089b82 */ /* 0x000e620000000a00 */
[----:B------:R-:W-:Y:S01]  /*0c50*/  @!P0 LEA R17, R17, R28, 0x8 ;  /* 0x0000001c11118211 */ /* 0x000fe200078e40ff */
[----:B------:R-:W-:-:S03]  /*0c60*/  @!P1 IMAD R11, R11, UR13, R10 ;  /* 0x0000000d0b0b9c24 */ /* 0x000fc6000f8e020a */
[----:B------:R-:W-:Y:S02]  /*0c70*/  @!P0 LEA R16, R16, R17, 0x2 ;  /* 0x0000001110108211 */ /* 0x000fe400078e10ff */
[----:B------:R-:W-:-:S04]  /*0c80*/  IADD3 R17, PT, PT, R19, UR4, RZ ;  /* 0x0000000413117c10 */ /* 0x000fc8000fffe0ff */
[----:B------:R-:W-:-:S04]  /*0c90*/  IADD3 R28, PT, PT, R17, 0x3, RZ ;  /* 0x00000003111c7810 */ /* 0x000fc80007ffe0ff */
[----:B------:R-:W-:Y:S02]  /*0ca0*/  ISETP.GE.AND P2, PT, R28, UR13, PT ;  /* 0x0000000d1c007c0c */ /* 0x000fe4000bf46270 */
[----:B------:R-:W-:-:S04]  /*0cb0*/  IADD3 R28, PT, PT, R50, UR5, RZ ;  /* 0x00000005321c7c10 */ /* 0x000fc8000fffe0ff */
[----:B------:R-:W-:Y:S01]  /*0cc0*/  ISETP.GE.OR P2, PT, R28, UR12, P2 ;  /* 0x0000000c1c007c0c */ /* 0x000fe20009746670 */
[----:B-1----:R-:W-:-:S06]  /*0cd0*/  @!P1 IMAD.WIDE.U32 R8, R11, 0x4, R8 ;  /* 0x000000040b089825 */ /* 0x002fcc00078e0008 */
[----:B------:R-:W3:Y:S06]  /*0ce0*/  @!P1 LDG.E.128.CONSTANT R8, desc[UR10][R8.64] ;  /* 0x0000000a08089981 */ /* 0x000eec000c1e9d00 */
[----:B------:R-:W-:Y:S01]  /*0cf0*/  @!P2 IMAD R17, R28, UR13, R17 ;  /* 0x0000000d1c11ac24 */ /* 0x000fe2000f8e0211 */
[----:B------:R-:W-:-:S04]  /*0d00*/  LOP3.LUT R28, R53, 0xc, RZ, 0xc0, !PT ;  /* 0x0000000c351c7812 */ /* 0x000fc800078ec0ff */
[----:B------:R-:W-:Y:S01]  /*0d10*/  IADD3 R52, PT, PT, R28, UR4, RZ ;  /* 0x000000041c347c10 */ /* 0x000fe2000fffe0ff */
[----:B--2---:R1:W-:Y:S04]  /*0d20*/  @!P0 STS [R16], R12 ;  /* 0x0000000c10008388 */ /* 0x0043e80000000800 */
[----:B------:R2:W-:Y:S04]  /*0d30*/  @!P0 STS [R16+0x100], R13 ;  /* 0x0001000d10008388 */ /* 0x0005e80000000800 */
[----:B------:R-:W-:Y:S01]  /*0d40*/  @!P0 STS [R16+0x200], R14 ;  /* 0x0002000e10008388 */ /* 0x000fe20000000800 */
[----:B-1----:R-:W1:Y:S01]  /*0d50*/  @!P2 S2R R12, SR_CgaCtaId ;  /* 0x00000000000ca919 */ /* 0x002e620000008800 */
[----:B--2---:R-:W-:-:S02]  /*0d60*/  @!P1 MOV R13, 0x400 ;  /* 0x00000400000d9802 */ /* 0x004fc40000000f00 */
[----:B------:R2:W-:Y:S02]  /*0d70*/  @!P0 STS [R16+0x300], R15 ;  /* 0x0003000f10008388 */ /* 0x0005e40000000800 */
[----:B0-----:R-:W-:Y:S02]  /*0d80*/  @!P1 LEA R13, R38, R13, 0x18 ;  /* 0x0000000d260d9211 */ /* 0x001fe400078ec0ff */
[----:B------:R-:W-:Y:S02]  /*0d90*/  SHF.R.U32.HI R38, RZ, 0x2, R24 ;  /* 0x00000002ff267819 */ /* 0x000fe40000011618 */
[----:B------:R-:W-:Y:S02]  /*0da0*/  @!P1 LEA R13, R18, R13, 0x8 ;  /* 0x0000000d120d9211 */ /* 0x000fe400078e40ff */
[----:B------:R-:W-:Y:S02]  /*0db0*/  IADD3 R18, PT, PT, R52, 0x3, RZ ;  /* 0x0000000334127810 */ /* 0x000fe40007ffe0ff */
[----:B--2---:R-:W-:-:S02]  /*0dc0*/  IADD3 R15, PT, PT, R38, UR5, RZ ;  /* 0x00000005260f7c10 */ /* 0x004fc4000fffe0ff */
[----:B------:R-:W-:Y:S02]  /*0dd0*/  ISETP.GE.AND P0, PT, R18, UR13, PT ;  /* 0x0000000d12007c0c */ /* 0x000fe4000bf06270 */
[----:B------:R-:W-:Y:S02]  /*0de0*/  @!P2 MOV R14, 0x400 ;  /* 0x00000400000ea802 */ /* 0x000fe40000000f00 */
[----:B------:R-:W-:Y:S02]  /*0df0*/  ISETP.GE.OR P0, PT, R15, UR12, P0 ;  /* 0x0000000c0f007c0c */ /* 0x000fe40008706670 */
[----:B------:R-:W-:Y:S02]  /*0e00*/  @!P1 LEA R30, R30, R13, 0x2 ;  /* 0x0000000d1e1e9211 */ /* 0x000fe400078e10ff */
[----:B-1----:R-:W-:-:S09]  /*0e10*/  @!P2 LEA R12, R12, R14, 0x18 ;  /* 0x0000000e0c0ca211 */ /* 0x002fd200078ec0ff */
[----:B------:R-:W0:Y:S01]  /*0e20*/  @!P0 S2R R16, SR_CgaCtaId ;  /* 0x0000000000108919 */ /* 0x000e220000008800 */
[----:B------:R-:W-:Y:S01]  /*0e30*/  @!P0 MOV R14, 0x400 ;  /* 0x00000400000e8802 */ /* 0x000fe20000000f00 */
[----:B------:R-:W-:Y:S01]  /*0e40*/  @!P0 IMAD R15, R15, UR13, R52 ;  /* 0x0000000d0f0f8c24 */ /* 0x000fe2000f8e0234 */
[----:B------:R-:W-:Y:S02]  /*0e50*/  @!P2 LEA R19, R19, R12, 0x8 ;  /* 0x0000000c1313a211 */ /* 0x000fe400078e40ff */
[----:B------:R-:W1:Y:S02]  /*0e60*/  @!P2 LDC.64 R12, c[0x0][0x380] ;  /* 0x0000e000ff0cab82 */ /* 0x000e640000000a00 */
[----:B------:R-:W-:Y:S02]  /*0e70*/  @!P2 LEA R50, R50, R19, 0x2 ;  /* 0x000000133232a211 */ /* 0x000fe400078e10ff */
[----:B------:R-:W-:Y:S01]  /*0e80*/  IADD3 R25, PT, PT, R36, R25, R36 ;  /* 0x0000001924197210 */ /* 0x000fe20007ffe024 */
[----:B---3--:R2:W-:Y:S04]  /*0e90*/  @!P1 STS [R30], R8 ;  /* 0x000000081e009388 */ /* 0x0085e80000000800 */
[----:B------:R2:W-:Y:S01]  /*0ea0*/  @!P1 STS [R30+0x100], R9 ;  /* 0x000100091e009388 */ /* 0x0005e20000000800 */
[----:B-1----:R-:W-:Y:S01]  /*0eb0*/  @!P2 IMAD.WIDE.U32 R12, R17, 0x4, R12 ;  /* 0x00000004110ca825 */ /* 0x002fe200078e000c */
[----:B0-----:R-:W-:-:S04]  /*0ec0*/  @!P0 LEA R17, R16, R14, 0x18 ;  /* 0x0000000e10118211 */ /* 0x001fc800078ec0ff */
[----:B------:R-:W-:Y:S02]  /*0ed0*/  @!P0 LEA R28, R28, R17, 0x8 ;  /* 0x000000111c1c8211 */ /* 0x000fe400078e40ff */
[----:B------:R-:W0:Y:S02]  /*0ee0*/  @!P0 LDC.64 R16, c[0x0][0x380] ;  /* 0x0000e000ff108b82 */ /* 0x000e240000000a00 */
[----:B0-----:R-:W-:Y:S02]  /*0ef0*/  @!P0 IMAD.WIDE.U32 R16, R15, 0x4, R16 ;  /* 0x000000040f108825 */ /* 0x001fe400078e0010 */
[----:B------:R-:W3:Y:S04]  /*0f00*/  @!P2 LDG.E.128.CONSTANT R12, desc[UR10][R12.64] ;  /* 0x0000000a0c0ca981 */ /* 0x000ee8000c1e9d00 */
[----:B------:R-:W4:Y:S01]  /*0f10*/  @!P0 LDG.E.128.CONSTANT R16, desc[UR10][R16.64] ;  /* 0x0000000a10108981 */ /* 0x000f22000c1e9d00 */
[----:B------:R-:W-:-:S02]  /*0f20*/  @!P0 LEA R28, R38, R28, 0x2 ;  /* 0x0000001c261c8211 */ /* 0x000fc400078e10ff */
[C---:B------:R-:W-:Y:S01]  /*0f30*/  IADD3 R25, PT, PT, R36.reuse, R25, R36 ;  /* 0x0000001924197210 */ /* 0x040fe20007ffe024 */
[----:B------:R2:W-:Y:S01]  /*0f40*/  @!P1 STS [R30+0x200], R10 ;  /* 0x0002000a1e009388 */ /* 0x0005e20000000800 */
[C---:B------:R-:W-:Y:S02]  /*0f50*/  LEA R27, R36.reuse, R27, 0x2 ;  /* 0x0000001b241b7211 */ /* 0x040fe400078e10ff */
[C---:B------:R-:W-:Y:S01]  /*0f60*/  LEA R31, R36.reuse, R31, 0x4 ;  /* 0x0000001f241f7211 */ /* 0x040fe200078e20ff */
[----:B------:R2:W-:Y:S01]  /*0f70*/  @!P1 STS [R30+0x300], R11 ;  /* 0x0003000b1e009388 */ /* 0x0005e20000000800 */
[C---:B------:R-:W-:Y:S02]  /*0f80*/  LEA R24, R36.reuse, R24, 0x2 ;  /* 0x0000001824187211 */ /* 0x040fe400078e10ff */
[C---:B------:R-:W-:Y:S02]  /*0f90*/  LEA R53, R36.reuse, R53, 0x4 ;  /* 0x0000003524357211 */ /* 0x040fe400078e20ff */
[----:B------:R-:W-:-:S02]  /*0fa0*/  LEA R26, R36, R26, 0x4 ;  /* 0x0000001a241a7211 */ /* 0x000fc400078e20ff */
[C---:B------:R-:W-:Y:S02]  /*0fb0*/  LEA R29, R36.reuse, R29, 0x2 ;  /* 0x0000001d241d7211 */ /* 0x040fe400078e10ff */
[----:B------:R-:W-:Y:S01]  /*0fc0*/  LEA R37, R36, R37, 0x4 ;  /* 0x0000002524257211 */ /* 0x000fe200078e20ff */
        /* <DEDUP_REMOVED lines=8> */
[----:B------:R-:W-:-:S13]  /*1050*/  ISETP.GE.U32.AND P0, PT, R25, 0x100, PT ;  /* 0x000001001900780c */ /* 0x000fda0003f06070 */
[----:B--2---:R-:W-:Y:S05]  /*1060*/  @!P0 BRA `(.L_x_178) ;  /* 0xfffffff800948947 */ /* 0x004fea000383ffff */
.L_x_177:
[----:B------:R-:W-:Y:S05]  /*1070*/  BSYNC.RECONVERGENT B1 ;  /* 0x0000000000017941 */ /* 0x000fea0003800200 */
.L_x_176:
[----:B------:R-:W-:Y:S01]  /*1080*/  BSSY.RECONVERGENT B1, `(.L_x_179) ;  /* 0x000003d000017945 */ /* 0x000fe20003800200 */
[----:B------:R-:W-:-:S03]  /*1090*/  MOV R25, R35 ;  /* 0x0000002300197202 */ /* 0x000fc60000000f00 */
[----:B------:R-:W-:Y:S05]  /*10a0*/  @!P4 BRA `(.L_x_180) ;  /* 0x0000000000e8c947 */ /* 0x000fea0003800000 */
[----:B------:R-:W0:Y:S01]  /*10b0*/  LDC R13, c[0x0][0x3a0] ;  /* 0x0000e800ff0d7b82 */ /* 0x000e220000000800 */
[----:B---34-:R-:W-:Y:S01]  /*10c0*/  IADD3 R8, PT, PT, R0, 0x3, RZ ;  /* 0x0000000300087810 */ /* 0x018fe20007ffe0ff */
[----:B------:R-:W-:Y:S01]  /*10d0*/  BSSY.RECONVERGENT B2, `(.L_x_181) ;  /* 0x0000010000027945 */ /* 0x000fe20003800200 */
[----:B------:R-:W-:Y:S02]  /*10e0*/  SHF.R.U32.HI R11, RZ, 0x4, R35 ;  /* 0x00000004ff0b7819 */ /* 0x000fe40000011623 */
[----:B------:R-:W-:Y:S02]  /*10f0*/  IADD3 R9, PT, PT, R32, 0x1, RZ ;  /* 0x0000000120097810 */ /* 0x000fe40007ffe0ff */
[----:B------:R-:W-:Y:S01]  /*1100*/  IADD3 R11, PT, PT, R11, UR4, RZ ;  /* 0x000000040b0b7c10 */ /* 0x000fe2000fffe0ff */
[----:B------:R-:W1:Y:S01]  /*1110*/  LDC R12, c[0x0][0x39c] ;  /* 0x0000e700ff0c7b82 */ /* 0x000e620000000800 */
[----:B------:R-:W-:Y:S02]  /*1120*/  LOP3.LUT R14, R9, 0x3, RZ, 0xc0, !PT ;  /* 0x00000003090e7812 */ /* 0x000fe400078ec0ff */
[----:B------:R-:W-:-:S02]  /*1130*/  IADD3 R25, PT, PT, R36, R35, RZ ;  /* 0x0000002324197210 */ /* 0x000fc40007ffe0ff */
[----:B------:R-:W-:Y:S02]  /*1140*/  ISETP.NE.AND P1, PT, R14, 0x1, PT ;  /* 0x000000010e00780c */ /* 0x000fe40003f25270 */
        /* <DEDUP_REMOVED lines=8> */
.L_x_182:
[----:B------:R-:W-:Y:S05]  /*11d0*/  BSYNC.RECONVERGENT B2 ;  /* 0x0000000000027941 */ /* 0x000fea0003800200 */
.L_x_181:
[----:B------:R-:W-:Y:S05]  /*11e0*/  @!P1 BRA `(.L_x_180) ;  /* 0x0000000000989947 */ /* 0x000fea0003800000 */
[----:B0-----:R-:W-:Y:S01]  /*11f0*/  SHF.R.U32.HI R11, RZ, 0x4, R25 ;  /* 0x00000004ff0b7819 */ /* 0x001fe20000011619 */
[----:B------:R-:W-:Y:S01]  /*1200*/  BSSY.RECONVERGENT B2, `(.L_x_183) ;  /* 0x000000b000027945 */ /* 0x000fe20003800200 */
[----:B------:R-:W-:Y:S02]  /*1210*/  ISETP.NE.AND P1, PT, R14, 0x2, PT ;  /* 0x000000020e00780c */ /* 0x000fe40003f25270 */
[----:B------:R-:W-:Y:S02]  /*1220*/  IADD3 R11, PT, PT, R11, UR4, RZ ;  /* 0x000000040b0b7c10 */ /* 0x000fe4000fffe0ff */
[----:B------:R-:W-:Y:S02]  /*1230*/  IADD3 R15, PT, PT, R36, R25, RZ ;  /* 0x00000019240f7210 */ /* 0x000fe40007ffe0ff */
[----:B------:R-:W-:-:S13]  /*1240*/  ISETP.GE.OR P0, PT, R11, R12, P3 ;  /* 0x0000000c0b00720c */ /* 0x000fda0001f06670 */
[----:B------:R-:W-:Y:S05]  /*1250*/  @P0 BRA `(.L_x_184) ;  /* 0x0000000000140947 */ /* 0x000fea0003800000 */
[----:B------:R-:W0:Y:S01]  /*1260*/  LDC.64 R8, c[0x0][0x388] ;  /* 0x0000e200ff087b82 */ /* 0x000e220000000a00 */
[----:B------:R-:W-:-:S04]  /*1270*/  IMAD R11, R11, R13, R2 ;  /* 0x0000000d0b0b7224 */ /* 0x000fc800078e0202 */
[----:B0-----:R-:W-:-:S06]  /*1280*/  IMAD.WIDE R8, R11, 0x4, R8 ;  /* 0x000000040b087825 */ /* 0x001fcc00078e0208 */
[----:B------:R-:W2:Y:S04]  /*1290*/  LDG.E.128.CONSTANT R8, desc[UR10][R8.64] ;  /* 0x0000000a08087981 */ /* 0x000ea8000c1e9d00 */
[----:B--2---:R0:W-:Y:S02]  /*12a0*/  STS.128 [R5], R8 ;  /* 0x0000000805007388 */ /* 0x0041e40000000c00 */
.L_x_184:
[----:B------:R-:W-:Y:S05]  /*12b0*/  BSYNC.RECONVERGENT B2 ;  /* 0x0000000000027941 */ /* 0x000fea0003800200 */
.L_x_183:
[----:B------:R-:W-:Y:S01]  /*12c0*/  MOV R25, R15 ;  /* 0x0000000f00197202 */ /* 0x000fe20000000f00 */
[----:B------:R-:W-:Y:S06]  /*12d0*/  @!P1 BRA `(.L_x_180) ;  /* 0x00000000005c9947 */ /* 0x000fec0003800000 */
[----:B0-----:R-:W-:Y:S02]  /*12e0*/  SHF.L.U32 R8, R15, 0x2, RZ ;  /* 0x000000020f087819 */ /* 0x001fe400000006ff */
[----:B------:R-:W-:Y:S02]  /*12f0*/  SHF.R.U32.HI R14, RZ, 0x4, R15 ;  /* 0x00000004ff0e7819 */ /* 0x000fe4000001160f */
[----:B------:R-:W-:Y:S02]  /*1300*/  LOP3.LUT R8, R8, 0x3c, RZ, 0xc0, !PT ;  /* 0x0000003c08087812 */ /* 0x000fe400078ec0ff */
[----:B------:R-:W-:Y:S02]  /*1310*/  IADD3 R10, PT, PT, R14, UR4, RZ ;  /* 0x000000040e0a7c10 */ /* 0x000fe4000fffe0ff */
        /* <DEDUP_REMOVED lines=19> */
.L_x_180:
[----:B------:R-:W-:Y:S05]  /*1450*/  BSYNC.RECONVERGENT B1 ;  /* 0x0000000000017941 */ /* 0x000fea0003800200 */
.L_x_179:
[----:B------:R-:W-:Y:S05]  /*1460*/  @!P5 BRA `(.L_x_169) ;  /* 0x000000040048d947 */ /* 0x000fea0003800000 */
.L_x_185:
[----:B0-----:R-:W-:Y:S02]  /*1470*/  SHF.L.U32 R12, R25, 0x2, RZ ;  /* 0x00000002190c7819 */ /* 0x001fe400000006ff */
[----:B------:R-:W-:Y:S02]  /*1480*/  SHF.R.U32.HI R13, RZ, 0x4, R25 ;  /* 0x00000004ff0d7819 */ /* 0x000fe40000011619 */
[----:B------:R-:W-:Y:S02]  /*1490*/  LOP3.LUT R12, R12, 0x3c, RZ, 0xc0, !PT ;  /* 0x0000003c0c0c7812 */ /* 0x000fe400078ec0ff */
[----:B01-34-:R-:W-:Y:S02]  /*14a0*/  IADD3 R11, PT, PT, R13, UR4, RZ ;  /* 0x000000040d0b7c10 */ /* 0x01bfe4000fffe0ff */
[----:B------:R-:W-:-:S04]  /*14b0*/  IADD3 R10, PT, PT, R12, UR6, RZ ;  /* 0x000000060c0a7c10 */ /* 0x000fc8000fffe0ff */
[----:B------:R-:W-:-:S04]  /*14c0*/  IADD3 R8, PT, PT, R10, 0x3, RZ ;  /* 0x000000030a087810 */ /* 0x000fc80007ffe0ff */
[----:B------:R-:W-:-:S04]  /*14d0*/  ISETP.GE.AND P0, PT, R8, UR9, PT ;  /* 0x0000000908007c0c */ /* 0x000fc8000bf06270 */
[----:B------:R-:W-:-:S13]  /*14e0*/  ISETP.GE.OR P0, PT, R11, UR14, P0 ;  /* 0x0000000e0b007c0c */ /* 0x000fda0008706670 */
[----:B------:R-:W0:Y:S01]  /*14f0*/  @!P0 LDC.64 R8, c[0x0][0x388] ;  /* 0x0000e200ff088b82 */ /* 0x000e220000000a00 */
[----:B------:R-:W-:-:S04]  /*1500*/  @!P0 IMAD R11, R11, UR9, R10 ;  /* 0x000000090b0b8c24 */ /* 0x000fc8000f8e020a */
[----:B0-----:R-:W-:-:S06]  /*1510*/  @!P0 IMAD.WIDE R8, R11, 0x4, R8 ;  /* 0x000000040b088825 */ /* 0x001fcc00078e0208 */
[----:B------:R-:W2:Y:S01]  /*1520*/  @!P0 LDG.E.128.CONSTANT R8, desc[UR10][R8.64] ;  /* 0x0000000a08088981 */ /* 0x000ea2000c1e9d00 */
[C---:B------:R-:W-:Y:S02]  /*1530*/  IADD3 R19, PT, PT, R36.reuse, R25, RZ ;  /* 0x0000001924137210 */ /* 0x040fe40007ffe0ff */
[----:B------:R-:W-:Y:S01]  /*1540*/  @!P0 MOV R18, 0x400 ;  /* 0x0000040000128802 */ /* 0x000fe20000000f00 */
[----:B------:R-:W0:Y:S01]  /*1550*/  @!P0 S2R R14, SR_CgaCtaId ;  /* 0x00000000000e8919 */ /* 0x000e220000008800 */
[----:B------:R-:W-:Y:S02]  /*1560*/  SHF.L.U32 R28, R19, 0x2, RZ ;  /* 0x00000002131c7819 */ /* 0x000fe400000006ff */
[----:B------:R-:W-:Y:S02]  /*1570*/  IADD3 R15, PT, PT, R36, R19, RZ ;  /* 0x00000013240f7210 */ /* 0x000fe40007ffe0ff */
[----:B------:R-:W-:Y:S02]  /*1580*/  LOP3.LUT R28, R28, 0x3c, RZ, 0xc0, !PT ;  /* 0x0000003c1c1c7812 */ /* 0x000fe400078ec0ff */
[----:B------:R-:W-:-:S02]  /*1590*/  SHF.L.U32 R29, R15, 0x2, RZ ;  /* 0x000000020f1d7819 */ /* 0x000fc400000006ff */
[----:B------:R-:W-:Y:S02]  /*15a0*/  IADD3 R16, PT, PT, R28, UR6, RZ ;  /* 0x000000061c107c10 */ /* 0x000fe4000fffe0ff */
[----:B------:R-:W-:Y:S02]  /*15b0*/  IADD3 R25, PT, PT, R36, R15, RZ ;  /* 0x0000000f24197210 */ /* 0x000fe40007ffe0ff */
[----:B------:R-:W-:Y:S02]  /*15c0*/  IADD3 R17, PT, PT, R16, 0x3, RZ ;  /* 0x0000000310117810 */ /* 0x000fe40007ffe0ff */
[----:B------:R-:W-:Y:S02]  /*15d0*/  LOP3.LUT R29, R29, 0x3c, RZ, 0xc0, !PT ;  /* 0x0000003c1d1d7812 */ /* 0x000fe400078ec0ff */
[----:B------:R-:W-:Y:S02]  /*15e0*/  SHF.L.U32 R30, R25, 0x2, RZ ;  /* 0x00000002191e7819 */ /* 0x000fe400000006ff */
[----:B------:R-:W-:-:S02]  /*15f0*/  ISETP.GE.AND P1, PT, R17, UR9, PT ;  /* 0x0000000911007c0c */ /* 0x000fc4000bf26270 */
[----:B------:R-:W-:Y:S02]  /*1600*/  IADD3 R17, PT, PT, R29, UR6, RZ ;  /* 0x000000061d117c10 */ /* 0x000fe4000fffe0ff */
[----:B------:R-:W-:Y:S02]  /*1610*/  LOP3.LUT R30, R30, 0x3c, RZ, 0xc0, !PT ;  /* 0x0000003c1e1e7812 */ /* 0x000fe400078ec0ff */
[----:B------:R-:W-:Y:S02]  /*1620*/  SHF.R.U32.HI R24, RZ, 0x4, R19 ;  /* 0x00000004ff187819 */ /* 0x000fe40000011613 */
[----:B------:R-:W-:Y:S02]  /*1630*/  @!P0 IADD3 R19, PT, PT, R18, 0x1000, RZ ;  /* 0x0000100012138810 */ /* 0x000fe40007ffe0ff */
[----:B------:R-:W-:Y:S02]  /*1640*/  IADD3 R26, PT, PT, R17, 0x3, RZ ;  /* 0x00000003111a7810 */ /* 0x000fe40007ffe0ff */
[----:B------:R-:W-:-:S02]  /*1650*/  IADD3 R18, PT, PT, R30, UR6, RZ ;  /* 0x000000061e127c10 */ /* 0x000fc4000fffe0ff */
[----:B0-----:R-:W-:Y:S02]  /*1660*/  @!P0 LEA R14, R14, R19, 0x18 ;  /* 0x000000130e0e8211 */ /* 0x001fe400078ec0ff */
[----:B------:R-:W-:Y:S02]  /*1670*/  ISETP.GE.AND P2, PT, R26, UR9, PT ;  /* 0x000000091a007c0c */ /* 0x000fe4000bf46270 */
[----:B------:R-:W-:Y:S02]  /*1680*/  IADD3 R19, PT, PT, R18, 0x3, RZ ;  /* 0x0000000312137810 */ /* 0x000fe40007ffe0ff */
[----:B------:R-:W-:Y:S02]  /*1690*/  SHF.R.U32.HI R26, RZ, 0x4, R15 ;  /* 0x00000004ff1a7819 */ /* 0x000fe4000001160f */
[----:B------:R-:W-:Y:S02]  /*16a0*/  SHF.R.U32.HI R27, RZ, 0x4, R25 ;  /* 0x00000004ff1b7819 */ /* 0x000fe40000011619 */
[----:B------:R-:W-:-:S02]  /*16b0*/  ISETP.GE.AND P4, PT, R19, UR9, PT ;  /* 0x0000000913007c0c */ /* 0x000fc4000bf86270 */
[----:B------:R-:W-:Y:S02]  /*16c0*/  IADD3 R50, PT, PT, R26, UR4, RZ ;  /* 0x000000041a327c10 */ /* 0x000fe4000fffe0ff */
[----:B------:R-:W-:Y:S02]  /*16d0*/  IADD3 R19, PT, PT, R27, UR4, RZ ;  /* 0x000000041b137c10 */ /* 0x000fe4000fffe0ff */
[----:B------:R-:W-:Y:S02]  /*16e0*/  IADD3 R53, PT, PT, R24, UR4, RZ ;  /* 0x0000000418357c10 */ /* 0x000fe4000fffe0ff */
[----:B------:R-:W-:Y:S02]  /*16f0*/  ISETP.GE.OR P2, PT, R50, UR14, P2 ;  /* 0x0000000e32007c0c */ /* 0x000fe40009746670 */
[----:B------:R-:W-:Y:S02]  /*1700*/  ISETP.GE.OR P4, PT, R19, UR14, P4 ;  /* 0x0000000e13007c0c */ /* 0x000fe4000a786670 */
[----:B------:R-:W-:-:S02]  /*1710*/  ISETP.GE.OR P1, PT, R53, UR14, P1 ;  /* 0x0000000e35007c0c */ /* 0x000fc40008f26670 */
[----:B------:R-:W-:-:S04]  /*1720*/  @!P0 LEA R13, R13, R14, 0x8 ;  /* 0x0000000e0d0d8211 */ /* 0x000fc800078e40ff */
[----:B------:R-:W-:-:S03]  /*1730*/  @!P0 LEA R13, R12, R13, 0x2 ;  /* 0x0000000d0c0d8211 */ /* 0x000fc600078e10ff */
[----:B------:R-:W0:Y:S02]  /*1740*/  @!P2 S2R R37, SR_CgaCtaId ;  /* 0x000000000025a919 */ /* 0x000e240000008800 */
[----:B------:R-:W-:Y:S01]  /*1750*/  @!P4 IMAD R19, R19, UR9, R18 ;  /* 0x000000091313cc24 */ /* 0x000fe2000f8e0212 */
[----:B------:R-:W1:Y:S01]  /*1760*/  @!P4 S2R R38, SR_CgaCtaId ;  /* 0x000000000026c919 */ /* 0x000e620000008800 */
[----:B------:R-:W3:Y:S01]  /*1770*/  @!P1 LDC.64 R14, c[0x0][0x388] ;  /* 0x0000e200ff0e9b82 */ /* 0x000ee20000000a00 */
[----:B------:R-:W-:Y:S02]  /*1780*/  @!P1 IMAD R52, R53, UR9, R16 ;  /* 0x0000000935349c24 */ /* 0x000fe4000f8e0210 */
[----:B------:R-:W-:Y:S01]  /*1790*/  @!P2 IMAD R53, R50, UR9, R17 ;  /* 0x000000093235ac24 */ /* 0x000fe2000f8e0211 */
[----:B------:R-:W4:Y:S01]  /*17a0*/  @!P1 S2R R31, SR_CgaCtaId ;  /* 0x00000000001f9919 */ /* 0x000f220000008800 */
[----:B------:R-:W-:-:S03]  /*17b0*/  @!P1 MOV R50, 0x400 ;  /* 0x0000040000329802 */ /* 0x000fc60000000f00 */
[----:B------:R-:W5:Y:S01]  /*17c0*/  @!P4 LDC.64 R16, c[0x0][0x388] ;  /* 0x0000e200ff10cb82 */ /* 0x000f620000000a00 */
[----:B------:R-:W-:Y:S01]  /*17d0*/  @!P1 IADD3 R50, PT, PT, R50, 0x1000, RZ ;  /* 0x0000100032329810 */ /* 0x000fe20007ffe0ff */
[----:B-----5:R-:W-:-:S03]  /*17e0*/  @!P4 IMAD.WIDE R16, R19, 0x4, R16 ;  /* 0x000000041310c825 */ /* 0x020fc600078e0210 */
[----:B----4-:R-:W-:-:S03]  /*17f0*/  @!P1 LEA R31, R31, R50, 0x18 ;  /* 0x000000321f1f9211 */ /* 0x010fc600078ec0ff */
[----:B------:R-:W4:Y:S04]  /*1800*/  @!P4 LDG.E.128.CONSTANT R16, desc[UR10][R16.64] ;  /* 0x0000000a1010c981 */ /* 0x000f28000c1e9d00 */
[----:B--2---:R2:W-:Y:S02]  /*1810*/  @!P0 STS.128 [R13], R8 ;  /* 0x000000080d008388 */ /* 0x0045e40000000c00 */
[----:B--2---:R-:W2:Y:S01]  /*1820*/  @!P2 LDC.64 R12, c[0x0][0x388] ;  /* 0x0000e200ff0cab82 */ /* 0x004ea20000000a00 */
[----:B------:R-:W-:Y:S01]  /*1830*/  @!P2 MOV R10, 0x400 ;  /* 0x00000400000aa802 */ /* 0x000fe20000000f00 */
[----:B---3--:R-:W-:Y:S01]  /*1840*/  @!P1 IMAD.WIDE R8, R52, 0x4, R14 ;  /* 0x0000000434089825 */ /* 0x008fe200078e020e */
[----:B------:R-:W-:Y:S02]  /*1850*/  @!P4 MOV R11, 0x400 ;  /* 0x00000400000bc802 */ /* 0x000fe40000000f00 */
[----:B------:R-:W-:-:S02]  /*1860*/  @!P2 IADD3 R10, PT, PT, R10, 0x1000, RZ ;  /* 0x000010000a0aa810 */ /* 0x000fc40007ffe0ff */
[----:B------:R-:W-:Y:S02]  /*1870*/  @!P4 IADD3 R11, PT, PT, R11, 0x1000, RZ ;  /* 0x000010000b0bc810 */ /* 0x000fe40007ffe0ff */
[----:B0-----:R-:W-:Y:S02]  /*1880*/  @!P2 LEA R37, R37, R10, 0x18 ;  /* 0x0000000a2525a211 */ /* 0x001fe400078ec0ff */
[----:B-1----:R-:W-:Y:S02]  /*1890*/  @!P4 LEA R38, R38, R11, 0x18 ;  /* 0x0000000b2626c211 */ /* 0x002fe400078ec0ff */
[----:B------:R-:W3:Y:S01]  /*18a0*/  @!P1 LDG.E.128.CONSTANT R8, desc[UR10][R8.64] ;  /* 0x0000000a08089981 */ /* 0x000ee2000c1e9d00 */
[----:B--2---:R-:W-:-:S06]  /*18b0*/  @!P2 IMAD.WIDE R12, R53, 0x4, R12 ;  /* 0x00000004350ca825 */ /* 0x004fcc00078e020c */
[----:B------:R-:W2:Y:S01]  /*18c0*/  @!P2 LDG.E.128.CONSTANT R12, desc[UR10][R12.64] ;  /* 0x0000000a0c0ca981 */ /* 0x000ea2000c1e9d00 */
[----:B------:R-:W-:Y:S02]  /*18d0*/  @!P1 LEA R31, R24, R31, 0x8 ;  /* 0x0000001f181f9211 */ /* 0x000fe400078e40ff */
[----:B------:R-:W-:Y:S02]  /*18e0*/  @!P2 LEA R26, R26, R37, 0x8 ;  /* 0x000000251a1aa211 */ /* 0x000fe400078e40ff */
[----:B------:R-:W-:Y:S02]  /*18f0*/  @!P4 LEA R27, R27, R38, 0x8 ;  /* 0x000000261b1bc211 */ /* 0x000fe400078e40ff */
[----:B------:R-:W-:Y:S02]  /*1900*/  @!P1 LEA R31, R28, R31, 0x2 ;  /* 0x0000001f1c1f9211 */ /* 0x000fe400078e10ff */
[----:B------:R-:W-:Y:S02]  /*1910*/  @!P2 LEA R26, R29, R26, 0x2 ;  /* 0x0000001a1d1aa211 */ /* 0x000fe400078e10ff */
[----:B------:R-:W-:-:S02]  /*1920*/  @!P4 LEA R27, R30, R27, 0x2 ;  /* 0x0000001b1e1bc211 */ /* 0x000fc400078e10ff */
[----:B------:R-:W-:-:S04]  /*1930*/  IADD3 R25, PT, PT, R36, R25, RZ ;  /* 0x0000001924197210 */ /* 0x000fc80007ffe0ff */
[----:B------:R-:W-:Y:S01]  /*1940*/  ISETP.GE.U32.AND P0, PT, R25, 0x100, PT ;  /* 0x000001001900780c */ /* 0x000fe20003f06070 */
[----:B---3--:R0:W-:Y:S04]  /*1950*/  @!P1 STS.128 [R31], R8 ;  /* 0x000000081f009388 */ /* 0x0081e80000000c00 */
[----:B--2---:R0:W-:Y:S04]  /*1960*/  @!P2 STS.128 [R26], R12 ;  /* 0x0000000c1a00a388 */ /* 0x0041e80000000c00 */
[----:B----4-:R0:W-:Y:S04]  /*1970*/  @!P4 STS.128 [R27], R16 ;  /* 0x000000101b00c388 */ /* 0x0101e80000000c00 */
[----:B------:R-:W-:Y:S05]  /*1980*/  @!P0 BRA `(.L_x_185) ;  /* 0xfffffff800b88947 */ /* 0x000fea000383ffff */
.L_x_169:
[----:B012---:R-:W-:Y:S05]  /*1990*/  BSYNC.RECONVERGENT B0 ;  /* 0x0000000000007941 */ /* 0x007fea0003800200 */
.L_x_168:
        /* <DEDUP_REMOVED lines=11> */
[----:B------:R-:W-:Y:S01]  /*1a50*/  LDS.128 R24, [R38] ;  /* 0x0000000026187984 */ /* 0x000fe20000000c00 */
[----:B------:R-:W0:Y:S03]  /*1a60*/  LDCU UR7, c[0x0][0x39c] ;  /* 0x00007380ff0777ac */ /* 0x000e260008000800 */
[----:B------:R-:W1:Y:S04]  /*1a70*/  LDS.128 R28, [R37] ;  /* 0x00000000251c7984 */ /* 0x000e680000000c00 */
[----:B---34-:R-:W-:Y:S04]  /*1a80*/  LDS.128 R8, [R38+0x100] ;  /* 0x0001000026087984 */ /* 0x018fe80000000c00 */
[----:B------:R-:W2:Y:S04]  /*1a90*/  LDS.128 R12, [R37+0x100] ;  /* 0x00010000250c7984 */ /* 0x000ea80000000c00 */
[----:B------:R-:W-:Y:S01]  /*1aa0*/  LDS.128 R16, [R38+0x200] ;  /* 0x0002000026107984 */ /* 0x000fe20000000c00 */
[----:B0-----:R-:W-:Y:S01]  /*1ab0*/  UISETP.GE.AND UP0, UPT, UR4, UR7, UPT ;  /* 0x000000070400728c */ /* 0x001fe2000bf06270 */
[C---:B-1----:R-:W-:Y:S01]  /*1ac0*/  FFMA R53, R24.reuse, R28, R21 ;  /* 0x0000001c18357223 */ /* 0x042fe20000000015 */
[CC--:B------:R-:W-:Y:S01]  /*1ad0*/  FFMA R50, R24.reuse, R29.reuse, R20 ;  /* 0x0000001d18327223 */ /* 0x0c0fe20000000014 */
[----:B------:R-:W-:Y:S01]  /*1ae0*/  FFMA R52, R24, R30, R23 ;  /* 0x0000001e18347223 */ /* 0x000fe20000000017 */
[----:B------:R-:W-:Y:S01]  /*1af0*/  FFMA R49, R28, R26, R49 ;  /* 0x0000001a1c317223 */ /* 0x000fe20000000031 */
[C---:B------:R-:W-:Y:S01]  /*1b00*/  FFMA R47, R26.reuse, R29, R47 ;  /* 0x0000001d1a2f7223 */ /* 0x040fe2000000002f */
[----:B------:R-:W-:Y:S01]  /*1b10*/  FFMA R45, R26, R30, R45 ;  /* 0x0000001e1a2d7223 */ /* 0x000fe2000000002d */
[-C--:B------:R-:W-:Y:S01]  /*1b20*/  FFMA R24, R24, R31.reuse, R22 ;  /* 0x0000001f18187223 */ /* 0x080fe20000000016 */
[----:B------:R-:W-:Y:S01]  /*1b30*/  FFMA R26, R26, R31, R48 ;  /* 0x0000001f1a1a7223 */ /* 0x000fe20000000030 */
[----:B------:R-:W0:Y:S01]  /*1b40*/  LDS.128 R20, [R37+0x200] ;  /* 0x0002000025147984 */ /* 0x000e220000000c00 */
[C---:B--2---:R-:W-:Y:S01]  /*1b50*/  FFMA R53, R8.reuse, R12, R53 ;  /* 0x0000000c08357223 */ /* 0x044fe20000000035 */
[CC--:B------:R-:W-:Y:S01]  /*1b60*/  FFMA R50, R8.reuse, R13.reuse, R50 ;  /* 0x0000000d08327223 */ /* 0x0c0fe20000000032 */
[----:B------:R-:W-:Y:S01]  /*1b70*/  FFMA R52, R8, R14, R52 ;  /* 0x0000000e08347223 */ /* 0x000fe20000000034 */
[----:B------:R-:W-:Y:S01]  /*1b80*/  FFMA R49, R12, R10, R49 ;  /* 0x0000000a0c317223 */ /* 0x000fe20000000031 */
[C---:B------:R-:W-:Y:S01]  /*1b90*/  FFMA R47, R10.reuse, R13, R47 ;  /* 0x0000000d0a2f7223 */ /* 0x040fe2000000002f */
[----:B------:R-:W-:Y:S01]  /*1ba0*/  FFMA R45, R10, R14, R45 ;  /* 0x0000000e0a2d7223 */ /* 0x000fe2000000002d */
[C---:B------:R-:W-:Y:S01]  /*1bb0*/  FFMA R41, R28.reuse, R25, R41 ;  /* 0x000000191c297223 */ /* 0x040fe20000000029 */
[C---:B------:R-:W-:Y:S01]  /*1bc0*/  FFMA R44, R25.reuse, R29, R44 ;  /* 0x0000001d192c7223 */ /* 0x040fe2000000002c */
[CC--:B------:R-:W-:Y:S01]  /*1bd0*/  FFMA R43, R25.reuse, R30.reuse, R43 ;  /* 0x0000001e192b7223 */ /* 0x0c0fe2000000002b */
[----:B------:R-:W-:Y:S01]  /*1be0*/  FFMA R46, R25, R31, R46 ;  /* 0x0000001f192e7223 */ /* 0x000fe2000000002e */
[----:B------:R-:W-:Y:S01]  /*1bf0*/  FFMA R51, R28, R27, R51 ;  /* 0x0000001b1c337223 */ /* 0x000fe20000000033 */
[C---:B------:R-:W-:Y:S01]  /*1c00*/  FFMA R40, R27.reuse, R29, R40 ;  /* 0x0000001d1b287223 */ /* 0x040fe20000000028 */
[C---:B------:R-:W-:Y:S01]  /*1c10*/  FFMA R39, R27.reuse, R30, R39 ;  /* 0x0000001e1b277223 */ /* 0x040fe20000000027 */
[----:B------:R-:W-:Y:S01]  /*1c20*/  FFMA R42, R27, R31, R42 ;  /* 0x0000001f1b2a7223 */ /* 0x000fe2000000002a */
[-C--:B------:R-:W-:Y:S01]  /*1c30*/  FFMA R8, R8, R15.reuse, R24 ;  /* 0x0000000f08087223 */ /* 0x080fe20000000018 */
[----:B------:R-:W-:Y:S01]  /*1c40*/  FFMA R10, R10, R15, R26 ;  /* 0x0000000f0a0a7223 */ /* 0x000fe2000000001a */
[----:B------:R-:W-:Y:S01]  /*1c50*/  LDS.128 R28, [R37+0x300] ;  /* 0x00030000251c7984 */ /* 0x000fe20000000c00 */
[C---:B------:R-:W-:Y:S01]  /*1c60*/  FFMA R41, R12.reuse, R9, R41 ;  /* 0x000000090c297223 */ /* 0x040fe20000000029 */
[C---:B------:R-:W-:Y:S01]  /*1c70*/  FFMA R44, R9.reuse, R13, R44 ;  /* 0x0000000d092c7223 */ /* 0x040fe2000000002c */
[CC--:B------:R-:W-:Y:S01]  /*1c80*/  FFMA R43, R9.reuse, R14.reuse, R43 ;  /* 0x0000000e092b7223 */ /* 0x0c0fe2000000002b */
[----:B------:R-:W1:Y:S01]  /*1c90*/  LDS.128 R24, [R38+0x300] ;  /* 0x0003000026187984 */ /* 0x000e620000000c00 */
[----:B------:R-:W-:Y:S01]  /*1ca0*/  FFMA R46, R9, R15, R46 ;  /* 0x0000000f092e7223 */ /* 0x000fe2000000002e */
[----:B------:R-:W-:Y:S01]  /*1cb0*/  FFMA R51, R12, R11, R51 ;  /* 0x0000000b0c337223 */ /* 0x000fe20000000033 */
[C---:B------:R-:W-:Y:S01]  /*1cc0*/  FFMA R40, R11.reuse, R13, R40 ;  /* 0x0000000d0b287223 */ /* 0x040fe20000000028 */
[C---:B------:R-:W-:Y:S01]  /*1cd0*/  FFMA R39, R11.reuse, R14, R39 ;  /* 0x0000000e0b277223 */ /* 0x040fe20000000027 */
[----:B------:R-:W-:-:S02]  /*1ce0*/  FFMA R42, R11, R15, R42 ;  /* 0x0000000f0b2a7223 */ /* 0x000fc4000000002a */
[----:B------:R-:W-:Y:S01]  /*1cf0*/  LDS.128 R12, [R37+0x400] ;  /* 0x00040000250c7984 */ /* 0x000fe20000000c00 */
[C---:B0-----:R-:W-:Y:S01]  /*1d00*/  FFMA R53, R16.reuse, R20, R53 ;  /* 0x0000001410357223 */ /* 0x041fe20000000035 */
[CC--:B------:R-:W-:Y:S01]  /*1d10*/  FFMA R50, R16.reuse, R21.reuse, R50 ;  /* 0x0000001510327223 */ /* 0x0c0fe20000000032 */
[----:B------:R-:W-:Y:S01]  /*1d20*/  FFMA R52, R16, R22, R52 ;  /* 0x0000001610347223 */ /* 0x000fe20000000034 */
[----:B------:R-:W-:Y:S01]  /*1d30*/  FFMA R49, R20, R18, R49 ;  /* 0x0000001214317223 */ /* 0x000fe20000000031 */
[C---:B------:R-:W-:Y:S01]  /*1d40*/  FFMA R47, R18.reuse, R21, R47 ;  /* 0x00000015122f7223 */ /* 0x040fe2000000002f */
[-C--:B------:R-:W-:Y:S01]  /*1d50*/  FFMA R45, R18, R22.reuse, R45 ;  /* 0x00000016122d7223 */ /* 0x080fe2000000002d */
[-C--:B------:R-:W-:Y:S01]  /*1d60*/  FFMA R16, R16, R23.reuse, R8 ;  /* 0x0000001710107223 */ /* 0x080fe20000000008 */
[----:B------:R-:W-:Y:S01]  /*1d70*/  FFMA R18, R18, R23, R10 ;  /* 0x0000001712127223 */ /* 0x000fe2000000000a */
[C---:B------:R-:W-:Y:S01]  /*1d80*/  FFMA R41, R20.reuse, R17, R41 ;  /* 0x0000001114297223 */ /* 0x040fe20000000029 */
[----:B------:R-:W0:Y:S01]  /*1d90*/  LDS.128 R8, [R38+0x400] ;  /* 0x0004000026087984 */ /* 0x000e220000000c00 */
        /* <DEDUP_REMOVED lines=8> */
[C---:B-1----:R-:W-:Y:S01]  /*1e20*/  FFMA R53, R24.reuse, R28, R53 ;  /* 0x0000001c18357223 */ /* 0x042fe20000000035 */
        /* <DEDUP_REMOVED lines=8> */
[----:B------:R-:W1:Y:S01]  /*1eb0*/  LDS.128 R16, [R38+0x500] ;  /* 0x0005000026107984 */ /* 0x000e620000000c00 */
        /* <DEDUP_REMOVED lines=154> */
[CC--:B------:R-:W-:Y:S01]  /*2860*/  FFMA R52, R28.reuse, R26.reuse, R52 ;  /* 0x0000001a1c347223 */ /* 0x0c0fe20000000034 */
[----:B------:R-:W-:Y:S01]  /*2870*/  FFMA R28, R28, R27, R20 ;  /* 0x0000001b1c1c7223 */ /* 0x000fe20000000014 */
[C---:B------:R-:W-:Y:S01]  /*2880*/  FFMA R48, R29.reuse, R25, R44 ;  /* 0x000000191d307223 */ /* 0x040fe2000000002c */
[----:B------:R-:W-:Y:S01]  /*2890*/  FFMA R44, R30, R27, R22 ;  /* 0x0000001b1e2c7223 */ /* 0x000fe20000000016 */
[C---:B------:R-:W-:Y:S01]  /*28a0*/  FFMA R41, R24.reuse, R29, R41 ;  /* 0x0000001d18297223 */ /* 0x040fe20000000029 */
[----:B------:R-:W0:Y:S01]  /*28b0*/  LDS.128 R20, [R38+0xe00] ;  /* 0x000e000026147984 */ /* 0x000e220000000c00 */
        /* <DEDUP_REMOVED lines=8> */
[----:B------:R-:W-:-:S02]  /*2940*/  FFMA R42, R31, R27, R42 ;  /* 0x0000001b1f2a7223 */ /* 0x000fc4000000002a */
[----:B------:R-:W-:Y:S01]  /*2950*/  LDS.128 R24, [R38+0xf00] ;  /* 0x000f000026187984 */ /* 0x000fe20000000c00 */
[C---:B-1----:R-:W-:Y:S01]  /*2960*/  FFMA R53, R12.reuse, R8, R53 ;  /* 0x000000080c357223 */ /* 0x042fe20000000035 */
[C---:B------:R-:W-:Y:S01]  /*2970*/  FFMA R50, R12.reuse, R9, R50 ;  /* 0x000000090c327223 */ /* 0x040fe20000000032 */
[CC--:B------:R-:W-:Y:S01]  /*2980*/  FFMA R52, R12.reuse, R10.reuse, R52 ;  /* 0x0000000a0c347223 */ /* 0x0c0fe20000000034 */
[----:B------:R-:W-:Y:S01]  /*2990*/  FFMA R12, R12, R11, R28 ;  /* 0x0000000b0c0c7223 */ /* 0x000fe2000000001c */
[C---:B------:R-:W-:Y:S01]  /*29a0*/  FFMA R48, R13.reuse, R9, R48 ;  /* 0x000000090d307223 */ /* 0x040fe20000000030 */
[----:B------:R-:W1:Y:S01]  /*29b0*/  LDS.128 R28, [R37+0xf00] ;  /* 0x000f0000251c7984 */ /* 0x000e620000000c00 */
        /* <DEDUP_REMOVED lines=11> */
[CC--:B0-----:R-:W-:Y:S01]  /*2a70*/  FFMA R48, R21.reuse, R17.reuse, R48 ;  /* 0x0000001115307223 */ /* 0x0c1fe20000000030 */
[C---:B------:R-:W-:Y:S01]  /*2a80*/  FFMA R53, R20.reuse, R16, R53 ;  /* 0x0000001014357223 */ /* 0x040fe20000000035 */
[C---:B------:R-:W-:Y:S01]  /*2a90*/  FFMA R50, R20.reuse, R17, R50 ;  /* 0x0000001114327223 */ /* 0x040fe20000000032 */
[CC--:B------:R-:W-:Y:S01]  /*2aa0*/  FFMA R9, R20.reuse, R18.reuse, R52 ;  /* 0x0000001214097223 */ /* 0x0c0fe20000000034 */
[----:B------:R-:W-:Y:S01]  /*2ab0*/  FFMA R12, R20, R19, R12 ;  /* 0x00000013140c7223 */ /* 0x000fe2000000000c */
        /* <DEDUP_REMOVED lines=11> */
[CC--:B-1----:R-:W-:Y:S01]  /*2b70*/  FFMA R44, R25.reuse, R29.reuse, R48 ;  /* 0x0000001d192c7223 */ /* 0x0c2fe20000000030 */
        /* <DEDUP_REMOVED lines=17> */
.L_x_167:
        /* <DEDUP_REMOVED lines=11> */
[----:B----4-:R-:W1:Y:S01]  /*2d40*/  LDCU.64 UR4, c[0x0][0x390] ;  /* 0x00007200ff0477ac */ /* 0x010e620008000a00 */
[----:B0-----:R-:W-:Y:S01]  /*2d50*/  ISETP.GE.AND P5, PT, R33, UR7, PT ;  /* 0x0000000721007c0c */ /* 0x001fe2000bfa6270 */
[----:B------:R-:W-:-:S12]  /*2d60*/  IMAD R34, R34, UR7, RZ ;  /* 0x0000000722227c24 */ /* 0x000fd8000f8e02ff */
[----:B------:R-:W0:Y:S01]  /*2d70*/  @!P5 LDC.64 R2, c[0x0][0x390] ;  /* 0x0000e400ff02db82 */ /* 0x000e220000000a00 */
[----:B------:R-:W-:-:S07]  /*2d80*/  @!P5 IADD3 R5, PT, PT, R33, R34, RZ ;  /* 0x000000222105d210 */ /* 0x000fce0007ffe0ff */
[----:B------:R-:W2:Y:S08]  /*2d90*/  @!P5 LDC R11, c[0x0][0x3a8] ;  /* 0x0000ea00ff0bdb82 */ /* 0x000eb00000000800 */
[----:B------:R-:W3:Y:S01]  /*2da0*/  @!P5 LDC R12, c[0x0][0x3a4] ;  /* 0x0000e900ff0cdb82 */ /* 0x000ee20000000800 */
[----:B0-----:R-:W-:-:S05]  /*2db0*/  @!P5 IMAD.WIDE R2, R5, 0x4, R2 ;  /* 0x000000040502d825 */ /* 0x001fca00078e0202 */
[----:B------:R-:W2:Y:S01]  /*2dc0*/  @!P5 LDG.E R4, desc[UR10][R2.64] ;  /* 0x0000000a0204d981 */ /* 0x000ea2000c1e1900 */
[C---:B------:R-:W-:Y:S02]  /*2dd0*/  IADD3 R5, PT, PT, R33.reuse, 0x1, RZ ;  /* 0x0000000121057810 */ /* 0x040fe40007ffe0ff */
[C---:B------:R-:W-:Y:S02]  /*2de0*/  IADD3 R8, PT, PT, R33.reuse, 0x2, RZ ;  /* 0x0000000221087810 */ /* 0x040fe40007ffe0ff */
[----:B------:R-:W-:Y:S02]  /*2df0*/  SHF.R.S32.HI R9, RZ, 0x1f, R33 ;  /* 0x0000001fff097819 */ /* 0x000fe40000011421 */
[----:B------:R-:W-:Y:S02]  /*2e00*/  IADD3 R10, P6, PT, R33, R34, RZ ;  /* 0x00000022210a7210 */ /* 0x000fe40007fde0ff */
[----:B------:R-:W-:Y:S02]  /*2e10*/  ISETP.GE.AND P4, PT, R5, UR7, PT ;  /* 0x0000000705007c0c */ /* 0x000fe4000bf86270 */
[----:B------:R-:W-:-:S02]  /*2e20*/  ISETP.GE.AND P3, PT, R8, UR7, PT ;  /* 0x0000000708007c0c */ /* 0x000fc4000bf66270 */
[----:B------:R-:W-:-:S11]  /*2e30*/  LEA.HI.X.SX32 R9, R34, R9, 0x1, P6 ;  /* 0x0000000922097211 */ /* 0x000fd600030f0eff */
[----:B------:R-:W0:Y:S01]  /*2e40*/  @!P3 LDC R13, c[0x0][0x3a8] ;  /* 0x0000ea00ff0dbb82 */ /* 0x000e220000000800 */
[----:B--2---:R-:W-:Y:S01]  /*2e50*/  @!P5 FMUL R8, R4, R11 ;  /* 0x0000000b0408d220 */ /* 0x004fe20000400000 */
[----:B-1----:R-:W-:-:S06]  /*2e60*/  LEA R4, P6, R10, UR4, 0x2 ;  /* 0x000000040a047c11 */ /* 0x002fcc000f8c10ff */
[----:B------:R-:W1:Y:S01]  /*2e70*/  @!P4 LDC R11, c[0x0][0x3a4] ;  /* 0x0000e900ff0bcb82 */ /* 0x000e620000000800 */
[----:B---3--:R-:W-:Y:S01]  /*2e80*/  @!P5 FFMA R21, R21, R12, R8 ;  /* 0x0000000c1515d223 */ /* 0x008fe20000000008 */
[----:B------:R-:W-:-:S04]  /*2e90*/  LEA.HI.X R5, R10, UR5, R9, 0x2, P6 ;  /* 0x000000050a057c11 */ /* 0x000fc8000b0f1409 */
[----:B------:R2:W-:Y:S02]  /*2ea0*/  @!P5 STG.E desc[UR10][R2.64], R21 ;  /* 0x000000150200d986 */ /* 0x0005e4000c10190a */
[----:B------:R-:W3:Y:S02]  /*2eb0*/  @!P4 LDC R9, c[0x0][0x3a8] ;  /* 0x0000ea00ff09cb82 */ /* 0x000ee40000000800 */
[----:B------:R-:W3:Y:S04]  /*2ec0*/  @!P4 LDG.E R8, desc[UR10][R4.64+0x4] ;  /* 0x0000040a0408c981 */ /* 0x000ee8000c1e1900 */
[----:B------:R-:W0:Y:S02]  /*2ed0*/  @!P3 LDG.E R10, desc[UR10][R4.64+0x8] ;  /* 0x0000080a040ab981 */ /* 0x000e24000c1e1900 */
[----:B------:R-:W4:Y:S01]  /*2ee0*/  @!P3 LDC R12, c[0x0][0x3a4] ;  /* 0x0000e900ff0cbb82 */ /* 0x000f220000000800 */
[----:B--2---:R-:W-:Y:S01]  /*2ef0*/  IADD3 R2, PT, PT, R33, 0x3, RZ ;  /* 0x0000000321027810 */ /* 0x004fe20007ffe0ff */
[----:B---3--:R-:W-:Y:S01]  /*2f00*/  @!P4 FMUL R9, R8, R9 ;  /* 0x000000090809c220 */ /* 0x008fe20000400000 */
[----:B0-----:R-:W-:-:S03]  /*2f10*/  @!P3 FMUL R10, R10, R13 ;  /* 0x0000000d0a0ab220 */ /* 0x001fc60000400000 */
[----:B-1----:R-:W-:Y:S01]  /*2f20*/  @!P4 FFMA R9, R20, R11, R9 ;  /* 0x0000000b1409c223 */ /* 0x002fe20000000009 */
[----:B----4-:R-:W-:-:S04]  /*2f30*/  @!P3 FFMA R23, R23, R12, R10 ;  /* 0x0000000c1717b223 */ /* 0x010fc8000000000a */
        /* <DEDUP_REMOVED lines=10> */
.L_x_188:
[----:B----4-:R-:W-:Y:S05]  /*2fe0*/  BSYNC.RECONVERGENT B0 ;  /* 0x0000000000007941 */ /* 0x010fea0003800200 */
.L_x_187:
[----:B------:R-:W-:Y:S04]  /*2ff0*/  BSSY.RECONVERGENT B0, `(.L_x_189) ;  /* 0x000002d000007945 */ /* 0x000fe80003800200 */
[----:B------:R-:W-:Y:S05]  /*3000*/  @P0 BRA `(.L_x_190) ;  /* 0x0000000000ac0947 */ /* 0x000fea0003800000 */
[----:B------:R-:W1:Y:S01]  /*3010*/  LDCU UR4, c[0x0][0x3a0] ;  /* 0x00007400ff0477ac */ /* 0x000e620008000800 */
[----:B------:R-:W2:Y:S01]  /*3020*/  LDCU.64 UR8, c[0x0][0x390] ;  /* 0x00007200ff0877ac */ /* 0x000ea20008000a00 */
[----:B-1----:R-:W-:Y:S01]  /*3030*/  ISETP.GE.AND P3, PT, R33, UR4, PT ;  /* 0x0000000421007c0c */ /* 0x002fe2000bf66270 */
[----:B------:R-:W-:-:S12]  /*3040*/  IMAD R2, R7, UR4, RZ ;  /* 0x0000000407027c24 */ /* 0x000fd8000f8e02ff */
[----:B0-----:R-:W0:Y:S01]  /*3050*/  @!P3 LDC.64 R4, c[0x0][0x390] ;  /* 0x0000e400ff04bb82 */ /* 0x001e220000000a00 */
[----:B------:R-:W-:-:S07]  /*3060*/  @!P3 IADD3 R3, PT, PT, R33, R2, RZ ;  /* 0x000000022103b210 */ /* 0x000fce0007ffe0ff */
[----:B------:R-:W1:Y:S08]  /*3070*/  @!P3 LDC R8, c[0x0][0x3a8] ;  /* 0x0000ea00ff08bb82 */ /* 0x000e700000000800 */
[----:B------:R-:W3:Y:S01]  /*3080*/  @!P3 LDC R9, c[0x0][0x3a4] ;  /* 0x0000e900ff09bb82 */ /* 0x000ee20000000800 */
        /* <DEDUP_REMOVED lines=10> */
[----:B------:R-:W0:Y:S08]  /*3130*/  @!P5 LDC R11, c[0x0][0x3a8] ;  /* 0x0000ea00ff0bdb82 */ /* 0x000e300000000800 */
[----:B------:R-:W2:Y:S01]  /*3140*/  @!P5 LDC R12, c[0x0][0x3a4] ;  /* 0x0000e900ff0cdb82 */ /* 0x000ea20000000800 */
[----:B-1----:R-:W-:Y:S01]  /*3150*/  @!P3 FMUL R8, R3, R8 ;  /* 0x000000080308b220 */ /* 0x002fe20000400000 */
[----:B------:R-:W-:-:S06]  /*3160*/  LEA.HI.X R3, R7, UR9, R10, 0x2, P0 ;  /* 0x0000000907037c11 */ /* 0x000fcc00080f140a */
[----:B------:R-:W1:Y:S01]  /*3170*/  @!P4 LDC R10, c[0x0][0x3a8] ;  /* 0x0000ea00ff0acb82 */ /* 0x000e620000000800 */
[----:B---3--:R-:W-:-:S05]  /*3180*/  @!P3 FFMA R41, R41, R9, R8 ;  /* 0x000000092929b223 */ /* 0x008fca0000000008 */
[----:B------:R3:W-:Y:S02]  /*3190*/  @!P3 STG.E desc[UR10][R4.64], R41 ;  /* 0x000000290400b986 */ /* 0x0007e4000c10190a */
[----:B------:R-:W4:Y:S02]  /*31a0*/  @!P4 LDC R9, c[0x0][0x3a4] ;  /* 0x0000e900ff09cb82 */ /* 0x000f240000000800 */
[----:B------:R-:W1:Y:S04]  /*31b0*/  @!P4 LDG.E R7, desc[UR10][R2.64+0x4] ;  /* 0x0000040a0207c981 */ /* 0x000e68000c1e1900 */
[----:B------:R-:W0:Y:S01]  /*31c0*/  @!P5 LDG.E R8, desc[UR10][R2.64+0x8] ;  /* 0x0000080a0208d981 */ /* 0x000e22000c1e1900 */
[----:B---3--:R-:W-:-:S04]  /*31d0*/  IADD3 R4, PT, PT, R33, 0x3, RZ ;  /* 0x0000000321047810 */ /* 0x008fc80007ffe0ff */
[----:B------:R-:W-:Y:S01]  /*31e0*/  ISETP.GE.AND P0, PT, R4, UR4, PT ;  /* 0x0000000404007c0c */ /* 0x000fe2000bf06270 */
[----:B-1----:R-:W-:Y:S01]  /*31f0*/  @!P4 FMUL R7, R7, R10 ;  /* 0x0000000a0707c220 */ /* 0x002fe20000400000 */
[----:B0-----:R-:W-:-:S03]  /*3200*/  @!P5 FMUL R8, R8, R11 ;  /* 0x0000000b0808d220 */ /* 0x001fc60000400000 */
[----:B----4-:R-:W-:Y:S01]  /*3210*/  @!P4 FFMA R7, R44, R9, R7 ;  /* 0x000000092c07c223 */ /* 0x010fe20000000007 */
[----:B--2---:R-:W-:-:S04]  /*3220*/  @!P5 FFMA R43, R43, R12, R8 ;  /* 0x0000000c2b2bd223 */ /* 0x004fc80000000008 */
[----:B------:R1:W-:Y:S04]  /*3230*/  @!P4 STG.E desc[UR10][R2.64+0x4], R7 ;  /* 0x000004070200c986 */ /* 0x0003e8000c10190a */
[----:B------:R1:W-:Y:S01]  /*3240*/  @!P5 STG.E desc[UR10][R2.64+0x8], R43 ;  /* 0x0000082b0200d986 */ /* 0x0003e2000c10190a */
[----:B------:R-:W-:Y:S05]  /*3250*/  @P0 BRA `(.L_x_190) ;  /* 0x0000000000180947 */ /* 0x000fea0003800000 */
[----:B------:R-:W2:Y:S01]  /*3260*/  LDG.E R4, desc[UR10][R2.64+0xc] ;  /* 0x00000c0a02047981 */ /* 0x000ea2000c1e1900 */
[----:B------:R-:W2:Y:S01]  /*3270*/  LDCU UR4, c[0x0][0x3a8] ;  /* 0x00007500ff0477ac */ /* 0x000ea20008000800 */
[----:B------:R-:W0:Y:S01]  /*3280*/  LDCU UR5, c[0x0][0x3a4] ;  /* 0x00007480ff0577ac */ /* 0x000e220008000800 */
[----:B--2---:R-:W-:-:S04]  /*3290*/  FMUL R5, R4, UR4 ;  /* 0x0000000404057c20 */ /* 0x004fc80008400000 */
[----:B0-----:R-:W-:-:S05]  /*32a0*/  FFMA R5, R46, UR5, R5 ;  /* 0x000000052e057c23 */ /* 0x001fca0008000005 */
[----:B------:R2:W-:Y:S02]  /*32b0*/  STG.E desc[UR10][R2.64+0xc], R5 ;  /* 0x00000c0502007986 */ /* 0x0005e4000c10190a */
.L_x_190:
[----:B------:R-:W-:Y:S05]  /*32c0*/  BSYNC.RECONVERGENT B0 ;  /* 0x0000000000007941 */ /* 0x000fea0003800200 */
.L_x_189:
[----:B------:R-:W-:Y:S04]  /*32d0*/  BSSY.RECONVERGENT B0, `(.L_x_191) ;  /* 0x000002d000007945 */ /* 0x000fe80003800200 */
[----:B------:R-:W-:Y:S05]  /*32e0*/  @P1 BRA `(.L_x_192) ;  /* 0x0000000000ac1947 */ /* 0x000fea0003800000 */
[----:B------:R-:W3:Y:S01]  /*32f0*/  LDCU UR4, c[0x0][0x3a0] ;  /* 0x00007400ff0477ac */ /* 0x000ee20008000800 */
[----:B------:R-:W4:Y:S01]  /*3300*/  LDCU.64 UR8, c[0x0][0x390] ;  /* 0x00007200ff0877ac */ /* 0x000f220008000a00 */
[----:B---3--:R-:W-:Y:S01]  /*3310*/  ISETP.GE.AND P1, PT, R33, UR4, PT ;  /* 0x0000000421007c0c */ /* 0x008fe2000bf26270 */
[----:B------:R-:W-:-:S12]  /*3320*/  IMAD R6, R6, UR4, RZ ;  /* 0x0000000406067c24 */ /* 0x000fd8000f8e02ff */
[----:B0-2---:R-:W0:Y:S01]  /*3330*/  @!P1 LDC.64 R4, c[0x0][0x390] ;  /* 0x0000e400ff049b82 */ /* 0x005e220000000a00 */
[----:B-1----:R-:W-:-:S07]  /*3340*/  @!P1 IADD3 R3, PT, PT, R33, R6, RZ ;  /* 0x0000000621039210 */ /* 0x002fce0007ffe0ff */
        /* <DEDUP_REMOVED lines=10> */
[----:B------:R-:W-:-:S09]  /*33f0*/  LEA.HI.X.SX32 R8, R33, R8, 0x1, P0 ;  /* 0x0000000821087211 */ /* 0x000fd200000f0eff */
[----:B------:R-:W0:Y:S08]  /*3400*/  @!P3 LDC R10, c[0x0][0x3a4] ;  /* 0x0000e900ff0abb82 */ /* 0x000e300000000800 */
[----:B------:R-:W3:Y:S01]  /*3410*/  @!P4 LDC R11, c[0x0][0x3a4] ;  /* 0x0000e900ff0bcb82 */ /* 0x000ee20000000800 */
[----:B-1----:R-:W-:Y:S01]  /*3420*/  @!P1 FMUL R6, R2, R7 ;  /* 0x0000000702069220 */ /* 0x002fe20000400000 */
[----:B----4-:R-:W-:-:S03]  /*3430*/  LEA R2, P0, R3, UR8, 0x2 ;  /* 0x0000000803027c11 */ /* 0x010fc6000f8010ff */
[----:B--2---:R-:W-:Y:S01]  /*3440*/  @!P1 FFMA R49, R49, R9, R6 ;  /* 0x0000000931319223 */ /* 0x004fe20000000006 */
[----:B------:R-:W-:Y:S02]  /*3450*/  LEA.HI.X R3, R3, UR9, R8, 0x2, P0 ;  /* 0x0000000903037c11 */ /* 0x000fe400080f1408 */
[----:B------:R-:W1:Y:S02]  /*3460*/  @!P3 LDC R9, c[0x0][0x3a8] ;  /* 0x0000ea00ff09bb82 */ /* 0x000e640000000800 */
[----:B------:R2:W-:Y:S04]  /*3470*/  @!P1 STG.E desc[UR10][R4.64], R49 ;  /* 0x0000003104009986 */ /* 0x0005e8000c10190a */
[----:B------:R-:W1:Y:S02]  /*3480*/  @!P3 LDG.E R6, desc[UR10][R2.64+0x4] ;  /* 0x0000040a0206b981 */ /* 0x000e64000c1e1900 */
[----:B------:R-:W4:Y:S02]  /*3490*/  @!P4 LDC R8, c[0x0][0x3a8] ;  /* 0x0000ea00ff08cb82 */ /* 0x000f240000000800 */
[----:B------:R-:W4:Y:S01]  /*34a0*/  @!P4 LDG.E R7, desc[UR10][R2.64+0x8] ;  /* 0x0000080a0207c981 */ /* 0x000f22000c1e1900 */
[----:B--2---:R-:W-:-:S04]  /*34b0*/  IADD3 R4, PT, PT, R33, 0x3, RZ ;  /* 0x0000000321047810 */ /* 0x004fc80007ffe0ff */
[----:B------:R-:W-:Y:S01]  /*34c0*/  ISETP.GE.AND P0, PT, R4, UR4, PT ;  /* 0x0000000404007c0c */ /* 0x000fe2000bf06270 */
[----:B-1----:R-:W-:Y:S01]  /*34d0*/  @!P3 FMUL R6, R6, R9 ;  /* 0x000000090606b220 */ /* 0x002fe20000400000 */
[----:B----4-:R-:W-:-:S03]  /*34e0*/  @!P4 FMUL R8, R7, R8 ;  /* 0x000000080708c220 */ /* 0x010fc60000400000 */
[----:B0-----:R-:W-:Y:S01]  /*34f0*/  @!P3 FFMA R47, R47, R10, R6 ;  /* 0x0000000a2f2fb223 */ /* 0x001fe20000000006 */
[----:B---3--:R-:W-:-:S04]  /*3500*/  @!P4 FFMA R45, R45, R11, R8 ;  /* 0x0000000b2d2dc223 */ /* 0x008fc80000000008 */
        /* <DEDUP_REMOVED lines=9> */
.L_x_192:
[----:B------:R-:W-:Y:S05]  /*35a0*/  BSYNC.RECONVERGENT B0 ;  /* 0x0000000000007941 */ /* 0x000fea0003800200 */
.L_x_191:
[----:B------:R-:W-:Y:S05]  /*35b0*/  @P2 EXIT ;  /* 0x000000000000294d */ /* 0x000fea0003800000 */
        /* <DEDUP_REMOVED lines=16> */
[----:B------:R-:W-:-:S11]  /*36c0*/  LEA.HI.X.SX32 R6, R33, R6, 0x1, P0 ;  /* 0x0000000621067211 */ /* 0x000fd600000f0eff */
[----:B------:R-:W0:Y:S08]  /*36d0*/  @!P3 LDC R9, c[0x0][0x3a8] ;  /* 0x0000ea00ff09bb82 */ /* 0x000e300000000800 */
[----:B------:R-:W3:Y:S01]  /*36e0*/  @!P3 LDC R10, c[0x0][0x3a4] ;  /* 0x0000e900ff0abb82 */ /* 0x000ee20000000800 */
[----:B-1----:R-:W-:Y:S01]  /*36f0*/  @!P1 FMUL R0, R4, R7 ;  /* 0x0000000704009220 */ /* 0x002fe20000400000 */
[----:B------:R-:W-:-:S06]  /*3700*/  LEA R4, P0, R5, UR6, 0x2 ;  /* 0x0000000605047c11 */ /* 0x000fcc000f8010ff */
[----:B------:R-:W1:Y:S01]  /*3710*/  @!P2 LDC R7, c[0x0][0x3a8] ;  /* 0x0000ea00ff07ab82 */ /* 0x000e620000000800 */
[----:B--2---:R-:W-:Y:S01]  /*3720*/  @!P1 FFMA R51, R51, R8, R0 ;  /* 0x0000000833339223 */ /* 0x004fe20000000000 */
[----:B------:R-:W-:-:S04]  /*3730*/  LEA.HI.X R5, R5, UR7, R6, 0x2, P0 ;  /* 0x0000000705057c11 */ /* 0x000fc800080f1406 */
[----:B------:R2:W-:Y:S02]  /*3740*/  @!P1 STG.E desc[UR10][R2.64], R51 ;  /* 0x0000003302009986 */ /* 0x0005e4000c10190a */
[----:B------:R-:W4:Y:S02]  /*3750*/  @!P2 LDC R8, c[0x0][0x3a4] ;  /* 0x0000e900ff08ab82 */ /* 0x000f240000000800 */
[----:B------:R-:W1:Y:S04]  /*3760*/  @!P2 LDG.E R0, desc[UR10][R4.64+0x4] ;  /* 0x0000040a0400a981 */ /* 0x000e68000c1e1900 */
[----:B------:R-:W0:Y:S01]  /*3770*/  @!P3 LDG.E R6, desc[UR10][R4.64+0x8] ;  /* 0x0000080a0406b981 */ /* 0x000e22000c1e1900 */
[----:B------:R-:W-:-:S04]  /*3780*/  IADD3 R33, PT, PT, R33, 0x3, RZ ;  /* 0x0000000321217810 */ /* 0x000fc80007ffe0ff */
[----:B------:R-:W-:Y:S01]  /*3790*/  ISETP.GE.AND P0, PT, R33, UR4, PT ;  /* 0x0000000421007c0c */ /* 0x000fe2000bf06270 */
[----:B-1----:R-:W-:Y:S01]  /*37a0*/  @!P2 FMUL R7, R0, R7 ;  /* 0x000000070007a220 */ /* 0x002fe20000400000 */
[----:B0-----:R-:W-:-:S03]  /*37b0*/  @!P3 FMUL R6, R6, R9 ;  /* 0x000000090606b220 */ /* 0x001fc60000400000 */
[----:B----4-:R-:W-:Y:S01]  /*37c0*/  @!P2 FFMA R7, R40, R8, R7 ;  /* 0x000000082807a223 */ /* 0x010fe20000000007 */
[----:B---3--:R-:W-:-:S04]  /*37d0*/  @!P3 FFMA R39, R39, R10, R6 ;  /* 0x0000000a2727b223 */ /* 0x008fc80000000006 */
[----:B------:R2:W-:Y:S04]  /*37e0*/  @!P2 STG.E desc[UR10][R4.64+0x4], R7 ;  /* 0x000004070400a986 */ /* 0x0005e8000c10190a */
[----:B------:R2:W-:Y:S01]  /*37f0*/  @!P3 STG.E desc[UR10][R4.64+0x8], R39 ;  /* 0x000008270400b986 */ /* 0x0005e2000c10190a */
[----:B------:R-:W-:Y:S05]  /*3800*/  @P0 EXIT ;  /* 0x000000000000094d */ /* 0x000fea0003800000 */
[----:B------:R-:W2:Y:S01]  /*3810*/  LDG.E R0, desc[UR10][R4.64+0xc] ;  /* 0x00000c0a04007981 */ /* 0x000ea2000c1e1900 */
[----:B------:R-:W2:Y:S01]  /*3820*/  LDCU UR4, c[0x0][0x3a8] ;  /* 0x00007500ff0477ac */ /* 0x000ea20008000800 */
[----:B------:R-:W0:Y:S01]  /*3830*/  LDCU UR5, c[0x0][0x3a4] ;  /* 0x00007480ff0577ac */ /* 0x000e220008000800 */
[----:B--2---:R-:W-:-:S04]  /*3840*/  FMUL R3, R0, UR4 ;  /* 0x0000000400037c20 */ /* 0x004fc80008400000 */
[----:B0-----:R-:W-:-:S05]  /*3850*/  FFMA R3, R42, UR5, R3 ;  /* 0x000000052a037c23 */ /* 0x001fca0008000003 */
[----:B------:R-:W-:Y:S01]  /*3860*/  STG.E desc[UR10][R4.64+0xc], R3 ;  /* 0x00000c0304007986 */ /* 0x000fe2000c10190a */
[----:B------:R-:W-:Y:S05]  /*3870*/  EXIT ;  /* 0x000000000000794d */ /* 0x000fea0003800000 */
.L_x_193:
        /* <DEDUP_REMOVED lines=16> */
.L_x_234:


//--------------------- .text._Z16sgemm_vec_transAILi128ELi128ELi8ELi8ELi8EEvPKfS1_Pfiiiff --------------------------
	.section	.text._Z16sgemm_vec_transAILi128ELi128ELi8ELi8ELi8EEvPKfS1_Pfiiiff,"ax",@progbits
	.align	128
        .global         _Z16sgemm_vec_transAILi128ELi128ELi8ELi8ELi8EEvPKfS1_Pfiiiff
        .type           _Z16sgemm_vec_transAILi128ELi128ELi8ELi8ELi8EEvPKfS1_Pfiiiff,@function
        .size           _Z16sgemm_vec_transAILi128ELi128ELi8ELi8ELi8EEvPKfS1_Pfiiiff,(.L_x_235 - _Z16sgemm_vec_transAILi128ELi128ELi8ELi8ELi8EEvPKfS1_Pfiiiff)
        .other          _Z16sgemm_vec_transAILi128ELi128ELi8ELi8ELi8EEvPKfS1_Pfiiiff,@"STO_CUDA_ENTRY STV_DEFAULT"
_Z16sgemm_vec_transAILi128ELi128ELi8ELi8ELi8EEvPKfS1_Pfiiiff:
.text._Z16sgemm_vec_transAILi128ELi128ELi8ELi8ELi8EEvPKfS1_Pfiiiff:
        /* <DEDUP_REMOVED lines=60> */
[C---:B------:R-:W-:Y:S02]  /*03c0*/  VIMNMX.U32 R0, PT, PT, R25.reuse, 0x100, !PT ;  /* 0x0000010019007848 */ /* 0x040fe40007fe0000 */
[----:B------:R-:W-:Y:S02]  /*03d0*/  SEL R9, RZ, 0x1, P0 ;  /* 0x00000001ff097807 */ /* 0x000fe40000000000 */
[----:B------:R-:W-:Y:S01]  /*03e0*/  SHF.L.U32 R6, R25, 0x4, RZ ;  /* 0x0000000419067819 */ /* 0x000fe200000006ff */
[----:B--2---:R-:W2:Y:S01]  /*03f0*/  MUFU.RCP R4, R4 ;  /* 0x0000000400047308 */ /* 0x004ea20000001000 */
[----:B------:R-:W-:Y:S02]  /*0400*/  IADD3 R0, PT, PT, R0, -R25, -R9 ;  /* 0x8000001900007210 */ /* 0x000fe40007ffe809 */
[----:B------:R-:W-:Y:S02]  /*0410*/  LOP3.LUT R8, R6, 0x1f0, RZ, 0xc0, !PT ;  /* 0x000001f006087812 */ /* 0x000fe400078ec0ff */
[----:B------:R-:W-:Y:S01]  /*0420*/  SHF.R.U32.HI R15, RZ, 0x1, R25 ;  /* 0x00000001ff0f7819 */ /* 0x000fe20000011619 */
[----:B-1----:R-:W-:Y:S01]  /*0430*/  ULEA UR7, UR8, UR7, 0x18 ;  /* 0x0000000708077291 */ /* 0x002fe2000f8ec0ff */
[----:B------:R-:W-:Y:S01]  /*0440*/  MOV R68, RZ ;  /* 0x000000ff00447202 */ /* 0x000fe20000000f00 */
[----:B------:R-:W-:-:S04]  /*0450*/  ULEA UR4, UR8, UR4, 0x18 ;  /* 0x0000000408047291 */ /* 0x000fc8000f8ec0ff */
[----:B------:R-:W-:Y:S02]  /*0460*/  LEA R16, R16, UR7, 0x5 ;  /* 0x0000000710107c11 */ /* 0x000fe4000f8e28ff */
[----:B--2---:R-:W-:-:S04]  /*0470*/  IADD3 R2, PT, PT, R4, 0xffffffe, RZ ;  /* 0x0ffffffe04027810 */ /* 0x004fc80007ffe0ff */
[----:B------:R1:W2:Y:S02]  /*0480*/  F2I.FTZ.U32.TRUNC.NTZ R3, R2 ;  /* 0x0000000200037305 */ /* 0x0002a4000021f000 */
[----:B-1----:R-:W-:Y:S01]  /*0490*/  MOV R2, RZ ;  /* 0x000000ff00027202 */ /* 0x002fe20000000f00 */
[----:B--2---:R-:W-:-:S04]  /*04a0*/  IMAD R5, R5, R3, RZ ;  /* 0x0000000305057224 */ /* 0x004fc800078e02ff */
[----:B------:R-:W-:Y:S01]  /*04b0*/  IMAD.HI.U32 R3, R3, R5, R2 ;  /* 0x0000000503037227 */ /* 0x000fe200078e0002 */
[----:B------:R-:W-:-:S04]  /*04c0*/  SHF.R.U32.HI R5, RZ, 0x5, R25 ;  /* 0x00000005ff057819 */ /* 0x000fc80000011619 */
[----:B------:R-:W-:Y:S01]  /*04d0*/  LEA R7, R5, UR7, 0x9 ;  /* 0x0000000705077c11 */ /* 0x000fe2000f8e48ff */
[----:B------:R-:W-:Y:S01]  /*04e0*/  IMAD.HI.U32 R10, R3, R0, RZ ;  /* 0x00000000030a7227 */ /* 0x000fe200078e00ff */
[----:B------:R-:W-:Y:S02]  /*04f0*/  SHF.L.U32 R3, R52, 0x4, RZ ;  /* 0x0000000434037819 */ /* 0x000fe400000006ff */
[----:B------:R-:W-:Y:S02]  /*0500*/  IADD3 R7, PT, PT, R7, R8, RZ ;  /* 0x0000000807077210 */ /* 0x000fe40007ffe0ff */
[----:B------:R-:W-:Y:S02]  /*0510*/  IADD3 R2, PT, PT, -R10, RZ, RZ ;  /* 0x000000ff0a027210 */ /* 0x000fe40007ffe1ff */
[----:B------:R-:W-:-:S03]  /*0520*/  LOP3.LUT R4, R3, 0x1f0, RZ, 0xc0, !PT ;  /* 0x000001f003047812 */ /* 0x000fc600078ec0ff */
[----:B------:R-:W-:Y:S01]  /*0530*/  IMAD R0, R53, R2, R0 ;  /* 0x0000000235007224 */ /* 0x000fe200078e0200 */
[----:B------:R-:W-:-:S04]  /*0540*/  SHF.R.U32.HI R2, RZ, 0x5, R52 ;  /* 0x00000005ff027819 */ /* 0x000fc80000011634 */
[----:B------:R-:W-:Y:S02]  /*0550*/  ISETP.GE.U32.AND P0, PT, R0, R53, PT ;  /* 0x000000350000720c */ /* 0x000fe40003f06070 */
[----:B------:R-:W-:-:S04]  /*0560*/  LEA R3, R2, UR7, 0x9 ;  /* 0x0000000702037c11 */ /* 0x000fc8000f8e48ff */
[----:B------:R-:W-:Y:S02]  /*0570*/  IADD3 R3, PT, PT, R3, R4, RZ ;  /* 0x0000000403037210 */ /* 0x000fe40007ffe0ff */
[----:B------:R-:W-:-:S04]  /*0580*/  IADD3 R4, PT, PT, R53, R25, RZ ;  /* 0x0000001935047210 */ /* 0x000fc80007ffe0ff */
[----:B------:R-:W-:Y:S02]  /*0590*/  SHF.L.U32 R11, R4, 0x4, RZ ;  /* 0x00000004040b7819 */ /* 0x000fe400000006ff */
[----:B------:R-:W-:Y:S02]  /*05a0*/  @P0 IADD3 R0, PT, PT, -R53, R0, RZ ;  /* 0x0000000035000210 */ /* 0x000fe40007ffe1ff */
[----:B------:R-:W-:Y:S02]  /*05b0*/  @P0 IADD3 R10, PT, PT, R10, 0x1, RZ ;  /* 0x000000010a0a0810 */ /* 0x000fe40007ffe0ff */
[----:B------:R-:W-:Y:S02]  /*05c0*/  ISETP.GE.U32.AND P1, PT, R0, R53, PT ;  /* 0x000000350000720c */ /* 0x000fe40003f26070 */
[----:B------:R-:W-:Y:S02]  /*05d0*/  SHF.R.U32.HI R6, RZ, 0x5, R4 ;  /* 0x00000005ff067819 */ /* 0x000fe40000011604 */
[----:B------:R-:W-:-:S02]  /*05e0*/  SHF.L.U32 R0, R52, 0xb, RZ ;  /* 0x0000000b34007819 */ /* 0x000fc400000006ff */
[----:B------:R-:W-:Y:S02]  /*05f0*/  LOP3.LUT R12, R11, 0x1f0, RZ, 0xc0, !PT ;  /* 0x000001f00b0c7812 */ /* 0x000fe400078ec0ff */
[----:B------:R-:W-:Y:S02]  /*0600*/  LEA R11, R6, UR7, 0x9 ;  /* 0x00000007060b7c11 */ /* 0x000fe4000f8e48ff */
[----:B------:R-:W-:Y:S02]  /*0610*/  LOP3.LUT R0, R0, 0x800, RZ, 0xc0, !PT ;  /* 0x0000080000007812 */ /* 0x000fe400078ec0ff */
[----:B------:R-:W-:Y:S02]  /*0620*/  IADD3 R8, PT, PT, R11, R12, RZ ;  /* 0x0000000c0b087210 */ /* 0x000fe40007ffe0ff */
[----:B------:R-:W-:Y:S02]  /*0630*/  @P1 IADD3 R10, PT, PT, R10, 0x1, RZ ;  /* 0x000000010a0a1810 */ /* 0x000fe40007ffe0ff */
[----:B------:R-:W-:-:S02]  /*0640*/  @!P2 LOP3.LUT R10, RZ, R53, RZ, 0x33, !PT ;  /* 0x00000035ff0aa212 */ /* 0x000fc400078e33ff */
[----:B------:R-:W-:Y:S02]  /*0650*/  SHF.L.U32 R12, R25, 0xb, RZ ;  /* 0x0000000b190c7819 */ /* 0x000fe400000006ff */
[----:B------:R-:W-:Y:S02]  /*0660*/  IADD3 R9, PT, PT, R9, R10, RZ ;  /* 0x0000000a09097210 */ /* 0x000fe40007ffe0ff */
[----:B------:R-:W-:Y:S02]  /*0670*/  IADD3 R10, PT, PT, R0, UR4, RZ ;  /* 0x00000004000a7c10 */ /* 0x000fe4000fffe0ff */
[----:B------:R-:W-:Y:S02]  /*0680*/  SHF.L.U32 R0, R52, 0x2, RZ ;  /* 0x0000000234007819 */ /* 0x000fe400000006ff */
[----:B------:R-:W-:Y:S02]  /*0690*/  SHF.L.U32 R17, R4, 0xb, RZ ;  /* 0x0000000b04117819 */ /* 0x000fe400000006ff */
[----:B------:R-:W-:-:S02]  /*06a0*/  LOP3.LUT R14, R12, 0x800, RZ, 0xc0, !PT ;  /* 0x000008000c0e7812 */ /* 0x000fc400078ec0ff */
[----:B------:R-:W-:Y:S02]  /*06b0*/  LEA R12, R13, UR4, 0x5 ;  /* 0x000000040d0c7c11 */ /* 0x000fe4000f8e28ff */
[C---:B------:R-:W-:Y:S02]  /*06c0*/  LOP3.LUT R13, R0.reuse, 0x4, RZ, 0xc0, !PT ;  /* 0x00000004000d7812 */ /* 0x040fe400078ec0ff */
[----:B------:R-:W-:Y:S02]  /*06d0*/  LOP3.LUT R18, R0, 0x7c, RZ, 0xc0, !PT ;  /* 0x0000007c00127812 */ /* 0x000fe400078ec0ff */
[----:B------:R-:W-:Y:S02]  /*06e0*/  SHF.L.U32 R0, R25, 0x2, RZ ;  /* 0x0000000219007819 */ /* 0x000fe400000006ff */
[----:B------:R-:W-:Y:S02]  /*06f0*/  LOP3.LUT R19, R17, 0x800, RZ, 0xc0, !PT ;  /* 0x0000080011137812 */ /* 0x000fe400078ec0ff */
[----:B------:R-:W-:-:S02]  /*0700*/  SHF.L.U32 R23, R4, 0x2, RZ ;  /* 0x0000000204177819 */ /* 0x000fc400000006ff */
[----:B------:R-:W-:Y:S02]  /*0710*/  IADD3 R17, PT, PT, R18, UR6, RZ ;  /* 0x0000000612117c10 */ /* 0x000fe4000fffe0ff */
[----:B------:R-:W-:Y:S02]  /*0720*/  SHF.R.U32.HI R11, RZ, 0x1, R52 ;  /* 0x00000001ff0b7819 */ /* 0x000fe40000011634 */
[----:B------:R-:W-:Y:S02]  /*0730*/  IADD3 R14, PT, PT, R14, UR4, RZ ;  /* 0x000000040e0e7c10 */ /* 0x000fe4000fffe0ff */
[----:B------:R-:W-:Y:S02]  /*0740*/  SHF.R.U32.HI R21, RZ, 0x1, R4 ;  /* 0x00000001ff157819 */ /* 0x000fe40000011604 */
[C---:B------:R-:W-:Y:S02]  /*0750*/  LOP3.LUT R18, R0.reuse, 0x4, RZ, 0xc0, !PT ;  /* 0x0000000400127812 */ /* 0x040fe400078ec0ff */
[----:B------:R-:W-:Y:S01]  /*0760*/  IADD3 R20, PT, PT, R19, UR4, RZ ;  /* 0x0000000413147c10 */ /* 0x000fe2000fffe0ff */
[----:B------:R-:W-:Y:S01]  /*0770*/  UMOV UR4, URZ ;  /* 0x000000ff00047c82 */ /* 0x000fe20008000000 */
[----:B------:R-:W-:-:S02]  /*0780*/  LOP3.LUT R22, R0, 0x7c, RZ, 0xc0, !PT ;  /* 0x0000007c00167812 */ /* 0x000fc400078ec0ff */
[----:B------:R-:W-:Y:S02]  /*0790*/  LOP3.LUT R24, R23, 0x7c, RZ, 0xc0, !PT ;  /* 0x0000007c17187812 */ /* 0x000fe400078ec0ff */
[----:B------:R-:W-:Y:S02]  /*07a0*/  IADD3 R0, PT, PT, R9, 0x1, RZ ;  /* 0x0000000109007810 */ /* 0x000fe40007ffe0ff */
[----:B------:R-:W-:Y:S02]  /*07b0*/  LEA R10, R11, R10, 0x2 ;  /* 0x0000000a0b0a7211 */ /* 0x000fe400078e10ff */
[----:B------:R-:W-:Y:S02]  /*07c0*/  LEA R14, R15, R14, 0x2 ;  /* 0x0000000e0f0e7211 */ /* 0x000fe400078e10ff */
[----:B------:R-:W-:Y:S02]  /*07d0*/  LEA R20, R21, R20, 0x2 ;  /* 0x0000001415147211 */ /* 0x000fe400078e10ff */
[----:B------:R-:W-:-:S02]  /*07e0*/  IADD3 R11, PT, PT, R11, UR5, RZ ;  /* 0x000000050b0b7c10 */ /* 0x000fc4000fffe0ff */
[----:B------:R-:W-:Y:S02]  /*07f0*/  IADD3 R15, PT, PT, R15, UR5, RZ ;  /* 0x000000050f0f7c10 */ /* 0x000fe4000fffe0ff */
[----:B------:R-:W-:Y:S02]  /*0800*/  IADD3 R19, PT, PT, R53, R4, RZ ;  /* 0x0000000435137210 */ /* 0x000fe40007ffe0ff */
[----:B------:R-:W-:Y:S02]  /*0810*/  IADD3 R21, PT, PT, R21, UR5, RZ ;  /* 0x0000000515157c10 */ /* 0x000fe4000fffe0ff */
[----:B------:R-:W-:Y:S02]  /*0820*/  IADD3 R22, PT, PT, R22, UR6, RZ ;  /* 0x0000000616167c10 */ /* 0x000fe4000fffe0ff */
[----:B------:R-:W-:Y:S02]  /*0830*/  LOP3.LUT R23, R23, 0x4, RZ, 0xc0, !PT ;  /* 0x0000000417177812 */ /* 0x000fe400078ec0ff */
[----:B------:R-:W-:-:S02]  /*0840*/  IADD3 R24, PT, PT, R24, UR6, RZ ;  /* 0x0000000618187c10 */ /* 0x000fc4000fffe0ff */
[----:B------:R-:W-:-:S07]  /*0850*/  LOP3.LUT R0, R0, 0x3, RZ, 0xc0, !PT ;  /* 0x0000000300007812 */ /* 0x000fce00078ec0ff */
.L_x_213:
        /* <DEDUP_REMOVED lines=26> */
.L_x_200:
[----:B0123--:R-:W-:Y:S05]  /*0a00*/  BSYNC.RECONVERGENT B2 ;  /* 0x0000000000027941 */ /* 0x00ffea0003800200 */
.L_x_199:
        /* <DEDUP_REMOVED lines=17> */
.L_x_202:
[----:B------:R-:W-:Y:S05]  /*0b20*/  BSYNC.RECONVERGENT B2 ;  /* 0x0000000000027941 */ /* 0x000fea0003800200 */
.L_x_201:
        /* <DEDUP_REMOVED lines=17> */
.L_x_198:
[----:B0123--:R-:W-:Y:S05]  /*0c40*/  BSYNC.RECONVERGENT B1 ;  /* 0x0000000000017941 */ /* 0x00ffea0003800200 */
.L_x_197:
        /* <DEDUP_REMOVED lines=10> */
.L_x_205:
        /* <DEDUP_REMOVED lines=91> */
.L_x_204:
[----:B------:R-:W-:Y:S05]  /*12a0*/  BSYNC.RECONVERGENT B1 ;  /* 0x0000000000017941 */ /* 0x000fea0003800200 */
.L_x_203:
        /* <DEDUP_REMOVED lines=17> */
.L_x_209:
[----:B------:R-:W-:Y:S05]  /*13c0*/  BSYNC.RECONVERGENT B2 ;  /* 0x0000000000027941 */ /* 0x000fea0003800200 */
.L_x_208:
        /* <DEDUP_REMOVED lines=14> */
.L_x_211:
[----:B------:R-:W-:Y:S05]  /*14b0*/  BSYNC.RECONVERGENT B2 ;  /* 0x0000000000027941 */ /* 0x000fea0003800200 */
.L_x_210:
        /* <DEDUP_REMOVED lines=14> */
.L_x_207:
[----:B------:R-:W-:Y:S05]  /*15a0*/  BSYNC.RECONVERGENT B1 ;  /* 0x0000000000017941 */ /* 0x000fea0003800200 */
.L_x_206:
[----:B------:R-:W-:Y:S05]  /*15b0*/  @!P4 BRA `(.L_x_196) ;  /* 0x000000040048c947 */ /* 0x000fea0003800000 */
.L_x_212:
        /* <DEDUP_REMOVED lines=31> */
[----:B------:R-:W-:Y:S02]  /*17b0*/  ISETP.GE.AND P3, PT, R29, UR7, PT ;  /* 0x000000071d007c0c */ /* 0x000fe4000bf66270 */
[----:B------:R-:W-:-:S02]  /*17c0*/  IADD3 R36, PT, PT, R51, UR4, RZ ;  /* 0x0000000433247c10 */ /* 0x000fc4000fffe0ff */
[----:B------:R-:W-:Y:S01]  /*17d0*/  SHF.R.U32.HI R47, RZ, 0x5, R32 ;  /* 0x00000005ff2f7819 */ /* 0x000fe20000011620 */
[----:B------:R-:W1:Y:S01]  /*17e0*/  @!P1 S2R R45, SR_CgaCtaId ;  /* 0x00000000002d9919 */ /* 0x000e620000008800 */
[----:B------:R-:W-:Y:S01]  /*17f0*/  ISETP.GE.OR P3, PT, R36, UR12, P3 ;  /* 0x0000000c24007c0c */ /* 0x000fe20009f66670 */
[----:B------:R-:W2:Y:S01]  /*1800*/  @!P1 LDC.64 R32, c[0x0][0x388] ;  /* 0x0000e200ff209b82 */ /* 0x000ea20000000a00 */
[----:B------:R-:W-:Y:S01]  /*1810*/  IADD3 R39, PT, PT, R47, UR4, RZ ;  /* 0x000000042f277c10 */ /* 0x000fe2000fffe0ff */
[----:B------:R-:W-:Y:S01]  /*1820*/  @!P1 IMAD R35, R35, UR7, R30 ;  /* 0x0000000723239c24 */ /* 0x000fe2000f8e021e */
[----:B------:R-:W-:Y:S02]  /*1830*/  @!P0 MOV R29, 0x400 ;  /* 0x00000400001d8802 */ /* 0x000fe40000000f00 */
[----:B------:R-:W-:Y:S02]  /*1840*/  ISETP.GE.OR P2, PT, R39, UR12, P2 ;  /* 0x0000000c27007c0c */ /* 0x000fe40009746670 */
[----:B------:R-:W-:-:S02]  /*1850*/  @!P0 IADD3 R29, PT, PT, R29, 0x1000, RZ ;  /* 0x000010001d1d8810 */ /* 0x000fc40007ffe0ff */
[----:B------:R-:W-:Y:S02]  /*1860*/  @!P1 MOV R30, 0x400 ;  /* 0x00000400001e9802 */ /* 0x000fe40000000f00 */
[----:B0-----:R-:W-:Y:S01]  /*1870*/  @!P0 LEA R38, R38, R29, 0x18 ;  /* 0x0000001d26268211 */ /* 0x001fe200078ec0ff */
[----:B------:R-:W0:Y:S01]  /*1880*/  @!P3 S2R R120, SR_CgaCtaId ;  /* 0x000000000078b919 */ /* 0x000e220000008800 */
[----:B------:R-:W3:Y:S01]  /*1890*/  @!P0 LDC.64 R28, c[0x0][0x388] ;  /* 0x0000e200ff1c8b82 */ /* 0x000ee20000000a00 */
[----:B------:R-:W-:Y:S01]  /*18a0*/  @!P3 IMAD R43, R36, UR7, R43 ;  /* 0x00000007242bbc24 */ /* 0x000fe2000f8e022b */
[----:B------:R-:W-:Y:S02]  /*18b0*/  @!P1 IADD3 R30, PT, PT, R30, 0x1000, RZ ;  /* 0x000010001e1e9810 */ /* 0x000fe40007ffe0ff */
[----:B------:R-:W-:Y:S01]  /*18c0*/  @!P0 LEA R121, R121, R38, 0x9 ;  /* 0x0000002679798211 */ /* 0x000fe200078e48ff */
[----:B------:R-:W-:Y:S01]  /*18d0*/  @!P2 IMAD R39, R39, UR7, R34 ;  /* 0x000000072727ac24 */ /* 0x000fe2000f8e0222 */
[----:B------:R-:W-:Y:S01]  /*18e0*/  @!P2 MOV R34, 0x400 ;  /* 0x000004000022a802 */ /* 0x000fe20000000f00 */
[----:B------:R-:W4:Y:S01]  /*18f0*/  @!P2 S2R R110, SR_CgaCtaId ;  /* 0x00000000006ea919 */ /* 0x000f220000008800 */
[----:B------:R-:W5:Y:S02]  /*1900*/  @!P2 LDC.64 R36, c[0x0][0x388] ;  /* 0x0000e200ff24ab82 */ /* 0x000f640000000a00 */
[----:B------:R-:W-:Y:S01]  /*1910*/  @!P2 IADD3 R123, PT, PT, R34, 0x1000, RZ ;  /* 0x00001000227ba810 */ /* 0x000fe20007ffe0ff */
[----:B--2---:R-:W-:-:S05]  /*1920*/  @!P1 IMAD.WIDE R32, R35, 0x4, R32 ;  /* 0x0000000423209825 */ /* 0x004fca00078e0220 */
[----:B------:R-:W2:Y:S01]  /*1930*/  @!P3 LDC.64 R40, c[0x0][0x388] ;  /* 0x0000e200ff28bb82 */ /* 0x000ea20000000a00 */
[----:B-1----:R-:W-:Y:S01]  /*1940*/  @!P1 LEA R45, R45, R30, 0x18 ;  /* 0x0000001e2d2d9211 */ /* 0x002fe200078ec0ff */
[----:B------:R-:W2:Y:S01]  /*1950*/  @!P1 LDG.E.128.CONSTANT R32, desc[UR10][R32.64] ;  /* 0x0000000a20209981 */ /* 0x000ea2000c1e9d00 */
[----:B------:R-:W-:Y:S01]  /*1960*/  @!P3 MOV R30, 0x400 ;  /* 0x00000400001eb802 */ /* 0x000fe20000000f00 */
[----:B---3--:R-:W-:-:S03]  /*1970*/  @!P0 IMAD.WIDE R28, R31, 0x4, R28 ;  /* 0x000000041f1c8825 */ /* 0x008fc600078e021c */
[----:B------:R-:W-:-:S04]  /*1980*/  @!P3 IADD3 R31, PT, PT, R30, 0x1000, RZ ;  /* 0x000010001e1fb810 */ /* 0x000fc80007ffe0ff */
[----:B0-----:R-:W-:Y:S01]  /*1990*/  @!P3 LEA R120, R120, R31, 0x18 ;  /* 0x0000001f7878b211 */ /* 0x001fe200078ec0ff */
[----:B-----5:R-:W-:Y:S01]  /*19a0*/  @!P2 IMAD.WIDE R36, R39, 0x4, R36 ;  /* 0x000000042724a825 */ /* 0x020fe200078e0224 */
[----:B------:R-:W3:Y:S05]  /*19b0*/  @!P0 LDG.E.128.CONSTANT R28, desc[UR10][R28.64] ;  /* 0x0000000a1c1c8981 */ /* 0x000eea000c1e9d00 */
[----:B------:R-:W5:Y:S01]  /*19c0*/  @!P2 LDG.E.128.CONSTANT R36, desc[UR10][R36.64] ;  /* 0x0000000a2424a981 */ /* 0x000f62000c1e9d00 */
[----:B----4-:R-:W-:Y:S01]  /*19d0*/  @!P2 LEA R110, R110, R123, 0x18 ;  /* 0x0000007b6e6ea211 */ /* 0x010fe200078ec0ff */
        /* <DEDUP_REMOVED lines=10> */
[----:B---3--:R0:W-:Y:S04]  /*1a80*/  @!P0 STS.128 [R121], R28 ;  /* 0x0000001c79008388 */ /* 0x0081e80000000c00 */
[----:B------:R0:W-:Y:S04]  /*1a90*/  @!P1 STS.128 [R45], R32 ;  /* 0x000000202d009388 */ /* 0x0001e80000000c00 */
[----:B-----5:R0:W-:Y:S04]  /*1aa0*/  @!P2 STS.128 [R47], R36 ;  /* 0x000000242f00a388 */ /* 0x0201e80000000c00 */
[----:B--2---:R0:W-:Y:S01]  /*1ab0*/  @!P3 STS.128 [R51], R40 ;  /* 0x000000283300b388 */ /* 0x0041e20000000c00 */
[----:B------:R-:W-:-:S13]  /*1ac0*/  ISETP.GE.U32.AND P0, PT, R44, 0x100, PT ;  /* 0x000001002c00780c */ /* 0x000fda0003f06070 */
[----:B------:R-:W-:Y:S05]  /*1ad0*/  @!P0 BRA `(.L_x_212) ;  /* 0xfffffff800b88947 */ /* 0x000fea000383ffff */
.L_x_196:
[----:B0123--:R-:W-:Y:S05]  /*1ae0*/  BSYNC.RECONVERGENT B0 ;  /* 0x0000000000007941 */ /* 0x00ffea0003800200 */
.L_x_195:
[----:B------:R-:W-:Y:S01]  /*1af0*/  BAR.SYNC.DEFER_BLOCKING 0x0 ;  /* 0x0000000000007b1d */ /* 0x000fe20000010000 */
[----:B------:R-:W-:-:S05]  /*1b00*/  UIADD3 UR4, UPT, UPT, UR4, 0x8, URZ ;  /* 0x0000000804047890 */ /* 0x000fca000fffe0ff */
[----:B------:R-:W0:Y:S01]  /*1b10*/  LDCU UR7, c[0x0][0x39c] ;  /* 0x00007380ff0777ac */ /* 0x000e220008000800 */
[----:B------:R-:W-:Y:S01]  /*1b20*/  LDS.128 R36, [R12] ;  /* 0x000000000c247984 */ /* 0x000fe20000000c00 */
[----:B0-----:R-:W-:-:S03]  /*1b30*/  UISETP.GE.AND UP0, UPT, UR4, UR7, UPT ;  /* 0x000000070400728c */ /* 0x001fc6000bf06270 */
[----:B------:R-:W0:Y:S04]  /*1b40*/  LDS.128 R44, [R16] ;  /* 0x00000000102c7984 */ /* 0x000e280000000c00 */
[----:B----4-:R-:W1:Y:S04]  /*1b50*/  LDS.128 R28, [R16+0x10] ;  /* 0x00001000101c7984 */ /* 0x010e680000000c00 */
        /* <DEDUP_REMOVED lines=543> */
.L_x_194:
        /* <DEDUP_REMOVED lines=81> */
.L_x_215:
[----:B0-----:R-:W-:Y:S05]  /*4260*/  BSYNC.RECONVERGENT B0 ;  /* 0x0000000000007941 */ /* 0x001fea0003800200 */
.L_x_214:
        /* <DEDUP_REMOVED lines=89> */
.L_x_217:
[----:B------:R-:W-:Y:S05]  /*4800*/  BSYNC.RECONVERGENT B0 ;  /* 0x0000000000007941 */ /* 0x000fea0003800200 */
.L_x_216:
        /* <DEDUP_REMOVED lines=77> */
.L_x_219:
[----:B------:R-:W-:Y:S05]  /*4ce0*/  BSYNC.RECONVERGENT B0 ;  /* 0x0000000000007941 */ /* 0x000fea0003800200 */
.L_x_218:
        /* <DEDUP_REMOVED lines=77> */
.L_x_221:
[----:B------:R-:W-:Y:S05]  /*51c0*/  BSYNC.RECONVERGENT B0 ;  /* 0x0000000000007941 */ /* 0x000fea0003800200 */
.L_x_220:
        /* <DEDUP_REMOVED lines=77> */
.L_x_223:
[----:B------:R-:W-:Y:S05]  /*56a0*/  BSYNC.RECONVERGENT B0 ;  /* 0x0000000000007941 */ /* 0x000fea0003800200 */
.L_x_222:
        /* <DEDUP_REMOVED lines=77> */
.L_x_225:
[----:B------:R-:W-:Y:S05]  /*5b80*/  BSYNC.RECONVERGENT B0 ;  /* 0x0000000000007941 */ /* 0x000fea0003800200 */
.L_x_224:
        /* <DEDUP_REMOVED lines=77> */
.L_x_227:
[----:B------:R-:W-:Y:S05]  /*6060*/  BSYNC.RECONVERGENT B0 ;  /* 0x0000000000007941 */ /* 0x000fea0003800200 */
.L_x_226:
        /* <DEDUP_REMOVED lines=77> */
.L_x_228:
        /* <DEDUP_REMOVED lines=12> */
.L_x_235:


//--------------------- .nv.shared._Z16sgemm_vec_transAILi64ELi64ELi8ELi4ELi8EEvPKfS1_Pfiiiff --------------------------
	.section	.nv.shared._Z16sgemm_vec_transAILi64ELi64ELi8ELi4ELi8EEvPKfS1_Pfiiiff,"aw",@nobits
	.sectionflags	@""
	.align	4
.nv.shared._Z16sgemm_vec_transAILi64ELi64ELi8ELi4ELi8EEvPKfS1_Pfiiiff:
	.zero		5120


//--------------------- .nv.shared.reserved.0     --------------------------
	.section	.nv.shared.reserved.0,"aw",@nobits
	.weak		__nv_reservedSMEM_offset_0_alias
	.size		__nv_reservedSMEM_offset_0_alias, 0, 64
	.other		__nv_reservedSMEM_offset_0_alias,@"STO_CUDA_RESERVED_SHARED STV_DEFAULT"
__nv_reservedSMEM_offset_0_alias:
	.zero		0
	.zero		64


//--------------------- .nv.shared._Z16sgemm_vec_transAILi256ELi128ELi8ELi8ELi8EEvPKfS1_Pfiiiff --------------------------
	.section	.nv.shared._Z16sgemm_vec_transAILi256ELi128ELi8ELi8ELi8EEvPKfS1_Pfiiiff,"aw",@nobits
	.sectionflags	@""
	.align	4
.nv.shared._Z16sgemm_vec_transAILi256ELi128ELi8ELi8ELi8EEvPKfS1_Pfiiiff:
	.zero		13312


//--------------------- .nv.shared._Z16sgemm_vec_transAILi128ELi64ELi16ELi8ELi8EEvPKfS1_Pfiiiff --------------------------
	.section	.nv.shared._Z16sgemm_vec_transAILi128ELi64ELi16ELi8ELi8EEvPKfS1_Pfiiiff,"aw",@nobits
	.sectionflags	@""
	.align	4
.nv.shared._Z16sgemm_vec_transAILi128ELi64ELi16ELi8ELi8EEvPKfS1_Pfiiiff:
	.zero		13312


//--------------------- .nv.shared._Z16sgemm_vec_transAILi64ELi128ELi8ELi8ELi8EEvPKfS1_Pfiiiff --------------------------
	.section	.nv.shared._Z16sgemm_vec_transAILi64ELi128ELi8ELi8ELi8EEvPKfS1_Pfiiiff,"aw",@nobits
	.sectionflags	@""
	.align	4
.nv.shared._Z16sgemm_vec_transAILi64ELi128ELi8ELi8ELi8EEvPKfS1_Pfiiiff:
	.zero		7168


//--------------------- .nv.shared._Z16sgemm_vec_transAILi128ELi128ELi16ELi8ELi8EEvPKfS1_Pfiiiff --------------------------
	.section	.nv.shared._Z16sgemm_vec_transAILi128ELi128ELi16ELi8ELi8EEvPKfS1_Pfiiiff,"aw",@nobits
	.sectionflags	@""
	.align	4
.nv.shared._Z16sgemm_vec_transAILi128ELi128ELi16ELi8ELi8EEvPKfS1_Pfiiiff:
	.zero		17408


//--------------------- .nv.shared._Z16sgemm_vec_transAILi64ELi64ELi16ELi4ELi4EEvPKfS1_Pfiiiff --------------------------
	.section	.nv.shared._Z16sgemm_vec_transAILi64ELi64ELi16ELi4ELi4EEvPKfS1_Pfiiiff,"aw",@nobits
	.sectionflags	@""
	.align	4
.nv.shared._Z16sgemm_vec_transAILi64ELi64ELi16ELi4ELi4EEvPKfS1_Pfiiiff:
	.zero		9216


//--------------------- .nv.shared._Z16sgemm_vec_transAILi128ELi128ELi8ELi8ELi8EEvPKfS1_Pfiiiff --------------------------
	.section	.nv.shared._Z16sgemm_vec_transAILi128ELi128ELi8ELi8ELi8EEvPKfS1_Pfiiiff,"aw",@nobits
	.sectionflags	@""
	.align	4
.nv.shared._Z16sgemm_vec_transAILi128ELi128ELi8ELi8ELi8EEvPKfS1_Pfiiiff:
	.zero		9216


//--------------------- .nv.constant0._Z16sgemm_vec_transAILi64ELi64ELi8ELi4ELi8EEvPKfS1_Pfiiiff --------------------------
	.section	.nv.constant0._Z16sgemm_vec_transAILi64ELi64ELi8ELi4ELi8EEvPKfS1_Pfiiiff,"a",@progbits
	.sectionflags	@""
	.align	4
.nv.constant0._Z16sgemm_vec_transAILi64ELi64ELi8ELi4ELi8EEvPKfS1_Pfiiiff:
	.zero		940


//--------------------- .nv.constant0._Z16sgemm_vec_transAILi256ELi128ELi8ELi8ELi8EEvPKfS1_Pfiiiff --------------------------
	.section	.nv.constant0._Z16sgemm_vec_transAILi256ELi128ELi8ELi8ELi8EEvPKfS1_Pfiiiff,"a",@progbits
	.sectionflags	@""
	.align	4
.nv.constant0._Z16sgemm_vec_transAILi256ELi128ELi8ELi8ELi8EEvPKfS1_Pfiiiff:
	.zero		940


//--------------------- .nv.constant0._Z16sgemm_vec_transAILi128ELi64ELi16ELi8ELi8EEvPKfS1_Pfiiiff --------------------------
	.section	.nv.constant0._Z16sgemm_vec_transAILi128ELi64ELi16ELi8ELi8EEvPKfS1_Pfiiiff,"a",@progbits
	.sectionflags	@""
	.align	4
.nv.constant0._Z16sgemm_vec_transAILi128ELi64ELi16ELi8ELi8EEvPKfS1_Pfiiiff:
	.zero		940


//--------------------- .nv.constant0._Z16sgemm_vec_transAILi64ELi128ELi8ELi8ELi8EEvPKfS1_Pfiiiff --------------------------
	.section	.nv.constant0._Z16sgemm_vec_transAILi64ELi128ELi8ELi8ELi8EEvPKfS1_Pfiiiff,"a",@progbits
	.sectionflags	@""
	.align	4
.nv.constant0._Z16sgemm_vec_transAILi64ELi128ELi8ELi8ELi8EEvPKfS1_Pfiiiff:
	.zero		940


//--------------------- .nv.constant0._Z16sgemm_vec_transAILi128ELi128ELi16ELi8ELi8EEvPKfS1_Pfiiiff --------------------------
	.section	.nv.constant0._Z16sgemm_vec_transAILi128ELi128ELi16ELi8ELi8EEvPKfS1_Pfiiiff,"a",@progbits
	.sectionflags	@""
	.align	4
.nv.constant0._Z16sgemm_vec_transAILi128ELi128ELi16ELi8ELi8EEvPKfS1_Pfiiiff:
	.zero		940


//--------------------- .nv.constant0._Z16sgemm_vec_transAILi64ELi64ELi16ELi4ELi4EEvPKfS1_Pfiiiff --------------------------
	.section	.nv.constant0._Z16sgemm_vec_transAILi64ELi64ELi16ELi4ELi4EEvPKfS1_Pfiiiff,"a",@progbits
	.sectionflags	@""
	.align	4
.nv.constant0._Z16sgemm_vec_transAILi64ELi64ELi16ELi4ELi4EEvPKfS1_Pfiiiff:
	.zero		940


//--------------------- .nv.constant0._Z16sgemm_vec_transAILi128ELi128ELi8ELi8ELi8EEvPKfS1_Pfiiiff --------------------------
	.section	.nv.constant0._Z16sgemm_vec_transAILi128ELi128ELi8ELi8ELi8EEvPKfS1_Pfiiiff,"a",@progbits
	.sectionflags	@""
	.align	4
.nv.constant0._Z16sgemm_vec_transAILi128ELi128ELi8ELi8ELi8EEvPKfS1_Pfiiiff:
	.zero		940


//--------------------- SYMBOLS --------------------------

	.type		.nv.reservedSmem.offset0,@object
	.size		.nv.reservedSmem.offset0,0x4
	.type		.nv.reservedSmem.cap,@object
	.size		.nv.reservedSmem.cap,0x4
